def matmul_kernel(
    a_ptr,
    b_ptr,
    c_ptr,
    M,
    N,
    K,
    stride_am,
    stride_ak,
    stride_bk,
    stride_bn,
    stride_cm,
    stride_cn,
    BLOCK_M: tl.constexpr,
    BLOCK_N: tl.constexpr,
    BLOCK_K: tl.constexpr,
    GROUP_M: tl.constexpr,
):
    pid = tl.program_id(axis=0)
    num_pid_m = tl.cdiv(M, BLOCK_M)
    num_pid_n = tl.cdiv(N, BLOCK_N)
    num_pid_in_group = GROUP_M * num_pid_n
    group_id = pid // num_pid_in_group
    first_pid_m = group_id * GROUP_M
    group_size_m = min(num_pid_m - first_pid_m, GROUP_M)
    pid_m = first_pid_m + ((pid % num_pid_in_group) % group_size_m)
    pid_n = (pid % num_pid_in_group) // group_size_m

    offs_am = (pid_m * BLOCK_M + tl.arange(0, BLOCK_M)) % M
    offs_bn = (pid_n * BLOCK_N + tl.arange(0, BLOCK_N)) % N
    offs_k = tl.arange(0, BLOCK_K)
    a_ptrs = a_ptr + offs_am[:, None] * stride_am + offs_k[None, :] * stride_ak
    b_ptrs = b_ptr + offs_k[:, None] * stride_bk + offs_bn[None, :] * stride_bn

    acc = tl.zeros((BLOCK_M, BLOCK_N), dtype=tl.float32)
    for kk in range(0, tl.cdiv(K, BLOCK_K)):
        a = tl.load(a_ptrs, mask=offs_k[None, :] < K - kk * BLOCK_K, other=0.0)
        b = tl.load(b_ptrs, mask=offs_k[:, None] < K - kk * BLOCK_K, other=0.0)
        acc = tl.dot(a, b, acc)
        a_ptrs += BLOCK_K * stride_ak
        b_ptrs += BLOCK_K * stride_bk

    c = acc.to(c_ptr.dtype.element_ty)
    offs_cm = pid_m * BLOCK_M + tl.arange(0, BLOCK_M)
    offs_cn = pid_n * BLOCK_N + tl.arange(0, BLOCK_N)
    c_ptrs = c_ptr + offs_cm[:, None] * stride_cm + offs_cn[None, :] * stride_cn
    mask = (offs_cm[:, None] < M) & (offs_cn[None, :] < N)
    tl.store(c_ptrs, c, mask=mask)

# config = {"BLOCK_K": 128, "BLOCK_M": 128, "BLOCK_N": 32, "GROUP_M": 8, "arch": "sm_100", "dtype": "fp16", "num_ctas": 1, "num_stages": 3, "num_warps": 4}
# arch = sm_100


// ===== COMPILED SASS (sm_100a) =====

	.target	sm_100a

	.elftype	@"ET_EXEC"


//--------------------- .note.nv.tkinfo           --------------------------
	.section	.note.nv.tkinfo,"",@"SHT_NOTE"
	.sectionflags	@"SHF_NOTE_NV_TKINFO"
	.tkinfo
        /*0018*/ 	.word	0x00000081
        /*0030*/ 	.string	""
        /*0030*/ 	.string	"ptxas-blackwell"
        /*0030*/ 	.string	"Cuda compilation tools, release 12.9, V12.9.86"
        /*0030*/ 	.string	"Build cuda_12.9.r12.9/compiler.36037853_0"
        /*0030*/ 	.string	"-v  -suppress-debug-info  -lineinfo  -arch sm_100a "



//--------------------- .note.nv.cuver            --------------------------
	.section	.note.nv.cuver,"",@"SHT_NOTE"
	.sectionflags	@"SHF_NOTE_NV_CUVER"
        /*0018*/ 	.short	0x0001
        /*001a*/ 	.short	0x0064
        /*001c*/ 	.short	0x0001
        /*001e*/ 	.short	0x0000
        /*0020*/ 	.short	0x0001
        /*0022*/ 	.short	0x0000


//--------------------- .nv.info                  --------------------------
	.section	.nv.info,"",@"SHT_CUDA_INFO"
	.align	4


	//----- nvinfo : EIATTR_REGCOUNT
	.align		4
        /*0000*/ 	.byte	0x04, 0x2f
        /*0002*/ 	.short	(.L_4 - .L_3)
	.align		4
.L_3:
        /*0004*/ 	.word	index@(matmul_kernel)
        /*0008*/ 	.word	0x00000080


	//----- nvinfo : EIATTR_FRAME_SIZE
	.align		4
.L_4:
        /*000c*/ 	.byte	0x04, 0x11
        /*000e*/ 	.short	(.L_6 - .L_5)
	.align		4
.L_5:
        /*0010*/ 	.word	index@($__internal_2_$__cuda_sm10x_tcgen05_guardrail_trap_unallocated_columns_being_dealloced)
        /*0014*/ 	.word	0x000005f8


	//----- nvinfo : EIATTR_FRAME_SIZE
	.align		4
.L_6:
        /*0018*/ 	.byte	0x04, 0x11
        /*001a*/ 	.short	(.L_8 - .L_7)
	.align		4
.L_7:
        /*001c*/ 	.word	index@($__internal_1_$__cuda_sm10x_tcgen05_guardrail_trap_phase_invalid_during_alloc)
        /*0020*/ 	.word	0x000005f8


	//----- nvinfo : EIATTR_FRAME_SIZE
	.align		4
.L_8:
        /*0024*/ 	.byte	0x04, 0x11
        /*0026*/ 	.short	(.L_10 - .L_9)
	.align		4
.L_9:
        /*0028*/ 	.word	index@($__internal_0_$__cuda_sm10x_tcgen05_guardrail_trap_col_being_dealloced_not_returned_by_alloc)
        /*002c*/ 	.word	0x000005f8


	//----- nvinfo : EIATTR_FRAME_SIZE
	.align		4
.L_10:
        /*0030*/ 	.byte	0x04, 0x11
        /*0032*/ 	.short	(.L_12 - .L_11)
	.align		4
.L_11:
        /*0034*/ 	.word	index@(matmul_kernel)
        /*0038*/ 	.word	0x000005f8


	//----- nvinfo : EIATTR_MIN_STACK_SIZE
	.align		4
.L_12:
        /*003c*/ 	.byte	0x04, 0x12
        /*003e*/ 	.short	(.L_14 - .L_13)
	.align		4
.L_13:
        /*0040*/ 	.word	index@(matmul_kernel)
        /*0044*/ 	.word	0x000005f8
.L_14:


//--------------------- .nv.info.matmul_kernel    --------------------------
	.section	.nv.info.matmul_kernel,"",@"SHT_CUDA_INFO"
	.sectionflags	@""
	.align	4


	//----- nvinfo : EIATTR_CUDA_API_VERSION
	.align		4
        /*0000*/ 	.byte	0x04, 0x37
        /*0002*/ 	.short	(.L_16 - .L_15)
.L_15:
        /*0004*/ 	.word	0x00000081


	//----- nvinfo : EIATTR_KPARAM_INFO
	.align		4
.L_16:
        /*0008*/ 	.byte	0x04, 0x17
        /*000a*/ 	.short	(.L_18 - .L_17)
.L_17:
        /*000c*/ 	.word	0x00000000
        /*0010*/ 	.short	0x000d
        /*0012*/ 	.short	0x0048
        /*0014*/ 	.byte	0x00, 0xf4, 0x21, 0x00


	//----- nvinfo : EIATTR_KPARAM_INFO
	.align		4
.L_18:
        /*0018*/ 	.byte	0x04, 0x17
        /*001a*/ 	.short	(.L_20 - .L_19)
.L_19:
        /*001c*/ 	.word	0x00000000
        /*0020*/ 	.short	0x000c
        /*0022*/ 	.short	0x0040
        /*0024*/ 	.byte	0x00, 0xf4, 0x21, 0x00


	//----- nvinfo : EIATTR_KPARAM_INFO
	.align		4
.L_20:
        /*0028*/ 	.byte	0x04, 0x17
        /*002a*/ 	.short	(.L_22 - .L_21)
.L_21:
        /*002c*/ 	.word	0x00000000
        /*0030*/ 	.short	0x000b
        /*0032*/ 	.short	0x0038
        /*0034*/ 	.byte	0x00, 0xf0, 0x11, 0x00


	//----- nvinfo : EIATTR_KPARAM_INFO
	.align		4
.L_22:
        /*0038*/ 	.byte	0x04, 0x17
        /*003a*/ 	.short	(.L_24 - .L_23)
.L_23:
        /*003c*/ 	.word	0x00000000
        /*0040*/ 	.short	0x000a
        /*0042*/ 	.short	0x0034
        /*0044*/ 	.byte	0x00, 0xf0, 0x11, 0x00


	//----- nvinfo : EIATTR_KPARAM_INFO
	.align		4
.L_24:
        /*0048*/ 	.byte	0x04, 0x17
        /*004a*/ 	.short	(.L_26 - .L_25)
.L_25:
        /*004c*/ 	.word	0x00000000
        /*0050*/ 	.short	0x0009
        /*0052*/ 	.short	0x0030
        /*0054*/ 	.byte	0x00, 0xf0, 0x11, 0x00


	//----- nvinfo : EIATTR_KPARAM_INFO
	.align		4
.L_26:
        /*0058*/ 	.byte	0x04, 0x17
        /*005a*/ 	.short	(.L_28 - .L_27)
.L_27:
        /*005c*/ 	.word	0x00000000
        /*0060*/ 	.short	0x0008
        /*0062*/ 	.short	0x002c
        /*0064*/ 	.byte	0x00, 0xf0, 0x11, 0x00


	//----- nvinfo : EIATTR_KPARAM_INFO
	.align		4
.L_28:
        /*0068*/ 	.byte	0x04, 0x17
        /*006a*/ 	.short	(.L_30 - .L_29)
.L_29:
        /*006c*/ 	.word	0x00000000
        /*0070*/ 	.short	0x0007
        /*0072*/ 	.short	0x0028
        /*0074*/ 	.byte	0x00, 0xf0, 0x11, 0x00


	//----- nvinfo : EIATTR_KPARAM_INFO
	.align		4
.L_30:
        /*0078*/ 	.byte	0x04, 0x17
        /*007a*/ 	.short	(.L_32 - .L_31)
.L_31:
        /*007c*/ 	.word	0x00000000
        /*0080*/ 	.short	0x0006
        /*0082*/ 	.short	0x0024
        /*0084*/ 	.byte	0x00, 0xf0, 0x11, 0x00


	//----- nvinfo : EIATTR_KPARAM_INFO
	.align		4
.L_32:
        /*0088*/ 	.byte	0x04, 0x17
        /*008a*/ 	.short	(.L_34 - .L_33)
.L_33:
        /*008c*/ 	.word	0x00000000
        /*0090*/ 	.short	0x0005
        /*0092*/ 	.short	0x0020
        /*0094*/ 	.byte	0x00, 0xf0, 0x11, 0x00


	//----- nvinfo : EIATTR_KPARAM_INFO
	.align		4
.L_34:
        /*0098*/ 	.byte	0x04, 0x17
        /*009a*/ 	.short	(.L_36 - .L_35)
.L_35:
        /*009c*/ 	.word	0x00000000
        /*00a0*/ 	.short	0x0004
        /*00a2*/ 	.short	0x001c
        /*00a4*/ 	.byte	0x00, 0xf0, 0x11, 0x00


	//----- nvinfo : EIATTR_KPARAM_INFO
	.align		4
.L_36:
        /*00a8*/ 	.byte	0x04, 0x17
        /*00aa*/ 	.short	(.L_38 - .L_37)
.L_37:
        /*00ac*/ 	.word	0x00000000
        /*00b0*/ 	.short	0x0003
        /*00b2*/ 	.short	0x0018
        /*00b4*/ 	.byte	0x00, 0xf0, 0x11, 0x00


	//----- nvinfo : EIATTR_KPARAM_INFO
	.align		4
.L_38:
        /*00b8*/ 	.byte	0x04, 0x17
        /*00ba*/ 	.short	(.L_40 - .L_39)
.L_39:
        /*00bc*/ 	.word	0x00000000
        /*00c0*/ 	.short	0x0002
        /*00c2*/ 	.short	0x0010
        /*00c4*/ 	.byte	0x00, 0xf4, 0x21, 0x00


	//----- nvinfo : EIATTR_KPARAM_INFO
	.align		4
.L_40:
        /*00c8*/ 	.byte	0x04, 0x17
        /*00ca*/ 	.short	(.L_42 - .L_41)
.L_41:
        /*00cc*/ 	.word	0x00000000
        /*00d0*/ 	.short	0x0001
        /*00d2*/ 	.short	0x0008
        /*00d4*/ 	.byte	0x00, 0xf4, 0x21, 0x00


	//----- nvinfo : EIATTR_KPARAM_INFO
	.align		4
.L_42:
        /*00d8*/ 	.byte	0x04, 0x17
        /*00da*/ 	.short	(.L_44 - .L_43)
.L_43:
        /*00dc*/ 	.word	0x00000000
        /*00e0*/ 	.short	0x0000
        /*00e2*/ 	.short	0x0000
        /*00e4*/ 	.byte	0x00, 0xf4, 0x21, 0x00


	//----- nvinfo : EIATTR_AT_ENTRY_FRAGMENTS
	.align		4
.L_44:
        /*00e8*/ 	.byte	0x04, 0x4f
        /*00ea*/ 	.short	(.L_46 - .L_45)


	//   ....[0]....
.L_45:
        /*00ec*/ 	.word	0x00000004


	//----- nvinfo : EIATTR_RESERVED_SMEM_USED
	.align		4
.L_46:
        /*00f0*/ 	.byte	0x01, 0x41
	.zero		2


	//----- nvinfo : EIATTR_SPARSE_MMA_MASK
	.align		4
        /*00f4*/ 	.byte	0x03, 0x50
        /*00f6*/ 	.short	0x0000


	//----- nvinfo : EIATTR_TCGEN05_1CTA_USED
	.align		4
        /*00f8*/ 	.byte	0x01, 0x51
	.zero		2


	//----- nvinfo : EIATTR_MAXREG_COUNT
	.align		4
        /*00fc*/ 	.byte	0x03, 0x1b
        /*00fe*/ 	.short	0x00ff


	//----- nvinfo : EIATTR_NUM_BARRIERS
	.align		4
        /*0100*/ 	.byte	0x02, 0x4c
        /*0102*/ 	.byte	0x01
	.zero		1


	//----- nvinfo : EIATTR_ANNOTATIONS
	.align		4
        /*0104*/ 	.byte	0x04, 0x55
        /*0106*/ 	.short	(.L_48 - .L_47)


	//   ....[0]....
.L_47:
        /*0108*/ 	.word	0x00000001
        /*010c*/ 	.byte	0x40, 0x1a, 0x00, 0x00, 0x01, 0x00, 0x00, 0x00, 0xa0, 0x21, 0x00, 0x00, 0x01, 0x00, 0x00, 0x00
        /* <DEDUP_REMOVED lines=598> */
        /*267c*/ 	.byte	0xa0, 0x2e, 0x01, 0x00, 0x01, 0x00, 0x00, 0x00, 0xf0, 0x2f, 0x01, 0x00


	//----- nvinfo : EIATTR_INT_WARP_WIDE_INSTR_OFFSETS
	.align		4
.L_48:
        /*2688*/ 	.byte	0x04, 0x31
        /*268a*/ 	.short	(.L_50 - .L_49)


	//   ....[0]....
.L_49:
        /*268c*/ 	.word	0x000026a0


	//   ....[1]....
        /*2690*/ 	.word	0x000026e0


	//   ....[2]....
        /*2694*/ 	.word	0x00008f30


	//   ....[3]....
        /*2698*/ 	.word	0x00014060


	//   ....[4]....
        /*269c*/ 	.word	0x000140b0


	//----- nvinfo : EIATTR_COOP_GROUP_MASK_REGIDS
	.align		4
.L_50:
        /*26a0*/ 	.byte	0x04, 0x29
        /*26a2*/ 	.short	(.L_52 - .L_51)


	//   ....[0]....
.L_51:
        /*26a4*/ 	.word	0xffffffff


	//   ....[1]....
        /*26a8*/ 	.word	0xffffffff


	//   ....[2]....
        /*26ac*/ 	.word	0xffffffff


	//   ....[3]....
        /*26b0*/ 	.word	0xffffffff


	//----- nvinfo : EIATTR_COOP_GROUP_INSTR_OFFSETS
	.align		4
.L_52:
        /*26b4*/ 	.byte	0x04, 0x28
        /*26b6*/ 	.short	(.L_54 - .L_53)


	//   ....[0]....
.L_53:
        /*26b8*/ 	.word	0x00000070


	//   ....[1]....
        /*26bc*/ 	.word	0x00000330


	//   ....[2]....
        /*26c0*/ 	.word	0x00013ef0


	//   ....[3]....
        /*26c4*/ 	.word	0x00014160


	//----- nvinfo : EIATTR_VRC_CTA_INIT_COUNT
	.align		4
.L_54:
        /*26c8*/ 	.byte	0x02, 0x4a
        /*26ca*/ 	.byte	0x80
	.zero		1


	//----- nvinfo : EIATTR_MBARRIER_INSTR_OFFSETS
	.align		4
        /*26cc*/ 	.byte	0x04, 0x39
        /*26ce*/ 	.short	(.L_56 - .L_55)


	//   ....[0]....
.L_55:
        /*26d0*/ 	.word	0x00002970
        /*26d4*/ 	.word	0x000000ff
        /*26d8*/ 	.word	0x00000000
        /*26dc*/ 	.short	0x0100
        /*26de*/ 	.byte	0x42
	.zero		1


	//   ....[1]....
        /*26e0*/ 	.word	0x00008f40
        /*26e4*/ 	.word	0x000000ff
        /*26e8*/ 	.word	0x00004008
        /*26ec*/ 	.short	0x0100
        /*26ee*/ 	.byte	0x3e
	.zero		1


	//   ....[2]....
        /*26f0*/ 	.word	0x00011060
        /*26f4*/ 	.word	0x000000ff
        /*26f8*/ 	.word	0x00000000
        /*26fc*/ 	.short	0x010a
        /*26fe*/ 	.byte	0x42
	.zero		1


	//   ....[3]....
        /*2700*/ 	.word	0x00012fd0
        /*2704*/ 	.word	0x000000ff
        /*2708*/ 	.word	0x00000000
        /*270c*/ 	.short	0x010a
        /*270e*/ 	.byte	0x42
	.zero		1


	//   ....[4]....
        /*2710*/ 	.word	0x00013020
        /*2714*/ 	.word	0x000000ff
        /*2718*/ 	.word	0x00004000
        /*271c*/ 	.short	0x0108
        /*271e*/ 	.byte	0x3e
	.zero		1


	//   ....[5]....
        /*2720*/ 	.word	0x00013050
        /*2724*/ 	.word	0x000000ff
        /*2728*/ 	.word	0x00004008
        /*272c*/ 	.short	0x0108
        /*272e*/ 	.byte	0x3e
	.zero		1


	//   ....[6]....
        /*2730*/ 	.word	0x00014180
        /*2734*/ 	.word	0x000000ff
        /*2738*/ 	.word	0x00000000
        /*273c*/ 	.short	0x010a
        /*273e*/ 	.byte	0x42
	.zero		1


	//   ....[7]....
        /*2740*/ 	.word	0x000141b0
        /*2744*/ 	.word	0x000000ff
        /*2748*/ 	.word	0x00000000
        /*274c*/ 	.short	0x010a
        /*274e*/ 	.byte	0x42
	.zero		1


	//----- nvinfo : EIATTR_NUM_MBARRIERS
	.align		4
.L_56:
        /*2750*/ 	.byte	0x03, 0x38
        /*2752*/ 	.short	0x0002


	//----- nvinfo : EIATTR_EXIT_INSTR_OFFSETS
	.align		4
        /*2754*/ 	.byte	0x04, 0x1c
        /*2756*/ 	.short	(.L_58 - .L_57)


	//   ....[0]....
.L_57:
        /*2758*/ 	.word	0x00014170


	//----- nvinfo : EIATTR_REQNTID
	.align		4
.L_58:
        /*275c*/ 	.byte	0x04, 0x10
        /*275e*/ 	.short	(.L_60 - .L_59)
.L_59:
        /*2760*/ 	.word	0x00000080
        /*2764*/ 	.word	0x00000001
        /*2768*/ 	.word	0x00000001


	//----- nvinfo : EIATTR_CRS_STACK_SIZE
	.align		4
.L_60:
        /*276c*/ 	.byte	0x04, 0x1e
        /*276e*/ 	.short	(.L_62 - .L_61)
.L_61:
        /*2770*/ 	.word	0x00000000


	//----- nvinfo : EIATTR_CBANK_PARAM_SIZE
	.align		4
.L_62:
        /*2774*/ 	.byte	0x03, 0x19
        /*2776*/ 	.short	0x0050


	//----- nvinfo : EIATTR_PARAM_CBANK
	.align		4
        /*2778*/ 	.byte	0x04, 0x0a
        /*277a*/ 	.short	(.L_64 - .L_63)
	.align		4
.L_63:
        /*277c*/ 	.word	index@(.nv.constant0.matmul_kernel)
        /*2780*/ 	.short	0x0380
        /*2782*/ 	.short	0x0050


	//----- nvinfo : EIATTR_SW_WAR
	.align		4
.L_64:
        /*2784*/ 	.byte	0x04, 0x36
        /*2786*/ 	.short	(.L_66 - .L_65)
.L_65:
        /*2788*/ 	.word	0x00000008
.L_66:


//--------------------- .nv.compat                --------------------------
	.section	.nv.compat,"",@"SHT_CUDA_COMPAT_INFO"
	.align	4
        /*0000*/ 	.byte	0x02, 0x02, 0x02, 0x00, 0x02, 0x05, 0x05, 0x00, 0x02, 0x03, 0x00, 0x00, 0x02, 0x06, 0x01, 0x00


//--------------------- .nv.callgraph             --------------------------
	.section	.nv.callgraph,"",@"SHT_CUDA_CALLGRAPH"
	.align	4
	.sectionentsize	8
	.align		4
        /*0000*/ 	.word	0x00000000
	.align		4
        /*0004*/ 	.word	0xffffffff
	.align		4
        /*0008*/ 	.word	0x00000000
	.align		4
        /*000c*/ 	.word	0xfffffffe
	.align		4
        /*0010*/ 	.word	0x00000000
	.align		4
        /*0014*/ 	.word	0xfffffffd
	.align		4
        /*0018*/ 	.word	0x00000000
	.align		4
        /*001c*/ 	.word	0xfffffffc


//--------------------- .text.matmul_kernel       --------------------------
	.section	.text.matmul_kernel,"ax",@progbits
	.align	128
        .global         matmul_kernel
        .type           matmul_kernel,@function
        .size           matmul_kernel,(.L_x_21 - matmul_kernel)
        .other          matmul_kernel,@"STO_CUDA_ENTRY STV_DEFAULT"
matmul_kernel:
.text.matmul_kernel:
[----:B------:R-:W0:Y:S01]  /*0000*/  LDC R1, c[0x0][0x37c] ;  /* 0x0000df00ff017b82 */ /* 0x000e220000000800 */
[----:B------:R-:W1:Y:S01]  /*0010*/  S2R R0, SR_TID.X ;  /* 0x0000000000007919 */ /* 0x000e620000002100 */
[----:B0-----:R-:W-:Y:S01]  /*0020*/  VIADD R1, R1, 0xfffffa08 ;  /* 0xfffffa0801017836 */ /* 0x001fe20000000000 */
[----:B-1----:R-:W-:-:S13]  /*0030*/  ISETP.GE.U32.AND P0, PT, R0, 0x20, PT ;  /* 0x000000200000780c */ /* 0x002fda0003f06070 */
[----:B------:R-:W-:Y:S02]  /*0040*/  VOTEU.ANY UP0, P0 ;  /* 0x0000000000ff7886 */ /* 0x000fe40000000100 */
[----:B------:R-:W-:Y:S05]  /*0050*/  BRA.U UP0, `(.L_x_0) ;  /* 0x0000000100b87547 */ /* 0x000fea000b800000 */
[----:B------:R-:W0:Y:S01]  /*0060*/  S2UR UR6, SR_CgaCtaId ;  /* 0x00000000000679c3 */ /* 0x000e220000008800 */
[----:B------:R-:W-:Y:S01]  /*0070*/  NOP ;  /* 0x0000000000007918 */ /* 0x000fe20000000000 */
[----:B------:R-:W-:Y:S02]  /*0080*/  UMOV UR4, 0x40 ;  /* 0x0000004000047882 */ /* 0x000fe40000000000 */
[----:B0-----:R-:W-:-:S09]  /*0090*/  ULEA UR4, UR6, UR4, 0x18 ;  /* 0x0000000406047291 */ /* 0x001fd2000f8ec0ff */
[----:B------:R-:W0:Y:S01]  /*00a0*/  LDS.U8 R0, [UR4] ;  /* 0x00000004ff007984 */ /* 0x000e220008000000 */
[----:B------:R-:W-:Y:S02]  /*00b0*/  UMOV UR4, 0x400 ;  /* 0x0000040000047882 */ /* 0x000fe40000000000 */
[----:B------:R-:W-:Y:S01]  /*00c0*/  ULEA UR4, UR6, UR4, 0x18 ;  /* 0x0000000406047291 */ /* 0x000fe2000f8ec0ff */
[----:B0-----:R-:W-:-:S13]  /*00d0*/  ISETP.NE.AND P0, PT, R0, RZ, PT ;  /* 0x000000ff0000720c */ /* 0x001fda0003f05270 */
[----:B------:R-:W-:Y:S05]  /*00e0*/  @P0 BRA `(.L_x_1) ;  /* 0x00000000007c0947 */ /* 0x000fea0003800000 */
[----:B------:R-:W-:-:S13]  /*00f0*/  ELECT P0, URZ, PT ;  /* 0x0000000000ff782f */ /* 0x000fda0003800000 */
[----:B------:R-:W-:Y:S05]  /*0100*/  @!P0 BRA `(.L_x_2) ;  /* 0x0000000000848947 */ /* 0x000fea0003800000 */
[----:B------:R-:W-:Y:S01]  /*0110*/  UMOV UR5, 0x4 ;  /* 0x0000000400057882 */ /* 0x000fe20000000000 */
[----:B------:R-:W-:Y:S02]  /*0120*/  IMAD.MOV.U32 R4, RZ, RZ, 0x1 ;  /* 0x00000001ff047424 */ /* 0x000fe400078e00ff */
[----:B------:R-:W-:Y:S02]  /*0130*/  IMAD.MOV.U32 R5, RZ, RZ, 0xf ;  /* 0x0000000fff057424 */ /* 0x000fe400078e00ff */
[----:B------:R-:W-:Y:S04]  /*0140*/  DEPBAR.LE SB0, 0x36 ;  /* 0x00008d800000791a */ /* 0x000fe80000000000 */
[----:B------:R-:W0:Y:S02]  /*0150*/  UTCATOMSWS.FIND_AND_SET.ALIGN UP1, UR5, UR5 ;  /* 0x00000005000575e3 */ /* 0x000e240008020800 */
[----:B0-----:R-:W-:-:S04]  /*0160*/  PLOP3.LUT P0, PT, PT, PT, UP1, 0x80, 0x8 ;  /* 0x000000000008781c */ /* 0x001fc80003f0f018 */
[----:B------:R-:W-:-:S04]  /*0170*/  SEL R0, RZ, 0xffffffff, !P0 ;  /* 0xffffffffff007807 */ /* 0x000fc80004000000 */
[----:B------:R-:W-:Y:S01]  /*0180*/  ISETP.NE.AND P0, PT, R0, RZ, PT ;  /* 0x000000ff0000720c */ /* 0x000fe20003f05270 */
[----:B------:R-:W-:-:S12]  /*0190*/  IMAD.U32 R0, RZ, RZ, UR5 ;  /* 0x00000005ff007e24 */ /* 0x000fd8000f8e00ff */
[----:B------:R-:W-:Y:S05]  /*01a0*/  @P0 BRA `(.L_x_3) ;  /* 0x0000000000240947 */ /* 0x000fea0003800000 */
.L_x_4:
[----:B------:R-:W-:Y:S05]  /*01b0*/  NANOSLEEP 0x64 ;  /* 0x000000640000795d */ /* 0x000fea0003800000 */
[----:B------:R-:W-:-:S05]  /*01c0*/  UMOV UR5, 0x4 ;  /* 0x0000000400057882 */ /* 0x000fca0000000000 */
[----:B------:R-:W-:Y:S04]  /*01d0*/  DEPBAR.LE SB0, 0x36 ;  /* 0x00008d800000791a */ /* 0x000fe80000000000 */
[----:B------:R-:W0:Y:S02]  /*01e0*/  UTCATOMSWS.FIND_AND_SET.ALIGN UP1, UR5, UR5 ;  /* 0x00000005000575e3 */ /* 0x000e240008020800 */
[----:B0-----:R-:W-:-:S04]  /*01f0*/  PLOP3.LUT P0, PT, PT, PT, UP1, 0x80, 0x8 ;  /* 0x000000000008781c */ /* 0x001fc80003f0f018 */
[----:B------:R-:W-:-:S04]  /*0200*/  SEL R0, RZ, 0xffffffff, !P0 ;  /* 0xffffffffff007807 */ /* 0x000fc80004000000 */
[----:B------:R-:W-:Y:S01]  /*0210*/  ISETP.NE.AND P0, PT, R0, RZ, PT ;  /* 0x000000ff0000720c */ /* 0x000fe20003f05270 */
[----:B------:R-:W-:-:S12]  /*0220*/  IMAD.U32 R0, RZ, RZ, UR5 ;  /* 0x00000005ff007e24 */ /* 0x000fd8000f8e00ff */
[----:B------:R-:W-:Y:S05]  /*0230*/  @!P0 BRA `(.L_x_4) ;  /* 0xfffffffc00dc8947 */ /* 0x000fea000383ffff */
.L_x_3:
[C---:B------:R-:W-:Y:S01]  /*0240*/  VIADD R3, R0.reuse, 0x10 ;  /* 0x0000001000037836 */ /* 0x040fe20000000000 */
[----:B------:R-:W-:Y:S01]  /*0250*/  UMOV UR5, 0x50 ;  /* 0x0000005000057882 */ /* 0x000fe20000000000 */
[----:B------:R-:W-:Y:S01]  /*0260*/  SHF.L.U32 R2, R5, R0, RZ ;  /* 0x0000000005027219 */ /* 0x000fe200000006ff */
[----:B------:R-:W-:Y:S01]  /*0270*/  ULEA UR5, UR6, UR5, 0x18 ;  /* 0x0000000506057291 */ /* 0x000fe2000f8ec0ff */
[----:B------:R-:W-:Y:S01]  /*0280*/  IMAD.SHL.U32 R0, R0, 0x20, RZ ;  /* 0x0000002000007824 */ /* 0x000fe200078e00ff */
[----:B------:R-:W-:-:S04]  /*0290*/  SHF.L.U32 R3, R4, R3, RZ ;  /* 0x0000000304037219 */ /* 0x000fc800000006ff */
[----:B------:R-:W-:-:S05]  /*02a0*/  LOP3.LUT R2, R3, R2, RZ, 0xfc, !PT ;  /* 0x0000000203027212 */ /* 0x000fca00078efcff */
[----:B------:R0:W-:Y:S04]  /*02b0*/  ATOMS.OR RZ, [UR5], R2 ;  /* 0x00000002ffff798c */ /* 0x0001e8000b000005 */
[----:B------:R0:W-:Y:S01]  /*02c0*/  STS [UR4], R0 ;  /* 0x00000000ff007988 */ /* 0x0001e20008000804 */
[----:B------:R-:W-:Y:S05]  /*02d0*/  BRA `(.L_x_2) ;  /* 0x0000000000107947 */ /* 0x000fea0003800000 */
.L_x_1:
[----:B------:R-:W-:Y:S01]  /*02e0*/  IMAD.MOV.U32 R0, RZ, RZ, -0x1 ;  /* 0xffffffffff007424 */ /* 0x000fe200078e00ff */
[----:B------:R-:W-:-:S04]  /*02f0*/  MOV R2, 0x320 ;  /* 0x0000032000027802 */ /* 0x000fc80000000f00 */
[----:B------:R0:W-:Y:S03]  /*0300*/  STS [UR4], R0 ;  /* 0x00000000ff007988 */ /* 0x0001e60008000804 */
[----:B0-----:R-:W-:Y:S05]  /*0310*/  CALL.REL.NOINC `($__internal_1_$__cuda_sm10x_tcgen05_guardrail_trap_phase_invalid_during_alloc) ;  /* 0x0000013c00bc7944 */ /* 0x001fea0003c00000 */
.L_x_2:
[----:B------:R-:W-:Y:S05]  /*0320*/  WARPSYNC.ALL ;  /* 0x0000000000007948 */ /* 0x000fea0003800000 */
[----:B------:R-:W-:Y:S01]  /*0330*/  NOP ;  /* 0x0000000000007918 */ /* 0x000fe20000000000 */
.L_x_0:
[----:B------:R-:W1:Y:S01]  /*0340*/  LDCU.64 UR32, c[0x0][0x398] ;  /* 0x00007300ff2077ac */ /* 0x000e620008000a00 */
[----:B------:R-:W2:Y:S01]  /*0350*/  S2R R4, SR_CTAID.X ;  /* 0x0000000000047919 */ /* 0x000ea20000002500 */
[----:B------:R-:W-:Y:S01]  /*0360*/  S2UR UR8, SR_CTAID.X ;  /* 0x00000000000879c3 */ /* 0x000fe20000002500 */
[----:B------:R-:W-:Y:S01]  /*0370*/  UMOV UR62, 0x400 ;  /* 0x00000400003e7882 */ /* 0x000fe20000000000 */
[----:B------:R-:W3:Y:S01]  /*0380*/  S2R R18, SR_TID.X ;  /* 0x0000000000127919 */ /* 0x000ee20000002100 */
[----:B------:R-:W4:Y:S05]  /*0390*/  LDCU UR35, c[0x0][0x3a4] ;  /* 0x00007480ff2377ac */ /* 0x000f2a0008000800 */
[----:B------:R-:W5:Y:S01]  /*03a0*/  S2UR UR34, SR_CgaCtaId ;  /* 0x00000000002279c3 */ /* 0x000f620000008800 */
[----:B-1----:R-:W-:-:S07]  /*03b0*/  UIADD3 UR4, UPT, UPT, UR33, 0x1f, URZ ;  /* 0x0000001f21047890 */ /* 0x002fce000fffe0ff */
[----:B------:R-:W1:Y:S01]  /*03c0*/  LDC R70, c[0x0][0x3a0] ;  /* 0x0000e800ff467b82 */ /* 0x000e620000000800 */
[----:B------:R-:W-:-:S04]  /*03d0*/  USHF.R.S32.HI UR5, URZ, 0x1f, UR4 ;  /* 0x0000001fff057899 */ /* 0x000fc80008011404 */
[----:B------:R-:W-:-:S03]  /*03e0*/  ULEA.HI UR5, UR5, UR4, URZ, 0x5 ;  /* 0x0000000405057291 */ /* 0x000fc6000f8f28ff */
[----:B------:R-:W0:Y:S01]  /*03f0*/  LDC.64 R68, c[0x0][0x3a8] ;  /* 0x0000ea00ff447b82 */ /* 0x000e220000000a00 */
[----:B------:R-:W-:Y:S01]  /*0400*/  UMOV UR4, URZ ;  /* 0x000000ff00047c82 */ /* 0x000fe20008000000 */
[----:B------:R-:W-:Y:S01]  /*0410*/  USHF.R.S32.HI UR5, URZ, 0x5, UR5 ;  /* 0x00000005ff057899 */ /* 0x000fe20008011405 */
[----:B--2---:R-:W-:-:S03]  /*0420*/  IABS R4, R4 ;  /* 0x0000000400047213 */ /* 0x004fc60000000000 */
[----:B------:R-:W-:Y:S02]  /*0430*/  USHF.L.U32 UR6, UR5, 0x3, URZ ;  /* 0x0000000305067899 */ /* 0x000fe400080006ff */
[----:B-----5:R-:W-:Y:S01]  /*0440*/  ULEA UR62, UR34, UR62, 0x18 ;  /* 0x0000003e223e7291 */ /* 0x020fe2000f8ec0ff */
[----:B------:R-:W-:Y:S02]  /*0450*/  R2UR UR9, R4 ;  /* 0x00000000040972ca */ /* 0x000fe400000e0000 */
[----:B---3--:R-:W-:Y:S01]  /*0460*/  LOP3.LUT R36, R18, 0x7f, RZ, 0xc0, !PT ;  /* 0x0000007f12247812 */ /* 0x008fe200078ec0ff */
[----:B------:R-:W-:Y:S01]  /*0470*/  IMAD.U32 R3, RZ, RZ, UR6 ;  /* 0x00000006ff037e24 */ /* 0x000fe2000f8e00ff */
[----:B------:R-:W-:-:S04]  /*0480*/  SHF.R.U32.HI R18, RZ, 0x5, R18 ;  /* 0x00000005ff127819 */ /* 0x000fc80000011612 */
[-C--:B0-----:R-:W-:Y:S02]  /*0490*/  IABS R0, R3.reuse ;  /* 0x0000000300007213 */ /* 0x081fe40000000000 */
[----:B------:R-:W-:Y:S02]  /*04a0*/  IABS R3, R3 ;  /* 0x0000000300037213 */ /* 0x000fe40000000000 */
[----:B------:R-:W-:-:S13]  /*04b0*/  R2UR UR10, R0 ;  /* 0x00000000000a72ca */ /* 0x000fda00000e0000 */
[----:B------:R-:W0:Y:S08]  /*04c0*/  I2F.RP R0, UR10 ;  /* 0x0000000a00007d06 */ /* 0x000e300008209400 */
[----:B0-----:R-:W0:Y:S02]  /*04d0*/  MUFU.RCP R0, R0 ;  /* 0x0000000000007308 */ /* 0x001e240000001000 */
[----:B0-----:R-:W-:-:S02]  /*04e0*/  VIADD R2, R0, 0xffffffe ;  /* 0x0ffffffe00027836 */ /* 0x001fc40000000000 */
[----:B------:R-:W-:-:S04]  /*04f0*/  IMAD.MOV R0, RZ, RZ, -R3 ;  /* 0x000000ffff007224 */ /* 0x000fc800078e0a03 */
[----:B------:R-:W0:Y:S02]  /*0500*/  F2I.FTZ.U32.TRUNC.NTZ R2, R2 ;  /* 0x0000000200027305 */ /* 0x000e24000021f000 */
[----:B0-----:R-:W-:-:S13]  /*0510*/  R2UR UR5, R2 ;  /* 0x00000000020572ca */ /* 0x001fda00000e0000 */
[----:B------:R-:W-:-:S04]  /*0520*/  UIADD3 UR7, UPT, UPT, URZ, -UR5, URZ ;  /* 0x80000005ff077290 */ /* 0x000fc8000fffe0ff */
[----:B------:R-:W-:-:S04]  /*0530*/  UIMAD UR7, UR7, UR10, URZ ;  /* 0x0000000a070772a4 */ /* 0x000fc8000f8e02ff */
[----:B------:R-:W-:-:S03]  /*0540*/  UIMAD.WIDE.U32 UR4, UR5, UR7, UR4 ;  /* 0x00000007050472a5 */ /* 0x000fc6000f8e0004 */
[----:B------:R-:W-:Y:S01]  /*0550*/  R2UR UR7, R0 ;  /* 0x00000000000772ca */ /* 0x000fe200000e0000 */
[----:B------:R-:W-:-:S12]  /*0560*/  UIMAD.WIDE.U32 UR4, UR5, UR9, URZ ;  /* 0x00000009050472a5 */ /* 0x000fd8000f8e00ff */
[----:B------:R-:W-:-:S04]  /*0570*/  UIMAD UR4, UR5, UR7, UR9 ;  /* 0x00000007050472a4 */ /* 0x000fc8000f8e0209 */
[----:B------:R-:W-:-:S11]  /*0580*/  UISETP.GT.U32.AND UP1, UPT, UR10, UR4, UPT ;  /* 0x000000040a00728c */ /* 0x000fd6000bf24070 */
[----:B------:R-:W-:Y:S02]  /*0590*/  @!UP1 UIADD3 UR4, UPT, UPT, UR4, -UR10, URZ ;  /* 0x8000000a04049290 */ /* 0x000fe4000fffe0ff */
[----:B------:R-:W-:Y:S02]  /*05a0*/  @!UP1 UIADD3 UR5, UPT, UPT, UR5, 0x1, URZ ;  /* 0x0000000105059890 */ /* 0x000fe4000fffe0ff */
[----:B------:R-:W-:Y:S02]  /*05b0*/  UISETP.GE.U32.AND UP2, UPT, UR4, UR10, UPT ;  /* 0x0000000a0400728c */ /* 0x000fe4000bf46070 */
[----:B------:R-:W-:-:S04]  /*05c0*/  ULOP3.LUT UR4, UR8, UR6, URZ, 0x3c, !UPT ;  /* 0x0000000608047292 */ /* 0x000fc8000f8e3cff */
[----:B------:R-:W-:Y:S02]  /*05d0*/  UISETP.GE.AND UP1, UPT, UR4, URZ, UPT ;  /* 0x000000ff0400728c */ /* 0x000fe4000bf26270 */
[----:B------:R-:W-:-:S03]  /*05e0*/  UIADD3 UR4, UPT, UPT, UR32, 0x7f, URZ ;  /* 0x0000007f20047890 */ /* 0x000fc6000fffe0ff */
[----:B------:R-:W-:Y:S02]  /*05f0*/  @UP2 UIADD3 UR5, UPT, UPT, UR5, 0x1, URZ ;  /* 0x0000000105052890 */ /* 0x000fe4000fffe0ff */
[----:B------:R-:W-:-:S05]  /*0600*/  UISETP.NE.AND UP2, UPT, UR6, URZ, UPT ;  /* 0x000000ff0600728c */ /* 0x000fca000bf45270 */
[----:B------:R-:W-:Y:S01]  /*0610*/  UMOV UR7, UR5 ;  /* 0x0000000500077c82 */ /* 0x000fe20008000000 */
[----:B------:R-:W-:Y:S02]  /*0620*/  USHF.R.S32.HI UR5, URZ, 0x1f, UR4 ;  /* 0x0000001fff057899 */ /* 0x000fe40008011404 */
[----:B------:R-:W-:Y:S02]  /*0630*/  @!UP1 UIADD3 UR7, UPT, UPT, -UR7, URZ, URZ ;  /* 0x000000ff07079290 */ /* 0x000fe4000fffe1ff */
[----:B------:R-:W-:Y:S02]  /*0640*/  ULEA.HI UR5, UR5, UR4, URZ, 0x7 ;  /* 0x0000000405057291 */ /* 0x000fe4000f8f38ff */
[----:B------:R-:W-:Y:S01]  /*0650*/  @!UP2 ULOP3.LUT UR7, URZ, UR6, URZ, 0x33, !UPT ;  /* 0x00000006ff07a292 */ /* 0x000fe2000f8e33ff */
[----:B------:R-:W-:-:S03]  /*0660*/  UMOV UR4, URZ ;  /* 0x000000ff00047c82 */ /* 0x000fc60008000000 */
[----:B------:R-:W-:Y:S02]  /*0670*/  USHF.L.U32 UR25, UR7, 0x3, URZ ;  /* 0x0000000307197899 */ /* 0x000fe400080006ff */
[----:B------:R-:W-:Y:S02]  /*0680*/  UIADD3 UR7, UPT, UPT, -UR7, URZ, URZ ;  /* 0x000000ff07077290 */ /* 0x000fe4000fffe1ff */
[----:B------:R-:W-:Y:S02]  /*0690*/  ULEA.HI.SX32 UR5, UR5, -UR25, 0x19 ;  /* 0x8000001905057291 */ /* 0x000fe4000f8fcaff */
[----:B------:R-:W-:Y:S02]  /*06a0*/  UIMAD UR27, UR6, UR7, UR8 ;  /* 0x00000007061b72a4 */ /* 0x000fe4000f8e0208 */
[----:B------:R-:W-:-:S04]  /*06b0*/  UISETP.LT.AND UP1, UPT, UR5, 0x8, UPT ;  /* 0x000000080500788c */ /* 0x000fc8000bf21270 */
[----:B------:R-:W-:Y:S01]  /*06c0*/  USEL UR26, UR5, 0x8, UP1 ;  /* 0x00000008051a7887 */ /* 0x000fe20008800000 */
[----:B------:R-:W-:-:S05]  /*06d0*/  IMAD.U32 R4, RZ, RZ, UR27 ;  /* 0x0000001bff047e24 */ /* 0x000fca000f8e00ff */
[----:B------:R-:W-:Y:S01]  /*06e0*/  IMAD.U32 R3, RZ, RZ, UR26 ;  /* 0x0000001aff037e24 */ /* 0x000fe2000f8e00ff */
[----:B------:R-:W-:Y:S01]  /*06f0*/  IABS R5, R4 ;  /* 0x0000000400057213 */ /* 0x000fe20000000000 */
[----:B------:R-:W-:-:S03]  /*0700*/  IMAD.U32 R4, RZ, RZ, UR33 ;  /* 0x00000021ff047e24 */ /* 0x000fc6000f8e00ff */
[-C--:B------:R-:W-:Y:S02]  /*0710*/  IABS R0, R3.reuse ;  /* 0x0000000300007213 */ /* 0x080fe40000000000 */
[----:B------:R-:W-:Y:S01]  /*0720*/  IABS R6, R3 ;  /* 0x0000000300067213 */ /* 0x000fe20000000000 */
[----:B------:R-:W-:Y:S01]  /*0730*/  IMAD.MOV.U32 R3, RZ, RZ, R5 ;  /* 0x000000ffff037224 */ /* 0x000fe200078e0005 */
[----:B------:R-:W-:-:S03]  /*0740*/  R2UR UR9, R0 ;  /* 0x00000000000972ca */ /* 0x000fc600000e0000 */
[----:B------:R-:W-:Y:S01]  /*0750*/  IMAD.MOV R6, RZ, RZ, -R6 ;  /* 0x000000ffff067224 */ /* 0x000fe200078e0a06 */
[----:B------:R-:W-:-:S03]  /*0760*/  R2UR UR7, R3 ;  /* 0x00000000030772ca */ /* 0x000fc600000e0000 */
[----:B------:R-:W-:-:S05]  /*0770*/  IMAD.MOV.U32 R3, RZ, RZ, R6 ;  /* 0x000000ffff037224 */ /* 0x000fca00078e0006 */
[----:B------:R-:W-:Y:S01]  /*0780*/  R2UR UR8, R3 ;  /* 0x00000000030872ca */ /* 0x000fe200000e0000 */
[----:B------:R-:W0:Y:S08]  /*0790*/  I2F.RP R0, UR9 ;  /* 0x0000000900007d06 */ /* 0x000e300008209400 */
[----:B0-----:R-:W0:Y:S02]  /*07a0*/  MUFU.RCP R0, R0 ;  /* 0x0000000000007308 */ /* 0x001e240000001000 */
[----:B0-----:R-:W-:Y:S01]  /*07b0*/  VIADD R2, R0, 0xffffffe ;  /* 0x0ffffffe00027836 */ /* 0x001fe20000000000 */
[----:B------:R-:W-:-:S05]  /*07c0*/  IABS R0, R4 ;  /* 0x0000000400007213 */ /* 0x000fca0000000000 */
[----:B------:R-:W0:Y:S08]  /*07d0*/  I2F.RP R7, R0 ;  /* 0x0000000000077306 */ /* 0x000e300000209400 */
[----:B------:R-:W2:Y:S08]  /*07e0*/  F2I.FTZ.U32.TRUNC.NTZ R2, R2 ;  /* 0x0000000200027305 */ /* 0x000eb0000021f000 */
[----:B0-----:R-:W0:Y:S01]  /*07f0*/  MUFU.RCP R7, R7 ;  /* 0x0000000700077308 */ /* 0x001e220000001000 */
[----:B--2---:R-:W-:Y:S01]  /*0800*/  R2UR UR5, R2 ;  /* 0x00000000020572ca */ /* 0x004fe200000e0000 */
[----:B------:R-:W-:-:S05]  /*0810*/  IMAD.U32 R2, RZ, RZ, UR32 ;  /* 0x00000020ff027e24 */ /* 0x000fca000f8e00ff */
[----:B------:R-:W-:-:S04]  /*0820*/  IABS R2, R2 ;  /* 0x0000000200027213 */ /* 0x000fc80000000000 */
[----:B------:R-:W2:Y:S01]  /*0830*/  I2F.RP R3, R2 ;  /* 0x0000000200037306 */ /* 0x000ea20000209400 */
[----:B0-----:R-:W-:Y:S02]  /*0840*/  VIADD R4, R7, 0xffffffe ;  /* 0x0ffffffe07047836 */ /* 0x001fe40000000000 */
[----:B------:R-:W-:-:S04]  /*0850*/  UIADD3 UR6, UPT, UPT, URZ, -UR5, URZ ;  /* 0x80000005ff067290 */ /* 0x000fc8000fffe0ff */
[----:B------:R-:W-:Y:S01]  /*0860*/  UIMAD UR6, UR6, UR9, URZ ;  /* 0x00000009060672a4 */ /* 0x000fe2000f8e02ff */
[----:B------:R0:W-:Y:S03]  /*0870*/  F2I.FTZ.U32.TRUNC.NTZ R5, R4 ;  /* 0x0000000400057305 */ /* 0x0001e6000021f000 */
[----:B------:R-:W-:-:S04]  /*0880*/  UIMAD.WIDE.U32 UR4, UR5, UR6, UR4 ;  /* 0x00000006050472a5 */ /* 0x000fc8000f8e0004 */
[----:B------:R-:W-:Y:S01]  /*0890*/  UIMAD.WIDE.U32 UR4, UR5, UR7, URZ ;  /* 0x00000007050472a5 */ /* 0x000fe2000f8e00ff */
[----:B--2---:R-:W2:Y:S01]  /*08a0*/  MUFU.RCP R3, R3 ;  /* 0x0000000300037308 */ /* 0x004ea20000001000 */
[----:B0-----:R-:W-:Y:S02]  /*08b0*/  IMAD.MOV.U32 R4, RZ, RZ, RZ ;  /* 0x000000ffff047224 */ /* 0x001fe400078e00ff */
[----:B------:R-:W-:-:S04]  /*08c0*/  UIMAD UR4, UR5, UR8, UR7 ;  /* 0x00000008050472a4 */ /* 0x000fc8000f8e0207 */
[----:B------:R-:W-:Y:S01]  /*08d0*/  UISETP.GT.U32.AND UP1, UPT, UR9, UR4, UPT ;  /* 0x000000040900728c */ /* 0x000fe2000bf24070 */
[----:B--2---:R-:W-:-:S10]  /*08e0*/  VIADD R6, R3, 0xffffffe ;  /* 0x0ffffffe03067836 */ /* 0x004fd40000000000 */
[----:B------:R-:W-:Y:S01]  /*08f0*/  @!UP1 UIADD3 UR4, UPT, UPT, UR4, -UR9, URZ ;  /* 0x8000000904049290 */ /* 0x000fe2000fffe0ff */
[----:B------:R-:W-:Y:S01]  /*0900*/  IMAD.MOV R3, RZ, RZ, -R5 ;  /* 0x000000ffff037224 */ /* 0x000fe200078e0a05 */
[----:B------:R-:W-:Y:S01]  /*0910*/  @!UP1 UIADD3 UR5, UPT, UPT, UR5, 0x1, URZ ;  /* 0x0000000105059890 */ /* 0x000fe2000fffe0ff */
[----:B------:R0:W2:Y:S01]  /*0920*/  F2I.FTZ.U32.TRUNC.NTZ R7, R6 ;  /* 0x0000000600077305 */ /* 0x0000a2000021f000 */
[----:B------:R-:W-:Y:S01]  /*0930*/  UISETP.GE.U32.AND UP2, UPT, UR4, UR9, UPT ;  /* 0x000000090400728c */ /* 0x000fe2000bf46070 */
[----:B------:R-:W-:Y:S01]  /*0940*/  IMAD R3, R3, R0, RZ ;  /* 0x0000000003037224 */ /* 0x000fe200078e02ff */
[----:B------:R-:W-:-:S03]  /*0950*/  ULOP3.LUT UR4, UR27, UR26, URZ, 0x3c, !UPT ;  /* 0x0000001a1b047292 */ /* 0x000fc6000f8e3cff */
[----:B------:R-:W-:Y:S01]  /*0960*/  IMAD.HI.U32 R4, R5, R3, R4 ;  /* 0x0000000305047227 */ /* 0x000fe200078e0004 */
[----:B------:R-:W-:-:S03]  /*0970*/  UISETP.GE.AND UP1, UPT, UR4, URZ, UPT ;  /* 0x000000ff0400728c */ /* 0x000fc6000bf26270 */
[----:B0-----:R-:W-:Y:S02]  /*0980*/  IMAD.MOV.U32 R6, RZ, RZ, RZ ;  /* 0x000000ffff067224 */ /* 0x001fe400078e00ff */
[----:B------:R-:W-:Y:S02]  /*0990*/  @UP2 UIADD3 UR5, UPT, UPT, UR5, 0x1, URZ ;  /* 0x0000000105052890 */ /* 0x000fe4000fffe0ff */
[----:B------:R-:W-:Y:S01]  /*09a0*/  UISETP.NE.AND UP2, UPT, UR26, URZ, UPT ;  /* 0x000000ff1a00728c */ /* 0x000fe2000bf45270 */
[----:B--2---:R-:W-:-:S04]  /*09b0*/  IMAD.MOV R9, RZ, RZ, -R7 ;  /* 0x000000ffff097224 */ /* 0x004fc800078e0a07 */
[----:B------:R-:W-:Y:S01]  /*09c0*/  UMOV UR24, UR5 ;  /* 0x0000000500187c82 */ /* 0x000fe20008000000 */
[----:B------:R-:W-:Y:S01]  /*09d0*/  IMAD R3, R9, R2, RZ ;  /* 0x0000000209037224 */ /* 0x000fe200078e02ff */
[----:B------:R-:W-:-:S03]  /*09e0*/  @!UP1 UIADD3 UR24, UPT, UPT, -UR24, URZ, URZ ;  /* 0x000000ff18189290 */ /* 0x000fc6000fffe1ff */
[----:B------:R-:W-:Y:S01]  /*09f0*/  IMAD.HI.U32 R6, R7, R3, R6 ;  /* 0x0000000307067227 */ /* 0x000fe200078e0006 */
[----:B------:R-:W-:-:S04]  /*0a00*/  @!UP2 ULOP3.LUT UR24, URZ, UR26, URZ, 0x33, !UPT ;  /* 0x0000001aff18a292 */ /* 0x000fc8000f8e33ff */
[----:B------:R-:W-:Y:S02]  /*0a10*/  USHF.L.U32 UR4, UR24, 0x5, URZ ;  /* 0x0000000518047899 */ /* 0x000fe400080006ff */
[----:B------:R-:W-:Y:S02]  /*0a20*/  UIADD3 UR24, UPT, UPT, -UR24, URZ, URZ ;  /* 0x000000ff18187290 */ /* 0x000fe4000fffe1ff */
[----:B------:R-:W-:Y:S02]  /*0a30*/  UIADD3 UR5, UPT, UPT, UR4, 0x1, URZ ;  /* 0x0000000104057890 */ /* 0x000fe4000fffe0ff */
[----:B------:R-:W-:Y:S01]  /*0a40*/  IABS R5, UR4 ;  /* 0x0000000400057c13 */ /* 0x000fe20008000000 */
[----:B------:R-:W-:Y:S02]  /*0a50*/  UIADD3 UR7, UPT, UPT, UR4, 0x3, URZ ;  /* 0x0000000304077890 */ /* 0x000fe4000fffe0ff */
[----:B------:R-:W-:Y:S01]  /*0a60*/  UIADD3 UR6, UPT, UPT, UR4, 0x2, URZ ;  /* 0x0000000204067890 */ /* 0x000fe2000fffe0ff */
[----:B------:R-:W-:Y:S01]  /*0a70*/  IABS R11, UR5 ;  /* 0x00000005000b7c13 */ /* 0x000fe20008000000 */
[----:B------:R-:W-:Y:S01]  /*0a80*/  IMAD.MOV.U32 R9, RZ, RZ, R5 ;  /* 0x000000ffff097224 */ /* 0x000fe200078e0005 */
[----:B------:R-:W-:Y:S01]  /*0a90*/  UIADD3 UR8, UPT, UPT, UR4, 0x4, URZ ;  /* 0x0000000404087890 */ /* 0x000fe2000fffe0ff */
[----:B------:R-:W-:Y:S01]  /*0aa0*/  IABS R15, UR7 ;  /* 0x00000007000f7c13 */ /* 0x000fe20008000000 */
[----:B------:R-:W-:Y:S01]  /*0ab0*/  UIADD3 UR9, UPT, UPT, UR4, 0x5, URZ ;  /* 0x0000000504097890 */ /* 0x000fe2000fffe0ff */
[----:B------:R-:W-:Y:S01]  /*0ac0*/  IMAD.HI.U32 R5, R4, R11, RZ ;  /* 0x0000000b04057227 */ /* 0x000fe200078e00ff */
[----:B------:R-:W-:Y:S01]  /*0ad0*/  IABS R13, UR6 ;  /* 0x00000006000d7c13 */ /* 0x000fe20008000000 */
[----:B------:R-:W-:-:S02]  /*0ae0*/  UIADD3 UR10, UPT, UPT, UR4, 0x6, URZ ;  /* 0x00000006040a7890 */ /* 0x000fc4000fffe0ff */
[----:B------:R-:W-:Y:S01]  /*0af0*/  IMAD.HI.U32 R3, R4, R9, RZ ;  /* 0x0000000904037227 */ /* 0x000fe200078e00ff */
[----:B------:R-:W-:Y:S01]  /*0b00*/  IABS R17, UR9 ;  /* 0x0000000900117c13 */ /* 0x000fe20008000000 */
[----:B------:R-:W-:Y:S02]  /*0b10*/  UIADD3 UR11, UPT, UPT, UR4, 0x7, URZ ;  /* 0x00000007040b7890 */ /* 0x000fe4000fffe0ff */
[----:B------:R-:W-:Y:S01]  /*0b20*/  IMAD.MOV R5, RZ, RZ, -R5 ;  /* 0x000000ffff057224 */ /* 0x000fe200078e0a05 */
[----:B------:R-:W-:Y:S01]  /*0b30*/  UIADD3 UR12, UPT, UPT, UR4, 0x8, URZ ;  /* 0x00000008040c7890 */ /* 0x000fe2000fffe0ff */
[----:B------:R-:W-:Y:S01]  /*0b40*/  IMAD.MOV R3, RZ, RZ, -R3 ;  /* 0x000000ffff037224 */ /* 0x000fe200078e0a03 */
[----:B------:R-:W-:Y:S01]  /*0b50*/  UIADD3 UR13, UPT, UPT, UR4, 0x9, URZ ;  /* 0x00000009040d7890 */ /* 0x000fe2000fffe0ff */
[----:B------:R-:W-:Y:S01]  /*0b60*/  IMAD R5, R0, R5, R11 ;  /* 0x0000000500057224 */ /* 0x000fe200078e020b */
[----:B------:R-:W-:Y:S01]  /*0b70*/  IABS R11, UR8 ;  /* 0x00000008000b7c13 */ /* 0x000fe20008000000 */
[----:B------:R-:W-:Y:S01]  /*0b80*/  IMAD.HI.U32 R8, R4, R15, RZ ;  /* 0x0000000f04087227 */ /* 0x000fe200078e00ff */
[----:B------:R-:W-:Y:S01]  /*0b90*/  IABS R19, UR11 ;  /* 0x0000000b00137c13 */ /* 0x000fe20008000000 */
[----:B------:R-:W-:Y:S01]  /*0ba0*/  UIADD3 UR14, UPT, UPT, UR4, 0xa, URZ ;  /* 0x0000000a040e7890 */ /* 0x000fe2000fffe0ff */
[----:B------:R-:W-:Y:S01]  /*0bb0*/  IABS R21, UR12 ;  /* 0x0000000c00157c13 */ /* 0x000fe20008000000 */
[----:B------:R-:W-:Y:S01]  /*0bc0*/  IMAD R3, R0, R3, R9 ;  /* 0x0000000300037224 */ /* 0x000fe200078e0209 */
[----:B------:R-:W-:Y:S01]  /*0bd0*/  IABS R23, UR13 ;  /* 0x0000000d00177c13 */ /* 0x000fe20008000000 */
[----:B------:R-:W-:Y:S01]  /*0be0*/  IMAD.MOV R9, RZ, RZ, -R8 ;  /* 0x000000ffff097224 */ /* 0x000fe200078e0a08 */
[----:B------:R-:W-:Y:S01]  /*0bf0*/  UIADD3 UR15, UPT, UPT, UR4, 0xb, URZ ;  /* 0x0000000b040f7890 */ /* 0x000fe2000fffe0ff */
[----:B------:R-:W-:Y:S01]  /*0c00*/  IMAD.HI.U32 R7, R4, R13, RZ ;  /* 0x0000000d04077227 */ /* 0x000fe200078e00ff */
[----:B------:R-:W-:Y:S01]  /*0c10*/  IABS R25, UR14 ;  /* 0x0000000e00197c13 */ /* 0x000fe20008000000 */
[----:B------:R-:W-:Y:S01]  /*0c20*/  UIADD3 UR16, UPT, UPT, UR4, 0xc, URZ ;  /* 0x0000000c04107890 */ /* 0x000fe2000fffe0ff */
[----:B------:R-:W-:Y:S01]  /*0c30*/  ISETP.GT.U32.AND P5, PT, R0, R3, PT ;  /* 0x000000030000720c */ /* 0x000fe20003fa4070 */
[----:B------:R-:W-:Y:S01]  /*0c40*/  IMAD.HI.U32 R8, R4, R11, RZ ;  /* 0x0000000b04087227 */ /* 0x000fe200078e00ff */
[----:B------:R-:W-:Y:S01]  /*0c50*/  IABS R27, UR15 ;  /* 0x0000000f001b7c13 */ /* 0x000fe20008000000 */
[----:B------:R-:W-:Y:S01]  /*0c60*/  UIADD3 UR17, UPT, UPT, UR4, 0xd, URZ ;  /* 0x0000000d04117890 */ /* 0x000fe2000fffe0ff */
[----:B------:R-:W-:Y:S01]  /*0c70*/  ISETP.GT.U32.AND P4, PT, R0, R5, PT ;  /* 0x000000050000720c */ /* 0x000fe20003f84070 */
[----:B------:R-:W-:Y:S01]  /*0c80*/  IMAD.HI.U32 R10, R4, R17, RZ ;  /* 0x00000011040a7227 */ /* 0x000fe200078e00ff */
[----:B------:R-:W-:Y:S01]  /*0c90*/  IABS R29, UR16 ;  /* 0x00000010001d7c13 */ /* 0x000fe20008000000 */
[----:B------:R-:W-:-:S02]  /*0ca0*/  UIADD3 UR18, UPT, UPT, UR4, 0xe, URZ ;  /* 0x0000000e04127890 */ /* 0x000fc4000fffe0ff */
[C---:B------:R-:W-:Y:S01]  /*0cb0*/  IMAD R9, R0.reuse, R9, R15 ;  /* 0x0000000900097224 */ /* 0x040fe200078e020f */
[----:B------:R-:W-:Y:S01]  /*0cc0*/  IABS R15, UR10 ;  /* 0x0000000a000f7c13 */ /* 0x000fe20008000000 */
[----:B------:R-:W-:Y:S01]  /*0cd0*/  IMAD.MOV R7, RZ, RZ, -R7 ;  /* 0x000000ffff077224 */ /* 0x000fe200078e0a07 */
[----:B------:R-:W-:Y:S01]  /*0ce0*/  IABS R31, UR17 ;  /* 0x00000011001f7c13 */ /* 0x000fe20008000000 */
[----:B------:R-:W-:Y:S01]  /*0cf0*/  IMAD.MOV R8, RZ, RZ, -R8 ;  /* 0x000000ffff087224 */ /* 0x000fe200078e0a08 */
[----:B------:R-:W-:Y:S01]  /*0d00*/  UIADD3 UR19, UPT, UPT, UR4, 0xf, URZ ;  /* 0x0000000f04137890 */ /* 0x000fe2000fffe0ff */
[----:B------:R-:W-:Y:S01]  /*0d10*/  IMAD.MOV R10, RZ, RZ, -R10 ;  /* 0x000000ffff0a7224 */ /* 0x000fe200078e0a0a */
[----:B------:R-:W-:Y:S01]  /*0d20*/  IABS R33, UR18 ;  /* 0x0000001200217c13 */ /* 0x000fe20008000000 */
[C---:B------:R-:W-:Y:S01]  /*0d30*/  IMAD R7, R0.reuse, R7, R13 ;  /* 0x0000000700077224 */ /* 0x040fe200078e020d */
[----:B------:R-:W-:Y:S01]  /*0d40*/  UIADD3 UR21, UPT, UPT, UR4, 0x11, URZ ;  /* 0x0000001104157890 */ /* 0x000fe2000fffe0ff */
[C---:B------:R-:W-:Y:S01]  /*0d50*/  IMAD R11, R0.reuse, R8, R11 ;  /* 0x00000008000b7224 */ /* 0x040fe200078e020b */
[----:B------:R-:W-:Y:S01]  /*0d60*/  IABS R35, UR19 ;  /* 0x0000001300237c13 */ /* 0x000fe20008000000 */
[----:B------:R-:W-:Y:S01]  /*0d70*/  IMAD R13, R0, R10, R17 ;  /* 0x0000000a000d7224 */ /* 0x000fe200078e0211 */
        /* <DEDUP_REMOVED lines=8> */
[C---:B------:R-:W-:Y:S01]  /*0e00*/  ISETP.GT.U32.AND P1, PT, R0.reuse, R11, PT ;  /* 0x0000000b0000720c */ /* 0x040fe20003f24070 */
[----:B------:R-:W-:Y:S01]  /*0e10*/  IMAD.MOV R8, RZ, RZ, -R8 ;  /* 0x000000ffff087224 */ /* 0x000fe200078e0a08 */
[----:B------:R-:W-:Y:S01]  /*0e20*/  IABS R51, UR23 ;  /* 0x0000001700337c13 */ /* 0x000fe20008000000 */
[----:B------:R-:W-:Y:S01]  /*0e30*/  IMAD.MOV R10, RZ, RZ, -R10 ;  /* 0x000000ffff0a7224 */ /* 0x000fe200078e0a0a */
[----:B------:R-:W-:Y:S01]  /*0e40*/  UIADD3 UR29, UPT, UPT, UR4, 0x15, URZ ;  /* 0x00000015041d7890 */ /* 0x000fe2000fffe0ff */
[----:B------:R-:W-:Y:S01]  /*0e50*/  IMAD R15, R0, R8, R15 ;  /* 0x00000008000f7224 */ /* 0x000fe200078e020f */
[----:B------:R-:W-:Y:S01]  /*0e60*/  UIADD3 UR31, UPT, UPT, UR4, 0x17, URZ ;  /* 0x00000017041f7890 */ /* 0x000fe2000fffe0ff */
[----:B------:R-:W-:Y:S01]  /*0e70*/  IMAD.HI.U32 R8, R4, R21, RZ ;  /* 0x0000001504087227 */ /* 0x000fe200078e00ff */
[----:B------:R-:W-:Y:S01]  /*0e80*/  IABS R49, UR22 ;  /* 0x0000001600317c13 */ /* 0x000fe20008000000 */
[----:B------:R-:W-:Y:S01]  /*0e90*/  UIADD3 UR28, UPT, UPT, UR4, 0x14, URZ ;  /* 0x00000014041c7890 */ /* 0x000fe2000fffe0ff */
[----:B------:R-:W-:Y:S01]  /*0ea0*/  IABS R55, UR29 ;  /* 0x0000001d00377c13 */ /* 0x000fe20008000000 */
[----:B------:R-:W-:Y:S01]  /*0eb0*/  IMAD R17, R0, R10, R19 ;  /* 0x0000000a00117224 */ /* 0x000fe200078e0213 */
[----:B------:R-:W-:Y:S01]  /*0ec0*/  IABS R59, UR31 ;  /* 0x0000001f003b7c13 */ /* 0x000fe20008000000 */
[----:B------:R-:W-:Y:S01]  /*0ed0*/  IMAD.HI.U32 R10, R4, R23, RZ ;  /* 0x00000017040a7227 */ /* 0x000fe200078e00ff */
[----:B------:R-:W-:Y:S01]  /*0ee0*/  UIADD3 UR30, UPT, UPT, UR4, 0x16, URZ ;  /* 0x00000016041e7890 */ /* 0x000fe2000fffe0ff */
[----:B------:R-:W-:Y:S01]  /*0ef0*/  IABS R53, UR28 ;  /* 0x0000001c00357c13 */ /* 0x000fe20008000000 */
[----:B------:R-:W-:Y:S01]  /*0f00*/  UIADD3 UR55, UPT, UPT, UR4, 0x19, URZ ;  /* 0x0000001904377890 */ /* 0x000fe2000fffe0ff */
[----:B------:R-:W-:Y:S01]  /*0f10*/  IMAD.MOV R19, RZ, RZ, -R8 ;  /* 0x000000ffff137224 */ /* 0x000fe200078e0a08 */
[----:B------:R-:W-:Y:S01]  /*0f20*/  UIADD3 UR57, UPT, UPT, UR4, 0x1b, URZ ;  /* 0x0000001b04397890 */ /* 0x000fe2000fffe0ff */
[----:B------:R-:W-:Y:S01]  /*0f30*/  IMAD.MOV R10, RZ, RZ, -R10 ;  /* 0x000000ffff0a7224 */ /* 0x000fe200078e0a0a */
[----:B------:R-:W-:Y:S01]  /*0f40*/  IABS R57, UR30 ;  /* 0x0000001e00397c13 */ /* 0x000fe20008000000 */
[----:B------:R-:W-:Y:S01]  /*0f50*/  IMAD R19, R0, R19, R21 ;  /* 0x0000001300137224 */ /* 0x000fe200078e0215 */
[----:B------:R-:W-:Y:S01]  /*0f60*/  IABS R63, UR55 ;  /* 0x00000037003f7c13 */ /* 0x000fe20008000000 */
[----:B------:R-:W-:Y:S01]  /*0f70*/  IMAD.HI.U32 R8, R4, R25, RZ ;  /* 0x0000001904087227 */ /* 0x000fe200078e00ff */
[----:B------:R-:W-:Y:S01]  /*0f80*/  UIADD3 UR54, UPT, UPT, UR4, 0x18, URZ ;  /* 0x0000001804367890 */ /* 0x000fe2000fffe0ff */
[----:B------:R-:W-:Y:S01]  /*0f90*/  IABS R67, UR57 ;  /* 0x0000003900437c13 */ /* 0x000fe20008000000 */
[----:B------:R-:W-:Y:S01]  /*0fa0*/  UIADD3 UR58, UPT, UPT, UR4, 0x1f, URZ ;  /* 0x0000001f043a7890 */ /* 0x000fe2000fffe0ff */
[C---:B------:R-:W-:Y:S01]  /*0fb0*/  IMAD R21, R0.reuse, R10, R23 ;  /* 0x0000000a00157224 */ /* 0x040fe200078e0217 */
[----:B------:R-:W-:Y:S01]  /*0fc0*/  ISETP.GT.U32.AND P6, PT, R0, R9, PT ;  /* 0x000000090000720c */ /* 0x000fe20003fc4070 */
[----:B------:R-:W-:Y:S01]  /*0fd0*/  IMAD.HI.U32 R10, R4, R27, RZ ;  /* 0x0000001b040a7227 */ /* 0x000fe200078e00ff */
[----:B------:R-:W-:Y:S01]  /*0fe0*/  IABS R61, UR54 ;  /* 0x00000036003d7c13 */ /* 0x000fe20008000000 */
[----:B------:R-:W-:Y:S01]  /*0ff0*/  UIADD3 UR56, UPT, UPT, UR4, 0x1a, URZ ;  /* 0x0000001a04387890 */ /* 0x000fe2000fffe0ff */
[----:B------:R-:W-:Y:S01]  /*1000*/  IABS R77, UR58 ;  /* 0x0000003a004d7c13 */ /* 0x000fe20008000000 */
[----:B------:R-:W-:Y:S01]  /*1010*/  IMAD.MOV R8, RZ, RZ, -R8 ;  /* 0x000000ffff087224 */ /* 0x000fe200078e0a08 */
[C---:B------:R-:W-:Y:S01]  /*1020*/  ISETP.GT.U32.AND P3, PT, R0.reuse, R13, PT ;  /* 0x0000000d0000720c */ /* 0x040fe20003f64070 */
[----:B------:R-:W-:Y:S01]  /*1030*/  IMAD.MOV R10, RZ, RZ, -R10 ;  /* 0x000000ffff0a7224 */ /* 0x000fe200078e0a0a */
[----:B------:R-:W-:Y:S01]  /*1040*/  UIADD3 UR59, UPT, UPT, UR4, 0x1c, URZ ;  /* 0x0000001c043b7890 */ /* 0x000fe2000fffe0ff */
[C---:B------:R-:W-:Y:S01]  /*1050*/  IMAD R23, R0.reuse, R8, R25 ;  /* 0x0000000800177224 */ /* 0x040fe200078e0219 */
[----:B------:R-:W-:Y:S01]  /*1060*/  IABS R65, UR56 ;  /* 0x0000003800417c13 */ /* 0x000fe20008000000 */
[----:B------:R-:W-:Y:S01]  /*1070*/  IMAD R25, R0, R10, R27 ;  /* 0x0000000a00197224 */ /* 0x000fe200078e021b */
[----:B------:R-:W-:Y:S01]  /*1080*/  UIADD3 UR60, UPT, UPT, UR4, 0x1d, URZ ;  /* 0x0000001d043c7890 */ /* 0x000fe2000fffe0ff */
[----:B------:R-:W-:Y:S01]  /*1090*/  IMAD.HI.U32 R8, R4, R29, RZ ;  /* 0x0000001d04087227 */ /* 0x000fe200078e00ff */
[----:B------:R-:W-:Y:S01]  /*10a0*/  IABS R71, UR59 ;  /* 0x0000003b00477c13 */ /* 0x000fe20008000000 */
[----:B------:R-:W-:-:S02]  /*10b0*/  UIADD3 UR61, UPT, UPT, UR4, 0x1e, URZ ;  /* 0x0000001e043d7890 */ /* 0x000fc4000fffe0ff */
[----:B------:R-:W-:Y:S01]  /*10c0*/  IMAD.HI.U32 R10, R4, R31, RZ ;  /* 0x0000001f040a7227 */ /* 0x000fe200078e00ff */
[----:B------:R-:W-:Y:S01]  /*10d0*/  IABS R73, UR60 ;  /* 0x0000003c00497c13 */ /* 0x000fe20008000000 */
[----:B------:R-:W-:Y:S02]  /*10e0*/  UIMAD UR24, UR26, UR24, UR27 ;  /* 0x000000181a1872a4 */ /* 0x000fe4000f8e021b */
[----:B------:R-:W-:Y:S01]  /*10f0*/  IMAD.MOV R27, RZ, RZ, -R8 ;  /* 0x000000ffff1b7224 */ /* 0x000fe200078e0a08 */
[----:B------:R-:W-:Y:S01]  /*1100*/  IABS R75, UR61 ;  /* 0x0000003d004b7c13 */ /* 0x000fe20008000000 */
[----:B------:R-:W-:Y:S01]  /*1110*/  IMAD.MOV R10, RZ, RZ, -R10 ;  /* 0x000000ffff0a7224 */ /* 0x000fe200078e0a0a */
[----:B------:R-:W-:Y:S01]  /*1120*/  UIADD3 UR24, UPT, UPT, UR25, UR24, URZ ;  /* 0x0000001819187290 */ /* 0x000fe2000fffe0ff */
[----:B------:R-:W-:Y:S02]  /*1130*/  IMAD R27, R0, R27, R29 ;  /* 0x0000001b001b7224 */ /* 0x000fe400078e021d */
[----:B------:R-:W-:-:S04]  /*1140*/  IMAD.HI.U32 R8, R4, R33, RZ ;  /* 0x0000002104087227 */ /* 0x000fc800078e00ff */
[----:B------:R-:W-:Y:S02]  /*1150*/  IMAD R29, R0, R10, R31 ;  /* 0x0000000a001d7224 */ /* 0x000fe400078e021f */
[----:B------:R-:W-:-:S04]  /*1160*/  IMAD.HI.U32 R10, R4, R35, RZ ;  /* 0x00000023040a7227 */ /* 0x000fc800078e00ff */
[----:B------:R-:W-:Y:S02]  /*1170*/  IMAD.MOV R8, RZ, RZ, -R8 ;  /* 0x000000ffff087224 */ /* 0x000fe400078e0a08 */
[----:B------:R-:W-:Y:S02]  /*1180*/  IMAD.MOV R10, RZ, RZ, -R10 ;  /* 0x000000ffff0a7224 */ /* 0x000fe400078e0a0a */
[C---:B------:R-:W-:Y:S02]  /*1190*/  IMAD R31, R0.reuse, R8, R33 ;  /* 0x00000008001f7224 */ /* 0x040fe400078e0221 */
[----:B------:R-:W-:Y:S02]  /*11a0*/  IMAD R33, R0, R10, R35 ;  /* 0x0000000a00217224 */ /* 0x000fe400078e0223 */
[----:B------:R-:W-:-:S04]  /*11b0*/  IMAD.HI.U32 R10, R4, R47, RZ ;  /* 0x0000002f040a7227 */ /* 0x000fc800078e00ff */
[----:B------:R-:W-:Y:S02]  /*11c0*/  IMAD.MOV R10, RZ, RZ, -R10 ;  /* 0x000000ffff0a7224 */ /* 0x000fe400078e0a0a */
        /* <DEDUP_REMOVED lines=8> */
[----:B------:R-:W-:-:S04]  /*1250*/  IMAD.HI.U32 R10, R4, R55, RZ ;  /* 0x00000037040a7227 */ /* 0x000fc800078e00ff */
[----:B------:R-:W-:Y:S02]  /*1260*/  IMAD.MOV R8, RZ, RZ, -R8 ;  /* 0x000000ffff087224 */ /* 0x000fe400078e0a08 */
[----:B------:R-:W-:Y:S02]  /*1270*/  IMAD.MOV R14, RZ, RZ, -R10 ;  /* 0x000000ffff0e7224 */ /* 0x000fe400078e0a0a */
[----:B------:R-:W-:-:S04]  /*1280*/  IMAD.HI.U32 R10, R4, R59, RZ ;  /* 0x0000003b040a7227 */ /* 0x000fc800078e00ff */
[----:B------:R-:W-:Y:S02]  /*1290*/  IMAD R49, R0, R8, R49 ;  /* 0x0000000800317224 */ /* 0x000fe400078e0231 */
[----:B------:R-:W-:-:S04]  /*12a0*/  IMAD.HI.U32 R8, R4, R53, RZ ;  /* 0x0000003504087227 */ /* 0x000fc800078e00ff */
[----:B------:R-:W-:Y:S02]  /*12b0*/  IMAD.MOV R10, RZ, RZ, -R10 ;  /* 0x000000ffff0a7224 */ /* 0x000fe400078e0a0a */
[----:B------:R-:W-:Y:S02]  /*12c0*/  IMAD.MOV R12, RZ, RZ, -R8 ;  /* 0x000000ffff0c7224 */ /* 0x000fe400078e0a08 */
[----:B------:R-:W-:Y:S02]  /*12d0*/  IMAD R59, R0, R10, R59 ;  /* 0x0000000a003b7224 */ /* 0x000fe400078e023b */
[----:B------:R-:W-:-:S04]  /*12e0*/  IMAD.HI.U32 R8, R4, R57, RZ ;  /* 0x0000003904087227 */ /* 0x000fc800078e00ff */
[----:B------:R-:W-:-:S04]  /*12f0*/  IMAD.HI.U32 R10, R4, R63, RZ ;  /* 0x0000003f040a7227 */ /* 0x000fc800078e00ff */
[----:B------:R-:W-:Y:S02]  /*1300*/  IMAD R55, R0, R14, R55 ;  /* 0x0000000e00377224 */ /* 0x000fe400078e0237 */
[----:B------:R-:W-:Y:S02]  /*1310*/  IMAD.MOV R8, RZ, RZ, -R8 ;  /* 0x000000ffff087224 */ /* 0x000fe400078e0a08 */
[----:B------:R-:W-:Y:S02]  /*1320*/  IMAD.MOV R14, RZ, RZ, -R10 ;  /* 0x000000ffff0e7224 */ /* 0x000fe400078e0a0a */
[----:B------:R-:W-:-:S04]  /*1330*/  IMAD.HI.U32 R10, R4, R67, RZ ;  /* 0x00000043040a7227 */ /* 0x000fc800078e00ff */
[----:B------:R-:W-:Y:S02]  /*1340*/  IMAD R57, R0, R8, R57 ;  /* 0x0000000800397224 */ /* 0x000fe400078e0239 */
[----:B------:R-:W-:-:S04]  /*1350*/  IMAD.HI.U32 R8, R4, R61, RZ ;  /* 0x0000003d04087227 */ /* 0x000fc800078e00ff */
[----:B------:R-:W-:Y:S02]  /*1360*/  IMAD.MOV R10, RZ, RZ, -R10 ;  /* 0x000000ffff0a7224 */ /* 0x000fe400078e0a0a */
[C---:B------:R-:W-:Y:S02]  /*1370*/  IMAD R53, R0.reuse, R12, R53 ;  /* 0x0000000c00357224 */ /* 0x040fe400078e0235 */
[----:B------:R-:W-:Y:S02]  /*1380*/  IMAD.MOV R12, RZ, RZ, -R8 ;  /* 0x000000ffff0c7224 */ /* 0x000fe400078e0a08 */
[----:B------:R-:W-:Y:S02]  /*1390*/  IMAD R67, R0, R10, R67 ;  /* 0x0000000a00437224 */ /* 0x000fe400078e0243 */
[----:B------:R-:W-:-:S04]  /*13a0*/  IMAD.HI.U32 R10, R4, R77, RZ ;  /* 0x0000004d040a7227 */ /* 0x000fc800078e00ff */
[C---:B------:R-:W-:Y:S02]  /*13b0*/  IMAD R61, R0.reuse, R12, R61 ;  /* 0x0000000c003d7224 */ /* 0x040fe400078e023d */
[----:B------:R-:W-:Y:S02]  /*13c0*/  IMAD.MOV R12, RZ, RZ, -R10 ;  /* 0x000000ffff0c7224 */ /* 0x000fe400078e0a0a */
[--C-:B------:R-:W-:Y:S02]  /*13d0*/  @!P0 IMAD.IADD R7, R7, 0x1, -R0.reuse ;  /* 0x0000000107078824 */ /* 0x100fe400078e0a00 */
[C---:B------:R-:W-:Y:S02]  /*13e0*/  IMAD R77, R0.reuse, R12, R77 ;  /* 0x0000000c004d7224 */ /* 0x040fe400078e024d */
[--C-:B------:R-:W-:Y:S01]  /*13f0*/  @!P1 IMAD.IADD R11, R11, 0x1, -R0.reuse ;  /* 0x000000010b0b9824 */ /* 0x100fe200078e0a00 */
[C---:B------:R-:W-:Y:S01]  /*1400*/  ISETP.GT.U32.AND P1, PT, R0.reuse, R7, PT ;  /* 0x000000070000720c */ /* 0x040fe20003f24070 */
[--C-:B------:R-:W-:Y:S01]  /*1410*/  @!P5 IMAD.IADD R3, R3, 0x1, -R0.reuse ;  /* 0x000000010303d824 */ /* 0x100fe200078e0a00 */
[----:B------:R-:W-:Y:S01]  /*1420*/  BAR.SYNC.DEFER_BLOCKING 0x0 ;  /* 0x0000000000007b1d */ /* 0x000fe20000010000 */
[----:B------:R-:W-:Y:S01]  /*1430*/  ISETP.GT.U32.AND P2, PT, R0, R77, PT ;  /* 0x0000004d0000720c */ /* 0x000fe20003f44070 */
[----:B------:R-:W-:-:S02]  /*1440*/  @!P6 IMAD.IADD R9, R9, 0x1, -R0 ;  /* 0x000000010909e824 */ /* 0x000fc400078e0a00 */
[--C-:B------:R-:W-:Y:S01]  /*1450*/  @!P4 IMAD.IADD R5, R5, 0x1, -R0.reuse ;  /* 0x000000010505c824 */ /* 0x100fe200078e0a00 */
[C---:B------:R-:W-:Y:S01]  /*1460*/  ISETP.GT.U32.AND P4, PT, R0.reuse, R3, PT ;  /* 0x000000030000720c */ /* 0x040fe20003f84070 */
[----:B------:R-:W-:Y:S01]  /*1470*/  @!P3 IMAD.IADD R13, R13, 0x1, -R0 ;  /* 0x000000010d0db824 */ /* 0x000fe200078e0a00 */
[----:B------:R-:W-:Y:S01]  /*1480*/  ISETP.GT.U32.AND P3, PT, R0, R9, PT ;  /* 0x000000090000720c */ /* 0x000fe20003f64070 */
[----:B------:R-:W-:Y:S01]  /*1490*/  IMAD.HI.U32 R8, R4, R65, RZ ;  /* 0x0000004104087227 */ /* 0x000fe200078e00ff */
[----:B------:R-:W-:-:S03]  /*14a0*/  ISETP.GT.U32.AND P0, PT, R0, R5, PT ;  /* 0x000000050000720c */ /* 0x000fc60003f04070 */
[--C-:B------:R-:W-:Y:S01]  /*14b0*/  @!P1 IMAD.IADD R7, R7, 0x1, -R0.reuse ;  /* 0x0000000107079824 */ /* 0x100fe200078e0a00 */
[C---:B------:R-:W-:Y:S01]  /*14c0*/  ISETP.GT.U32.AND P1, PT, R0.reuse, R21, PT ;  /* 0x000000150000720c */ /* 0x040fe20003f24070 */
[----:B------:R-:W-:Y:S01]  /*14d0*/  @!P2 IMAD.IADD R77, R77, 0x1, -R0 ;  /* 0x000000014d4da824 */ /* 0x000fe200078e0a00 */
[C---:B------:R-:W-:Y:S01]  /*14e0*/  ISETP.GT.U32.AND P2, PT, R0.reuse, R15, PT ;  /* 0x0000000f0000720c */ /* 0x040fe20003f44070 */
[----:B------:R-:W-:Y:S02]  /*14f0*/  IMAD.MOV R8, RZ, RZ, -R8 ;  /* 0x000000ffff087224 */ /* 0x000fe400078e0a08 */
[--C-:B------:R-:W-:Y:S01]  /*1500*/  @!P4 IMAD.IADD R3, R3, 0x1, -R0.reuse ;  /* 0x000000010303c824 */ /* 0x100fe200078e0a00 */
[C---:B------:R-:W-:Y:S01]  /*1510*/  ISETP.GT.U32.AND P5, PT, R0.reuse, R77, PT ;  /* 0x0000004d0000720c */ /* 0x040fe20003fa4070 */
[--C-:B------:R-:W-:Y:S01]  /*1520*/  @!P3 IMAD.IADD R9, R9, 0x1, -R0.reuse ;  /* 0x000000010909b824 */ /* 0x100fe200078e0a00 */
[C---:B------:R-:W-:Y:S01]  /*1530*/  ISETP.GT.U32.AND P4, PT, R0.reuse, R17, PT ;  /* 0x000000110000720c */ /* 0x040fe20003f84070 */
[--C-:B------:R-:W-:Y:S01]  /*1540*/  @!P0 IMAD.IADD R5, R5, 0x1, -R0.reuse ;  /* 0x0000000105058824 */ /* 0x100fe200078e0a00 */
[C---:B------:R-:W-:Y:S01]  /*1550*/  ISETP.GT.U32.AND P3, PT, R0.reuse, R23, PT ;  /* 0x000000170000720c */ /* 0x040fe20003f64070 */
[C---:B------:R-:W-:Y:S01]  /*1560*/  IMAD R65, R0.reuse, R8, R65 ;  /* 0x0000000800417224 */ /* 0x040fe200078e0241 */
[C---:B------:R-:W-:Y:S01]  /*1570*/  ISETP.GT.U32.AND P0, PT, R0.reuse, R19, PT ;  /* 0x000000130000720c */ /* 0x040fe20003f04070 */
[--C-:B------:R-:W-:Y:S01]  /*1580*/  @!P1 IMAD.IADD R21, R21, 0x1, -R0.reuse ;  /* 0x0000000115159824 */ /* 0x100fe200078e0a00 */
[C---:B------:R-:W-:Y:S01]  /*1590*/  ISETP.GT.U32.AND P1, PT, R0.reuse, R45, PT ;  /* 0x0000002d0000720c */ /* 0x040fe20003f24070 */
[----:B------:R-:W-:Y:S01]  /*15a0*/  @!P2 IMAD.IADD R15, R15, 0x1, -R0 ;  /* 0x000000010f0fa824 */ /* 0x000fe200078e0a00 */
[----:B------:R-:W-:Y:S01]  /*15b0*/  ISETP.GT.U32.AND P2, PT, R0, R11, PT ;  /* 0x0000000b0000720c */ /* 0x000fe20003f44070 */
[----:B------:R-:W-:-:S03]  /*15c0*/  IMAD.HI.U32 R8, R4, R71, RZ ;  /* 0x0000004704087227 */ /* 0x000fc600078e00ff */
[C---:B------:R-:W-:Y:S01]  /*15d0*/  ISETP.GT.U32.AND P6, PT, R0.reuse, R15, PT ;  /* 0x0000000f0000720c */ /* 0x040fe20003fc4070 */
[--C-:B------:R-:W-:Y:S01]  /*15e0*/  @!P5 IMAD.IADD R77, R77, 0x1, -R0.reuse ;  /* 0x000000014d4dd824 */ /* 0x100fe200078e0a00 */
[C---:B------:R-:W-:Y:S01]  /*15f0*/  ISETP.GT.U32.AND P5, PT, R0.reuse, R13, PT ;  /* 0x0000000d0000720c */ /* 0x040fe20003fa4070 */
[--C-:B------:R-:W-:Y:S01]  /*1600*/  @!P4 IMAD.IADD R17, R17, 0x1, -R0.reuse ;  /* 0x000000011111c824 */ /* 0x100fe200078e0a00 */
[C---:B------:R-:W-:Y:S01]  /*1610*/  ISETP.GT.U32.AND P4, PT, R0.reuse, R31, PT ;  /* 0x0000001f0000720c */ /* 0x040fe20003f84070 */
[--C-:B------:R-:W-:Y:S01]  /*1620*/  @!P3 IMAD.IADD R23, R23, 0x1, -R0.reuse ;  /* 0x000000011717b824 */ /* 0x100fe200078e0a00 */
[C---:B------:R-:W-:Y:S01]  /*1630*/  ISETP.GT.U32.AND P3, PT, R0.reuse, R47, PT ;  /* 0x0000002f0000720c */ /* 0x040fe20003f64070 */
[--C-:B------:R-:W-:Y:S02]  /*1640*/  @!P1 IMAD.IADD R45, R45, 0x1, -R0.reuse ;  /* 0x000000012d2d9824 */ /* 0x100fe400078e0a00 */
[--C-:B------:R-:W-:Y:S01]  /*1650*/  @!P2 IMAD.IADD R11, R11, 0x1, -R0.reuse ;  /* 0x000000010b0ba824 */ /* 0x100fe200078e0a00 */
[C---:B------:R-:W-:Y:S01]  /*1660*/  ISETP.GT.U32.AND P2, PT, R0.reuse, R25, PT ;  /* 0x000000190000720c */ /* 0x040fe20003f44070 */
        /* <DEDUP_REMOVED lines=8> */
[----:B------:R-:W-:Y:S01]  /*16f0*/  @!P3 IMAD.IADD R47, R47, 0x1, -R0 ;  /* 0x000000012f2fb824 */ /* 0x000fe200078e0a00 */
[----:B------:R-:W-:Y:S01]  /*1700*/  ISETP.GT.U32.AND P0, PT, R0, R33, PT ;  /* 0x000000210000720c */ /* 0x000fe20003f04070 */
[----:B------:R-:W-:-:S02]  /*1710*/  IMAD.MOV R10, RZ, RZ, -R8 ;  /* 0x000000ffff0a7224 */ /* 0x000fc400078e0a08 */
        /* <DEDUP_REMOVED lines=20> */
[----:B------:R-:W-:-:S04]  /*1860*/  IMAD.HI.U32 R4, R4, R75, RZ ;  /* 0x0000004b04047227 */ /* 0x000fc800078e00ff */
[C---:B------:R-:W-:Y:S02]  /*1870*/  IMAD R63, R0.reuse, R14, R63 ;  /* 0x0000000e003f7224 */ /* 0x040fe400078e023f */
[----:B------:R-:W-:Y:S01]  /*1880*/  @!P2 IMAD.IADD R27, R27, 0x1, -R0 ;  /* 0x000000011b1ba824 */ /* 0x000fe200078e0a00 */
[C---:B------:R-:W-:Y:S01]  /*1890*/  ISETP.GT.U32.AND P2, PT, R0.reuse, R49, PT ;  /* 0x000000310000720c */ /* 0x040fe20003f44070 */
[----:B------:R-:W-:Y:S02]  /*18a0*/  IMAD.MOV R4, RZ, RZ, -R4 ;  /* 0x000000ffff047224 */ /* 0x000fe400078e0a04 */
[--C-:B------:R-:W-:Y:S01]  /*18b0*/  @!P4 IMAD.IADD R31, R31, 0x1, -R0.reuse ;  /* 0x000000011f1fc824 */ /* 0x100fe200078e0a00 */
[C---:B------:R-:W-:Y:S01]  /*18c0*/  ISETP.GT.U32.AND P4, PT, R0.reuse, R55, PT ;  /* 0x000000370000720c */ /* 0x040fe20003f84070 */
[--C-:B------:R-:W-:Y:S01]  /*18d0*/  @!P5 IMAD.IADD R29, R29, 0x1, -R0.reuse ;  /* 0x000000011d1dd824 */ /* 0x100fe200078e0a00 */
[C---:B------:R-:W-:Y:S01]  /*18e0*/  ISETP.GT.U32.AND P5, PT, R0.reuse, R53, PT ;  /* 0x000000350000720c */ /* 0x040fe20003fa4070 */
[----:B------:R-:W-:Y:S01]  /*18f0*/  @!P3 IMAD.IADD R47, R47, 0x1, -R0 ;  /* 0x000000012f2fb824 */ /* 0x000fe200078e0a00 */
[C---:B------:R-:W-:Y:S01]  /*1900*/  ISETP.GT.U32.AND P3, PT, R0.reuse, R61, PT ;  /* 0x0000003d0000720c */ /* 0x040fe20003f64070 */
[----:B------:R-:W-:Y:S01]  /*1910*/  IMAD.U32 R14, RZ, RZ, UR24 ;  /* 0x00000018ff0e7e24 */ /* 0x000fe2000f8e00ff */
[----:B------:R-:W0:Y:S01]  /*1920*/  LDCU.128 UR24, c[0x0][0x380] ;  /* 0x00007000ff1877ac */ /* 0x000e220008000c00 */
[----:B------:R-:W-:-:S02]  /*1930*/  IMAD R75, R0, R4, R75 ;  /* 0x00000004004b7224 */ /* 0x000fc400078e024b */
[--C-:B------:R-:W-:Y:S01]  /*1940*/  @!P2 IMAD.IADD R49, R49, 0x1, -R0.reuse ;  /* 0x000000013131a824 */ /* 0x100fe200078e0a00 */
[C---:B------:R-:W-:Y:S01]  /*1950*/  ISETP.GT.U32.AND P2, PT, R0.reuse, R63, PT ;  /* 0x0000003f0000720c */ /* 0x040fe20003f44070 */
[----:B------:R-:W-:Y:S01]  /*1960*/  @!P6 IMAD.IADD R17, R17, 0x1, -R0 ;  /* 0x000000011111e824 */ /* 0x000fe200078e0a00 */
[----:B------:R-:W-:Y:S01]  /*1970*/  ISETP.GT.U32.AND P6, PT, R0, R51, PT ;  /* 0x000000330000720c */ /* 0x000fe20003fc4070 */
[----:B------:R-:W-:Y:S02]  /*1980*/  IMAD R16, R14, 0x80, R36 ;  /* 0x000000800e107824 */ /* 0x000fe400078e0224 */
[--C-:B------:R-:W-:Y:S01]  /*1990*/  @!P1 IMAD.IADD R59, R59, 0x1, -R0.reuse ;  /* 0x000000013b3b9824 */ /* 0x100fe200078e0a00 */
[C---:B------:R-:W-:Y:S01]  /*19a0*/  ISETP.GT.U32.AND P1, PT, R0.reuse, R75, PT ;  /* 0x0000004b0000720c */ /* 0x040fe20003f24070 */
[C---:B------:R-:W-:Y:S01]  /*19b0*/  IMAD R71, R0.reuse, R10, R71 ;  /* 0x0000000a00477224 */ /* 0x040fe200078e0247 */
[----:B------:R-:W-:Y:S01]  /*19c0*/  IABS R35, R16 ;  /* 0x0000001000237213 */ /* 0x000fe20000000000 */
[--C-:B------:R-:W-:Y:S01]  /*19d0*/  @!P5 IMAD.IADD R53, R53, 0x1, -R0.reuse ;  /* 0x000000013535d824 */ /* 0x100fe200078e0a00 */
[C---:B------:R-:W-:Y:S01]  /*19e0*/  ISETP.GT.U32.AND P5, PT, R0.reuse, R67, PT ;  /* 0x000000430000720c */ /* 0x040fe20003fa4070 */
[--C-:B------:R-:W-:Y:S01]  /*19f0*/  @!P4 IMAD.IADD R55, R55, 0x1, -R0.reuse ;  /* 0x000000013737c824 */ /* 0x100fe200078e0a00 */
[C---:B------:R-:W-:Y:S01]  /*1a00*/  ISETP.GT.U32.AND P4, PT, R0.reuse, R71, PT ;  /* 0x000000470000720c */ /* 0x040fe20003f84070 */
[--C-:B------:R-:W-:Y:S01]  /*1a10*/  @!P3 IMAD.IADD R61, R61, 0x1, -R0.reuse ;  /* 0x000000013d3db824 */ /* 0x100fe200078e0a00 */
[----:B------:R-:W-:Y:S01]  /*1a20*/  ISETP.GT.U32.AND P3, PT, R0, R53, PT ;  /* 0x000000350000720c */ /* 0x000fe20003f64070 */
[----:B------:R-:W-:Y:S01]  /*1a30*/  IMAD.HI.U32 R6, R6, R35, RZ ;  /* 0x0000002306067227 */ /* 0x000fe200078e00ff */
[----:B------:R-:W-:Y:S03]  /*1a40*/  STL [R1+0x5a0], R16 ;  /* 0x0005a01001007387 */ /* 0x000fe60000100800 */
[--C-:B------:R-:W-:Y:S01]  /*1a50*/  @!P2 IMAD.IADD R63, R63, 0x1, -R0.reuse ;  /* 0x000000013f3fa824 */ /* 0x100fe200078e0a00 */
[C---:B------:R-:W-:Y:S01]  /*1a60*/  ISETP.GT.U32.AND P2, PT, R0.reuse, R55, PT ;  /* 0x000000370000720c */ /* 0x040fe20003f44070 */
[----:B------:R-:W-:Y:S01]  /*1a70*/  @!P6 IMAD.IADD R51, R51, 0x1, -R0 ;  /* 0x000000013333e824 */ /* 0x000fe200078e0a00 */
[----:B------:R-:W-:Y:S01]  /*1a80*/  ISETP.GT.U32.AND P6, PT, R0, R65, PT ;  /* 0x000000410000720c */ /* 0x000fe20003fc4070 */
[----:B------:R-:W-:-:S02]  /*1a90*/  IMAD.MOV R6, RZ, RZ, -R6 ;  /* 0x000000ffff067224 */ /* 0x000fc400078e0a06 */
[--C-:B------:R-:W-:Y:S01]  /*1aa0*/  @!P1 IMAD.IADD R75, R75, 0x1, -R0.reuse ;  /* 0x000000014b4b9824 */ /* 0x100fe200078e0a00 */
[----:B------:R-:W-:Y:S01]  /*1ab0*/  ISETP.GT.U32.AND P1, PT, R0, R63, PT ;  /* 0x0000003f0000720c */ /* 0x000fe20003f24070 */
[----:B------:R-:W-:Y:S02]  /*1ac0*/  IMAD R35, R2, R6, R35 ;  /* 0x0000000602237224 */ /* 0x000fe400078e0223 */
[--C-:B------:R-:W-:Y:S01]  /*1ad0*/  @!P5 IMAD.IADD R67, R67, 0x1, -R0.reuse ;  /* 0x000000014343d824 */ /* 0x100fe200078e0a00 */
[----:B------:R-:W-:Y:S01]  /*1ae0*/  ISETP.GT.U32.AND P5, PT, R0, R59, PT ;  /* 0x0000003b0000720c */ /* 0x000fe20003fa4070 */
[--C-:B------:R-:W-:Y:S01]  /*1af0*/  @!P4 IMAD.IADD R71, R71, 0x1, -R0.reuse ;  /* 0x000000014747c824 */ /* 0x100fe200078e0a00 */
[----:B------:R-:W-:Y:S01]  /*1b00*/  ISETP.GT.U32.AND P4, PT, R2, R35, PT ;  /* 0x000000230200720c */ /* 0x000fe20003f84070 */
[--C-:B------:R-:W-:Y:S01]  /*1b10*/  @!P3 IMAD.IADD R53, R53, 0x1, -R0.reuse ;  /* 0x000000013535b824 */ /* 0x100fe200078e0a00 */
[C---:B------:R-:W-:Y:S01]  /*1b20*/  ISETP.GT.U32.AND P3, PT, R0.reuse, R67, PT ;  /* 0x000000430000720c */ /* 0x040fe20003f64070 */
[--C-:B------:R-:W-:Y:S01]  /*1b30*/  @!P0 IMAD.IADD R33, R33, 0x1, -R0.reuse ;  /* 0x0000000121218824 */ /* 0x100fe200078e0a00 */
[----:B------:R-:W-:Y:S01]  /*1b40*/  ISETP.GT.U32.AND P0, PT, R0, R21, PT ;  /* 0x000000150000720c */ /* 0x000fe20003f04070 */
[----:B------:R-:W-:-:S02]  /*1b50*/  @!P6 IMAD.IADD R65, R65, 0x1, -R0 ;  /* 0x000000014141e824 */ /* 0x000fc400078e0a00 */
[--C-:B------:R-:W-:Y:S01]  /*1b60*/  @!P1 IMAD.IADD R63, R63, 0x1, -R0.reuse ;  /* 0x000000013f3f9824 */ /* 0x100fe200078e0a00 */
[----:B------:R-:W-:Y:S01]  /*1b70*/  ISETP.LE.AND P1, PT, RZ, UR6, PT ;  /* 0x00000006ff007c0c */ /* 0x000fe2000bf23270 */
[--C-:B------:R-:W-:Y:S01]  /*1b80*/  @!P2 IMAD.IADD R55, R55, 0x1, -R0.reuse ;  /* 0x000000013737a824 */ /* 0x100fe200078e0a00 */
[C---:B------:R-:W-:Y:S01]  /*1b90*/  ISETP.GT.U32.AND P2, PT, R0.reuse, R65, PT ;  /* 0x000000410000720c */ /* 0x040fe20003f44070 */
[----:B------:R-:W-:Y:S01]  /*1ba0*/  @!P5 IMAD.IADD R59, R59, 0x1, -R0 ;  /* 0x000000013b3bd824 */ /* 0x000fe200078e0a00 */
[C---:B------:R-:W-:Y:S01]  /*1bb0*/  ISETP.GT.U32.AND P5, PT, R0.reuse, R71, PT ;  /* 0x000000470000720c */ /* 0x040fe20003fa4070 */
[----:B------:R-:W-:Y:S01]  /*1bc0*/  @!P4 IMAD.IADD R35, R35, 0x1, -R2 ;  /* 0x000000012323c824 */ /* 0x000fe200078e0a02 */
[C---:B------:R-:W-:Y:S01]  /*1bd0*/  ISETP.GT.U32.AND P4, PT, R0.reuse, R75, PT ;  /* 0x0000004b0000720c */ /* 0x040fe20003f84070 */
[--C-:B------:R-:W-:Y:S01]  /*1be0*/  @!P3 IMAD.IADD R67, R67, 0x1, -R0.reuse ;  /* 0x000000014343b824 */ /* 0x100fe200078e0a00 */
[----:B------:R-:W-:Y:S01]  /*1bf0*/  ISETP.LE.AND P3, PT, RZ, UR4, PT ;  /* 0x00000004ff007c0c */ /* 0x000fe2000bf63270 */
[----:B------:R-:W-:Y:S01]  /*1c00*/  @!P0 IMAD.IADD R21, R21, 0x1, -R0 ;  /* 0x0000000115158824 */ /* 0x000fe200078e0a00 */
[----:B------:R-:W-:Y:S01]  /*1c10*/  ISETP.GT.U32.AND P0, PT, R0, R33, PT ;  /* 0x000000210000720c */ /* 0x000fe20003f04070 */
[----:B------:R-:W-:-:S02]  /*1c20*/  IMAD.MOV.U32 R41, RZ, RZ, R17 ;  /* 0x000000ffff297224 */ /* 0x000fc400078e0011 */
[----:B------:R-:W-:Y:S01]  /*1c30*/  @!P1 IMAD.MOV R7, RZ, RZ, -R7 ;  /* 0x000000ffff079224 */ /* 0x000fe200078e0a07 */
[----:B------:R-:W-:Y:S01]  /*1c40*/  ISETP.LE.AND P1, PT, RZ, UR11, PT ;  /* 0x0000000bff007c0c */ /* 0x000fe2000bf23270 */
[--C-:B------:R-:W-:Y:S01]  /*1c50*/  @!P2 IMAD.IADD R65, R65, 0x1, -R0.reuse ;  /* 0x000000014141a824 */ /* 0x100fe200078e0a00 */
[----:B------:R-:W-:Y:S01]  /*1c60*/  ISETP.LE.AND P2, PT, RZ, UR7, PT ;  /* 0x00000007ff007c0c */ /* 0x000fe2000bf43270 */
[--C-:B------:R-:W-:Y:S01]  /*1c70*/  @!P5 IMAD.IADD R71, R71, 0x1, -R0.reuse ;  /* 0x000000014747d824 */ /* 0x100fe200078e0a00 */
[----:B------:R-:W-:Y:S01]  /*1c80*/  ISETP.LE.AND P5, PT, RZ, UR9, PT ;  /* 0x00000009ff007c0c */ /* 0x000fe2000bfa3270 */
[--C-:B------:R-:W-:Y:S01]  /*1c90*/  @!P4 IMAD.IADD R75, R75, 0x1, -R0.reuse ;  /* 0x000000014b4bc824 */ /* 0x100fe200078e0a00 */
[----:B------:R-:W-:Y:S01]  /*1ca0*/  ISETP.LE.AND P4, PT, RZ, UR8, PT ;  /* 0x00000008ff007c0c */ /* 0x000fe2000bf83270 */
[----:B------:R-:W-:Y:S01]  /*1cb0*/  @!P3 IMAD.MOV R3, RZ, RZ, -R3 ;  /* 0x000000ffff03b224 */ /* 0x000fe200078e0a03 */
[----:B------:R-:W-:Y:S01]  /*1cc0*/  ISETP.LE.AND P3, PT, RZ, UR10, PT ;  /* 0x0000000aff007c0c */ /* 0x000fe2000bf63270 */
[----:B------:R-:W-:Y:S01]  /*1cd0*/  @!P0 IMAD.IADD R33, R33, 0x1, -R0 ;  /* 0x0000000121218824 */ /* 0x000fe200078e0a00 */
[----:B------:R-:W-:Y:S01]  /*1ce0*/  ISETP.GT.U32.AND P0, PT, R0, R57, PT ;  /* 0x000000390000720c */ /* 0x000fe20003f04070 */
[----:B------:R-:W-:-:S02]  /*1cf0*/  IMAD.MOV R8, RZ, RZ, -R8 ;  /* 0x000000ffff087224 */ /* 0x000fc400078e0a08 */
[----:B------:R-:W-:Y:S01]  /*1d00*/  @!P1 IMAD.MOV R41, RZ, RZ, -R41 ;  /* 0x000000ffff299224 */ /* 0x000fe200078e0a29 */
[----:B------:R-:W-:Y:S01]  /*1d10*/  ISETP.LE.AND P1, PT, RZ, UR16, PT ;  /* 0x00000010ff007c0c */ /* 0x000fe2000bf23270 */
[----:B------:R-:W-:Y:S01]  /*1d20*/  @!P2 IMAD.MOV R9, RZ, RZ, -R9 ;  /* 0x000000ffff09a224 */ /* 0x000fe200078e0a09 */
[----:B------:R-:W-:Y:S01]  /*1d30*/  ISETP.LE.AND P2, PT, RZ, UR12, PT ;  /* 0x0000000cff007c0c */ /* 0x000fe2000bf43270 */
[----:B------:R-:W-:Y:S02]  /*1d40*/  IMAD.MOV.U32 R39, RZ, RZ, R15 ;  /* 0x000000ffff277224 */ /* 0x000fe400078e000f */
[----:B------:R-:W-:Y:S02]  /*1d50*/  IMAD.MOV.U32 R37, RZ, RZ, R13 ;  /* 0x000000ffff257224 */ /* 0x000fe400078e000d */
[C---:B------:R-:W-:Y:S02]  /*1d60*/  IMAD R73, R0.reuse, R8, R73 ;  /* 0x0000000800497224 */ /* 0x040fe400078e0249 */
[----:B------:R-:W-:Y:S01]  /*1d70*/  @!P4 IMAD.MOV R11, RZ, RZ, -R11 ;  /* 0x000000ffff0bc224 */ /* 0x000fe200078e0a0b */
[----:B------:R-:W-:Y:S01]  /*1d80*/  ISETP.LE.AND P4, PT, RZ, UR13, PT ;  /* 0x0000000dff007c0c */ /* 0x000fe2000bf83270 */
[----:B------:R-:W-:Y:S01]  /*1d90*/  @!P3 IMAD.MOV R39, RZ, RZ, -R39 ;  /* 0x000000ffff27b224 */ /* 0x000fe200078e0a27 */
[----:B------:R-:W-:Y:S01]  /*1da0*/  ISETP.LE.AND P3, PT, RZ, UR15, PT ;  /* 0x0000000fff007c0c */ /* 0x000fe2000bf63270 */
[----:B------:R-:W-:Y:S01]  /*1db0*/  @!P5 IMAD.MOV R37, RZ, RZ, -R37 ;  /* 0x000000ffff25d224 */ /* 0x000fe200078e0a25 */
[----:B------:R-:W-:Y:S01]  /*1dc0*/  ISETP.LE.AND P5, PT, RZ, UR14, PT ;  /* 0x0000000eff007c0c */ /* 0x000fe2000bfa3270 */
[----:B------:R-:W-:Y:S01]  /*1dd0*/  @!P0 IMAD.IADD R57, R57, 0x1, -R0 ;  /* 0x0000000139398824 */ /* 0x000fe200078e0a00 */
[----:B------:R-:W-:Y:S01]  /*1de0*/  ISETP.GT.U32.AND P0, PT, R0, R73, PT ;  /* 0x000000490000720c */ /* 0x000fe20003f04070 */
[----:B------:R-:W-:-:S02]  /*1df0*/  IMAD.MOV.U32 R43, RZ, RZ, R19 ;  /* 0x000000ffff2b7224 */ /* 0x000fc400078e0013 */
[----:B------:R-:W-:Y:S01]  /*1e00*/  @!P1 IMAD.MOV R27, RZ, RZ, -R27 ;  /* 0x000000ffff1b9224 */ /* 0x000fe200078e0a1b */
[----:B------:R-:W-:Y:S01]  /*1e10*/  ISETP.GT.U32.AND P6, PT, R0, R57, PT ;  /* 0x000000390000720c */ /* 0x000fe20003fc4070 */
[----:B------:R-:W-:Y:S01]  /*1e20*/  @!P2 IMAD.MOV R43, RZ, RZ, -R43 ;  /* 0x000000ffff2ba224 */ /* 0x000fe200078e0a2b */
[----:B------:R-:W-:Y:S01]  /*1e30*/  ISETP.LE.AND P1, PT, RZ, UR21, PT ;  /* 0x00000015ff007c0c */ /* 0x000fe2000bf23270 */
[----:B------:R-:W-:Y:S01]  /*1e40*/  @!P4 IMAD.MOV R21, RZ, RZ, -R21 ;  /* 0x000000ffff15c224 */ /* 0x000fe200078e0a15 */
[----:B------:R-:W-:Y:S01]  /*1e50*/  ISETP.LE.AND P2, PT, RZ, UR17, PT ;  /* 0x00000011ff007c0c */ /* 0x000fe2000bf43270 */
[----:B------:R-:W-:Y:S01]  /*1e60*/  @!P3 IMAD.MOV R25, RZ, RZ, -R25 ;  /* 0x000000ffff19b224 */ /* 0x000fe200078e0a19 */
[----:B------:R-:W-:Y:S01]  /*1e70*/  ISETP.LE.AND P4, PT, RZ, UR18, PT ;  /* 0x00000012ff007c0c */ /* 0x000fe2000bf83270 */
[----:B------:R-:W-:Y:S01]  /*1e80*/  @!P5 IMAD.MOV R23, RZ, RZ, -R23 ;  /* 0x000000ffff17d224 */ /* 0x000fe200078e0a17 */
[----:B------:R-:W-:Y:S01]  /*1e90*/  ISETP.LE.AND P3, PT, RZ, UR20, PT ;  /* 0x00000014ff007c0c */ /* 0x000fe2000bf63270 */
[--C-:B------:R-:W-:Y:S01]  /*1ea0*/  @!P0 IMAD.IADD R73, R73, 0x1, -R0.reuse ;  /* 0x0000000149498824 */ /* 0x100fe200078e0a00 */
[----:B------:R-:W-:Y:S01]  /*1eb0*/  ISETP.LE.AND P5, PT, RZ, UR19, PT ;  /* 0x00000013ff007c0c */ /* 0x000fe2000bfa3270 */
[----:B------:R-:W-:Y:S01]  /*1ec0*/  IMAD.SHL.U32 R4, R18, 0x200000, RZ ;  /* 0x0020000012047824 */ /* 0x000fe200078e00ff */
[C---:B------:R-:W-:Y:S01]  /*1ed0*/  ISETP.GT.U32.AND P0, PT, R0.reuse, R61, PT ;  /* 0x0000003d0000720c */ /* 0x040fe20003f04070 */
[--C-:B------:R-:W-:Y:S01]  /*1ee0*/  @!P6 IMAD.IADD R57, R57, 0x1, -R0.reuse ;  /* 0x000000013939e824 */ /* 0x100fe200078e0a00 */
        /* <DEDUP_REMOVED lines=12> */
[----:B------:R-:W-:Y:S01]  /*1fb0*/  ISETP.GT.U32.AND P0, PT, R2, R35, PT ;  /* 0x000000230200720c */ /* 0x000fe20003f04070 */
[----:B------:R-:W-:Y:S01]  /*1fc0*/  @!P6 IMAD.IADD R73, R73, 0x1, -R0 ;  /* 0x000000014949e824 */ /* 0x000fe200078e0a00 */
        /* <DEDUP_REMOVED lines=11> */
[----:B------:R-:W-:Y:S01]  /*2080*/  @!P0 IMAD.IADD R35, R35, 0x1, -R2 ;  /* 0x0000000123238824 */ /* 0x000fe200078e0a02 */
[----:B------:R-:W-:Y:S01]  /*2090*/  LOP3.LUT R4, R4, 0x600000, RZ, 0xc0, !PT ;  /* 0x0060000004047812 */ /* 0x000fe200078ec0ff */
[----:B------:R-:W-:Y:S01]  /*20a0*/  @!P6 IMAD.MOV R5, RZ, RZ, -R5 ;  /* 0x000000ffff05e224 */ /* 0x000fe200078e0a05 */
[----:B------:R-:W-:Y:S01]  /*20b0*/  LOP3.LUT R0, RZ, UR33, RZ, 0x33, !PT ;  /* 0x00000021ff007c12 */ /* 0x000fe2000f8e33ff */
[----:B------:R-:W-:Y:S01]  /*20c0*/  @!P1 IMAD.MOV R67, RZ, RZ, -R67 ;  /* 0x000000ffff439224 */ /* 0x000fe200078e0a43 */
[----:B------:R-:W-:Y:S01]  /*20d0*/  R2UR UR64, R4 ;  /* 0x00000000044072ca */ /* 0x000fe200000e0000 */
[----:B------:R-:W-:Y:S01]  /*20e0*/  @!P2 IMAD.MOV R59, RZ, RZ, -R59 ;  /* 0x000000ffff3ba224 */ /* 0x000fe200078e0a3b */
[----:B------:R-:W-:Y:S01]  /*20f0*/  ISETP.NE.AND P1, PT, RZ, UR33, PT ;  /* 0x00000021ff007c0c */ /* 0x000fe2000bf25270 */
[----:B------:R-:W2:Y:S01]  /*2100*/  LDS R4, [UR62] ;  /* 0x0000003eff047984 */ /* 0x000ea20008000800 */
[----:B------:R-:W-:Y:S01]  /*2110*/  ISETP.LE.AND P2, PT, RZ, UR59, PT ;  /* 0x0000003bff007c0c */ /* 0x000fe2000bf43270 */
[----:B------:R-:W-:Y:S01]  /*2120*/  @!P4 IMAD.MOV R61, RZ, RZ, -R61 ;  /* 0x000000ffff3dc224 */ /* 0x000fe200078e0a3d */
[C---:B------:R-:W-:Y:S01]  /*2130*/  SEL R13, R0.reuse, R5, !P1 ;  /* 0x00000005000d7207 */ /* 0x040fe20004800000 */
[----:B------:R-:W-:Y:S01]  /*2140*/  @!P3 IMAD.MOV R65, RZ, RZ, -R65 ;  /* 0x000000ffff41b224 */ /* 0x000fe200078e0a41 */
[C---:B------:R-:W-:Y:S01]  /*2150*/  SEL R12, R0.reuse, R3, !P1 ;  /* 0x00000003000c7207 */ /* 0x040fe20004800000 */
[----:B------:R-:W-:Y:S01]  /*2160*/  @!P5 IMAD.MOV R63, RZ, RZ, -R63 ;  /* 0x000000ffff3fd224 */ /* 0x000fe200078e0a3f */
[----:B------:R-:W-:-:S02]  /*2170*/  SEL R5, R0, R55, !P1 ;  /* 0x0000003700057207 */ /* 0x000fc40004800000 */
[----:B------:R-:W-:Y:S02]  /*2180*/  ISETP.LE.AND P4, PT, RZ, UR60, PT ;  /* 0x0000003cff007c0c */ /* 0x000fe4000bf83270 */
[C---:B------:R-:W-:Y:S01]  /*2190*/  SEL R3, R0.reuse, R57, !P1 ;  /* 0x0000003900037207 */ /* 0x040fe20004800000 */
[----:B------:R1:W-:Y:S01]  /*21a0*/  STL [R1+0x214], R5 ;  /* 0x0002140501007387 */ /* 0x0003e20000100800 */
[----:B------:R-:W-:Y:S01]  /*21b0*/  ISETP.LE.AND P3, PT, RZ, UR61, PT ;  /* 0x0000003dff007c0c */ /* 0x000fe2000bf63270 */
[----:B------:R-:W-:Y:S01]  /*21c0*/  @!P2 IMAD.MOV R71, RZ, RZ, -R71 ;  /* 0x000000ffff47a224 */ /* 0x000fe200078e0a47 */
[----:B------:R-:W-:Y:S01]  /*21d0*/  SEL R2, R0, R59, !P1 ;  /* 0x0000003b00027207 */ /* 0x000fe20004800000 */
[----:B------:R-:W-:Y:S01]  /*21e0*/  STL [R1+0x218], R3 ;  /* 0x0002180301007387 */ /* 0x000fe20000100800 */
[----:B------:R-:W-:Y:S02]  /*21f0*/  ISETP.LE.AND P5, PT, RZ, UR58, PT ;  /* 0x0000003aff007c0c */ /* 0x000fe4000bfa3270 */
[----:B------:R-:W-:Y:S01]  /*2200*/  ISETP.GE.AND P6, PT, R16, RZ, PT ;  /* 0x000000ff1000720c */ /* 0x000fe20003fc6270 */
[----:B------:R3:W-:Y:S01]  /*2210*/  STL [R1+0x21c], R2 ;  /* 0x00021c0201007387 */ /* 0x0007e20000100800 */
[----:B------:R-:W-:Y:S01]  /*2220*/  ISETP.NE.AND P0, PT, RZ, UR32, PT ;  /* 0x00000020ff007c0c */ /* 0x000fe2000bf05270 */
[----:B------:R-:W-:Y:S01]  /*2230*/  @!P4 IMAD.MOV R73, RZ, RZ, -R73 ;  /* 0x000000ffff49c224 */ /* 0x000fe200078e0a49 */
[----:B------:R-:W-:Y:S01]  /*2240*/  SEL R22, R0, R23, !P1 ;  /* 0x0000001700167207 */ /* 0x000fe20004800000 */
[----:B-1----:R-:W-:Y:S01]  /*2250*/  VIADD R5, R70, 0xffffff83 ;  /* 0xffffff8346057836 */ /* 0x002fe20000000000 */
[C---:B------:R-:W-:Y:S01]  /*2260*/  SEL R23, R0.reuse, R25, !P1 ;  /* 0x0000001900177207 */ /* 0x040fe20004800000 */
[----:B------:R-:W-:Y:S01]  /*2270*/  @!P3 IMAD.MOV R75, RZ, RZ, -R75 ;  /* 0x000000ffff4bb224 */ /* 0x000fe200078e0a4b */
[----:B------:R-:W-:-:S02]  /*2280*/  SEL R24, R0, R27, !P1 ;  /* 0x0000001b00187207 */ /* 0x000fc40004800000 */
[C---:B------:R-:W-:Y:S01]  /*2290*/  SEL R25, R0.reuse, R29, !P1 ;  /* 0x0000001d00197207 */ /* 0x040fe20004800000 */
[----:B------:R-:W-:Y:S01]  /*22a0*/  @!P5 IMAD.MOV R77, RZ, RZ, -R77 ;  /* 0x000000ffff4dd224 */ /* 0x000fe200078e0a4d */
[C---:B---3--:R-:W-:Y:S01]  /*22b0*/  SEL R2, R0.reuse, R67, !P1 ;  /* 0x0000004300027207 */ /* 0x048fe20004800000 */
[----:B------:R-:W-:Y:S01]  /*22c0*/  @!P6 IMAD.MOV R35, RZ, RZ, -R35 ;  /* 0x000000ffff23e224 */ /* 0x000fe200078e0a23 */
[C---:B------:R-:W-:Y:S02]  /*22d0*/  SEL R27, R0.reuse, R33, !P1 ;  /* 0x00000021001b7207 */ /* 0x040fe40004800000 */
[C---:B------:R-:W-:Y:S01]  /*22e0*/  SEL R3, R0.reuse, R73, !P1 ;  /* 0x0000004900037207 */ /* 0x040fe20004800000 */
[----:B------:R1:W-:Y:S01]  /*22f0*/  STL [R1+0x448], R2 ;  /* 0x0004480201007387 */ /* 0x0003e20000100800 */
[C---:B------:R-:W-:Y:S02]  /*2300*/  SEL R14, R0.reuse, R7, !P1 ;  /* 0x00000007000e7207 */ /* 0x040fe40004800000 */
[----:B------:R-:W-:-:S02]  /*2310*/  SEL R15, R0, R9, !P1 ;  /* 0x00000009000f7207 */ /* 0x000fc40004800000 */
[C---:B------:R-:W-:Y:S02]  /*2320*/  SEL R16, R0.reuse, R11, !P1 ;  /* 0x0000000b00107207 */ /* 0x040fe40004800000 */
[C---:B------:R-:W-:Y:S02]  /*2330*/  SEL R17, R0.reuse, R37, !P1 ;  /* 0x0000002500117207 */ /* 0x040fe40004800000 */
[C---:B------:R-:W-:Y:S02]  /*2340*/  SEL R18, R0.reuse, R39, !P1 ;  /* 0x0000002700127207 */ /* 0x040fe40004800000 */
[C---:B-1----:R-:W-:Y:S02]  /*2350*/  SEL R2, R0.reuse, R71, !P1 ;  /* 0x0000004700027207 */ /* 0x042fe40004800000 */
[C---:B------:R-:W-:Y:S02]  /*2360*/  SEL R19, R0.reuse, R41, !P1 ;  /* 0x0000002900137207 */ /* 0x040fe40004800000 */
[C---:B------:R-:W-:Y:S01]  /*2370*/  SEL R20, R0.reuse, R43, !P1 ;  /* 0x0000002b00147207 */ /* 0x040fe20004800000 */
[----:B------:R-:W-:Y:S01]  /*2380*/  STL [R1+0x44c], R2 ;  /* 0x00044c0201007387 */ /* 0x000fe20000100800 */
[----:B------:R-:W-:-:S02]  /*2390*/  SEL R21, R0, R21, !P1 ;  /* 0x0000001500157207 */ /* 0x000fc40004800000 */
[C---:B------:R-:W-:Y:S01]  /*23a0*/  SEL R26, R0.reuse, R31, !P1 ;  /* 0x0000001f001a7207 */ /* 0x040fe20004800000 */
[----:B------:R1:W-:Y:S01]  /*23b0*/  STL [R1+0x450], R3 ;  /* 0x0004500301007387 */ /* 0x0003e20000100800 */
[C---:B------:R-:W-:Y:S02]  /*23c0*/  SEL R28, R0.reuse, R45, !P1 ;  /* 0x0000002d001c7207 */ /* 0x040fe40004800000 */
[C---:B------:R-:W-:Y:S02]  /*23d0*/  SEL R29, R0.reuse, R47, !P1 ;  /* 0x0000002f001d7207 */ /* 0x040fe40004800000 */
[C---:B------:R-:W-:Y:S02]  /*23e0*/  SEL R30, R0.reuse, R49, !P1 ;  /* 0x00000031001e7207 */ /* 0x040fe40004800000 */
[C---:B------:R-:W-:Y:S02]  /*23f0*/  SEL R32, R0.reuse, R51, !P1 ;  /* 0x0000003300207207 */ /* 0x040fe40004800000 */
[----:B------:R-:W-:Y:S01]  /*2400*/  SEL R33, R0, R53, !P1 ;  /* 0x0000003500217207 */ /* 0x000fe20004800000 */
[----:B-1----:R-:W-:Y:S01]  /*2410*/  VIADD R3, R70, 0xffffff80 ;  /* 0xffffff8046037836 */ /* 0x002fe20000000000 */
[----:B------:R-:W-:-:S02]  /*2420*/  SEL R40, R0, R61, !P1 ;  /* 0x0000003d00287207 */ /* 0x000fc40004800000 */
[C---:B------:R-:W-:Y:S02]  /*2430*/  SEL R34, R0.reuse, R63, !P1 ;  /* 0x0000003f00227207 */ /* 0x040fe40004800000 */
[C---:B------:R-:W-:Y:S02]  /*2440*/  SEL R42, R0.reuse, R65, !P1 ;  /* 0x00000041002a7207 */ /* 0x040fe40004800000 */
[C---:B------:R-:W-:Y:S02]  /*2450*/  SEL R2, R0.reuse, R75, !P1 ;  /* 0x0000004b00027207 */ /* 0x040fe40004800000 */
[----:B------:R-:W-:Y:S02]  /*2460*/  SEL R0, R0, R77, !P1 ;  /* 0x0000004d00007207 */ /* 0x000fe40004800000 */
[----:B------:R-:W-:Y:S01]  /*2470*/  @!P0 LOP3.LUT R35, RZ, UR32, RZ, 0x33, !PT ;  /* 0x00000020ff238c12 */ /* 0x000fe2000f8e33ff */
[----:B------:R1:W-:Y:S01]  /*2480*/  STL [R1+0x454], R2 ;  /* 0x0004540201007387 */ /* 0x0003e20000100800 */
[----:B--2---:R-:W-:Y:S01]  /*2490*/  R2UR UR63, R4 ;  /* 0x00000000043f72ca */ /* 0x004fe200000e0000 */
[----:B------:R-:W-:Y:S01]  /*24a0*/  VIADD R4, R70, 0xffffff84 ;  /* 0xffffff8446047836 */ /* 0x000fe20000000000 */
[----:B------:R-:W-:Y:S01]  /*24b0*/  BAR.SYNC.DEFER_BLOCKING 0x0 ;  /* 0x0000000000007b1d */ /* 0x000fe20000010000 */
[----:B------:R-:W-:Y:S01]  /*24c0*/  ISETP.GE.U32.AND P2, PT, R3, 0x7fffff01, PT ;  /* 0x7fffff010300780c */ /* 0x000fe20003f46070 */
[----:B------:R-:W-:-:S02]  /*24d0*/  IMAD R3, R36, R69, RZ ;  /* 0x0000004524037224 */ /* 0x000fc400078e02ff */
[----:B------:R-:W-:Y:S02]  /*24e0*/  ISETP.GE.U32.AND P3, PT, R4, 0x7fffff05, PT ;  /* 0x7fffff050400780c */ /* 0x000fe40003f66070 */
[----:B------:R-:W-:Y:S01]  /*24f0*/  ISETP.GE.U32.AND P4, PT, R5, 0x7fffff04, PT ;  /* 0x7fffff040500780c */ /* 0x000fe20003f86070 */
[----:B-1----:R-:W-:Y:S01]  /*2500*/  VIADD R2, R70, 0xffffff81 ;  /* 0xffffff8146027836 */ /* 0x002fe20000000000 */
[----:B------:R-:W-:Y:S01]  /*2510*/  ISETP.NE.U32.AND P1, PT, R36, RZ, PT ;  /* 0x000000ff2400720c */ /* 0x000fe20003f25070 */
[----:B------:R1:W-:Y:S01]  /*2520*/  STL [R1+0x458], R0 ;  /* 0x0004580001007387 */ /* 0x0003e20000100800 */
[----:B------:R-:W2:Y:S02]  /*2530*/  LDCU.64 UR32, c[0x0][0x358] ;  /* 0x00006b00ff2077ac */ /* 0x000ea40008000a00 */
[----:B------:R-:W-:Y:S01]  /*2540*/  ISETP.GE.U32.AND P6, PT, R2, 0x7fffff02, PT ;  /* 0x7fffff020200780c */ /* 0x000fe20003fc6070 */
[----:B-1----:R-:W-:-:S05]  /*2550*/  VIADD R0, R70, 0xffffff82 ;  /* 0xffffff8246007836 */ /* 0x002fca0000000000 */
[----:B------:R-:W-:Y:S01]  /*2560*/  ISETP.GE.U32.AND P0, PT, R0, 0x7fffff03, PT ;  /* 0x7fffff030000780c */ /* 0x000fe20003f06070 */
[----:B----4-:R-:W-:-:S05]  /*2570*/  IMAD R0, R35, UR35, RZ ;  /* 0x0000002323007c24 */ /* 0x010fca000f8e02ff */
[----:B0-----:R-:W-:-:S04]  /*2580*/  LEA R2, P5, R0, UR24, 0x1 ;  /* 0x0000001800027c11 */ /* 0x001fc8000f8a08ff */
[----:B------:R-:W-:Y:S02]  /*2590*/  LEA.HI.X.SX32 R0, R0, UR25, 0x1, P5 ;  /* 0x0000001900007c11 */ /* 0x000fe4000a8f0eff */
[----:B------:R-:W-:Y:S01]  /*25a0*/  LEA R4, P5, R3, UR26, 0x1 ;  /* 0x0000001a03047c11 */ /* 0x000fe2000f8a08ff */
[----:B------:R-:W-:-:S03]  /*25b0*/  UMOV UR26, 0x1 ;  /* 0x00000001001a7882 */ /* 0x000fc60000000000 */
[----:B------:R-:W-:Y:S01]  /*25c0*/  LEA.HI.X.SX32 R3, R3, UR27, 0x1, P5 ;  /* 0x0000001b03037c11 */ /* 0x000fe2000a8f0eff */
[----:B--2---:R-:W-:Y:S08]  /*25d0*/  BRA.U UP0, `(.L_x_5) ;  /* 0x0000000100187547 */ /* 0x004ff0000b800000 */
[----:B------:R-:W-:Y:S01]  /*25e0*/  ELECT P5, URZ, PT ;  /* 0x0000000000ff782f */ /* 0x000fe200038a0000 */
[----:B------:R-:W-:Y:S01]  /*25f0*/  IMAD.MOV.U32 R5, RZ, RZ, 0x1 ;  /* 0x00000001ff057424 */ /* 0x000fe200078e00ff */
[----:B------:R-:W-:Y:S01]  /*2600*/  UMOV UR24, 0x40 ;  /* 0x0000004000187882 */ /* 0x000fe20000000000 */
[----:B------:R-:W-:Y:S01]  /*2610*/  UVIRTCOUNT.DEALLOC.SMPOOL 0x80 ;  /* 0x000000800000784c */ /* 0x000fe20000000000 */
[----:B------:R-:W-:-:S09]  /*2620*/  ULEA UR24, UR34, UR24, 0x18 ;  /* 0x0000001822187291 */ /* 0x000fd2000f8ec0ff */
[----:B------:R0:W-:Y:S03]  /*2630*/  @P5 STS.U8 [UR24], R5 ;  /* 0x00000005ff005988 */ /* 0x0001e60008000018 */
.L_x_5:
[----:B------:R-:W-:Y:S01]  /*2640*/  PRMT R6, RZ, 0x7610, R6 ;  /* 0x00007610ff067816 */ /* 0x000fe20000000006 */
[----:B------:R-:W-:Y:S01]  /*2650*/  STL [R1+0x5b0], R33 ;  /* 0x0005b02101007387 */ /* 0x000fe20000100800 */
[C---:B------:R-:W-:Y:S01]  /*2660*/  IMAD R11, R68.reuse, 0xfe, RZ ;  /* 0x000000fe440b7824 */ /* 0x040fe200078e02ff */
[----:B------:R-:W-:Y:S01]  /*2670*/  UIADD3 UR64, UPT, UPT, UR63, UR64, URZ ;  /* 0x000000403f407290 */ /* 0x000fe2000fffe0ff */
[C---:B0-----:R-:W-:Y:S01]  /*2680*/  IMAD R5, R68.reuse, 0x7f, RZ ;  /* 0x0000007f44057824 */ /* 0x041fe200078e02ff */
[----:B------:R-:W-:Y:S01]  /*2690*/  STL [R1+0x5ac], R4 ;  /* 0x0005ac0401007387 */ /* 0x000fe20000100800 */
[----:B------:R-:W-:Y:S01]  /*26a0*/  VOTEU.ALL UP1, P1 ;  /* 0x0000000000ff7886 */ /* 0x000fe20000820000 */
[----:B------:R-:W-:Y:S01]  /*26b0*/  UIADD3 UR66, UPT, UPT, UR62, 0x4000, URZ ;  /* 0x000040003e427890 */ /* 0x000fe2000fffe0ff */
[----:B------:R-:W-:Y:S01]  /*26c0*/  IMAD R7, R68, 0xfc, RZ ;  /* 0x000000fc44077824 */ /* 0x000fe200078e02ff */
[----:B------:R-:W-:Y:S01]  /*26d0*/  STL [R1+0x5a8], R3 ;  /* 0x0005a80301007387 */ /* 0x000fe20000100800 */
[----:B------:R-:W-:Y:S01]  /*26e0*/  VOTEU.ALL UP2, P1 ;  /* 0x0000000000ff7886 */ /* 0x000fe20000840000 */
[----:B------:R-:W-:-:S04]  /*26f0*/  @!UP1 UIADD3 UR24, UPT, UPT, -UR26, 0x100000, URZ ;  /* 0x001000001a189890 */ /* 0x000fc8000fffe1ff */
[----:B------:R-:W-:Y:S02]  /*2700*/  @!UP1 USHF.L.U32 UR25, UR24, 0xb, URZ ;  /* 0x0000000b18199899 */ /* 0x000fe400080006ff */
[----:B------:R-:W-:Y:S01]  /*2710*/  @!UP1 USHF.L.U32 UR24, UR24, 0x1, URZ ;  /* 0x0000000118189899 */ /* 0x000fe200080006ff */
[----:B------:R-:W-:Y:S01]  /*2720*/  IMAD R9, R68, 0x7e, RZ ;  /* 0x0000007e44097824 */ /* 0x000fe200078e02ff */
[----:B------:R-:W-:Y:S01]  /*2730*/  STL [R1+0x5a4], R69 ;  /* 0x0005a44501007387 */ /* 0x000fe20000100800 */
[----:B------:R-:W-:Y:S01]  /*2740*/  PRMT R31, RZ, 0x7610, R31 ;  /* 0x00007610ff1f7816 */ /* 0x000fe2000000001f */
[----:B------:R-:W-:Y:S01]  /*2750*/  VIADD R8, R70, 0xffffff85 ;  /* 0xffffff8546087836 */ /* 0x000fe20000000000 */
[----:B------:R-:W-:Y:S01]  /*2760*/  PRMT R35, RZ, 0x7610, R35 ;  /* 0x00007610ff237816 */ /* 0x000fe20000000023 */
[----:B------:R0:W-:Y:S01]  /*2770*/  STL.S16 [R1+0x598], R6 ;  /* 0x0005980601007387 */ /* 0x0001e20000100600 */
[----:B------:R-:W-:Y:S01]  /*2780*/  PRMT R36, RZ, 0x7610, R36 ;  /* 0x00007610ff247816 */ /* 0x000fe20000000024 */
[----:B------:R-:W1:Y:S01]  /*2790*/  LDCU UR27, c[0x0][0x3b0] ;  /* 0x00007600ff1b77ac */ /* 0x000e620008000800 */
[----:B------:R-:W-:-:S02]  /*27a0*/  PRMT R37, RZ, 0x7610, R37 ;  /* 0x00007610ff257816 */ /* 0x000fc40000000025 */
[----:B------:R-:W-:Y:S01]  /*27b0*/  PRMT R38, RZ, 0x7610, R38 ;  /* 0x00007610ff267816 */ /* 0x000fe20000000026 */
[----:B------:R-:W2:Y:S01]  /*27c0*/  LDCU UR34, c[0x0][0x3b0] ;  /* 0x00007600ff2277ac */ /* 0x000ea20008000800 */
[----:B0-----:R-:W-:Y:S01]  /*27d0*/  IADD3 R6, P5, PT, R11, R2, RZ ;  /* 0x000000020b067210 */ /* 0x001fe20007fbe0ff */
[----:B------:R-:W0:Y:S01]  /*27e0*/  LDCU UR35, c[0x0][0x3b0] ;  /* 0x00007600ff2377ac */ /* 0x000e220008000800 */
[----:B------:R-:W3:Y:S02]  /*27f0*/  LDL R11, [R1+0x598] ;  /* 0x00059800010b7983 */ /* 0x000ee40000100800 */
[----:B------:R-:W-:Y:S01]  /*2800*/  LEA.HI.X.SX32 R5, R5, R0, 0x1, P5 ;  /* 0x0000000005057211 */ /* 0x000fe200028f0eff */
[----:B------:R-:W4:Y:S01]  /*2810*/  LDCU UR36, c[0x0][0x3b0] ;  /* 0x00007600ff2477ac */ /* 0x000f220008000800 */
[----:B------:R-:W-:Y:S01]  /*2820*/  STTM.x32 tmem[UR64], RZ ;  /* 0x000000ff000079ed */ /* 0x000fe200082c0040 */
[----:B------:R-:W0:Y:S02]  /*2830*/  FENCE.VIEW.ASYNC.T ;  /* 0x00000000000073c6 */ /* 0x000e240000000200 */
[----:B0-----:R-:W-:Y:S01]  /*2840*/  BAR.SYNC.DEFER_BLOCKING 0x0 ;  /* 0x0000000000007b1d */ /* 0x001fe20000010000 */
[----:B------:R-:W-:Y:S01]  /*2850*/  IADD3 R10, P5, PT, R7, R2, RZ ;  /* 0x00000002070a7210 */ /* 0x000fe20007fbe0ff */
[----:B------:R-:W-:Y:S01]  /*2860*/  @!P2 IMAD.MOV.U32 R7, RZ, RZ, R5 ;  /* 0x000000ffff07a224 */ /* 0x000fe200078e0005 */
[----:B------:R-:W-:-:S02]  /*2870*/  PRMT R39, RZ, 0x7610, R39 ;  /* 0x00007610ff277816 */ /* 0x000fc40000000027 */
[----:B------:R-:W-:Y:S01]  /*2880*/  PRMT R50, RZ, 0x7610, R50 ;  /* 0x00007610ff327816 */ /* 0x000fe20000000032 */
[----:B------:R-:W0:Y:S01]  /*2890*/  LDCU UR37, c[0x0][0x3b0] ;  /* 0x00007600ff2577ac */ /* 0x000e220008000800 */
[----:B------:R-:W-:Y:S01]  /*28a0*/  STL [R1+0x440], R6 ;  /* 0x0004400601007387 */ /* 0x000fe20000100800 */
[----:B------:R-:W-:Y:S01]  /*28b0*/  PRMT R53, RZ, 0x7610, R53 ;  /* 0x00007610ff357816 */ /* 0x000fe20000000035 */
[----:B------:R-:W0:Y:S02]  /*28c0*/  LDCU UR38, c[0x0][0x3b0] ;  /* 0x00007600ff2677ac */ /* 0x000e240008000800 */
[----:B------:R0:W-:Y:S01]  /*28d0*/  STL [R1+0x43c], R5 ;  /* 0x00043c0501007387 */ /* 0x0001e20000100800 */
[----:B------:R-:W-:Y:S01]  /*28e0*/  PRMT R57, RZ, 0x7610, R57 ;  /* 0x00007610ff397816 */ /* 0x000fe20000000039 */
[----:B------:R-:W0:Y:S01]  /*28f0*/  LDCU UR46, c[0x0][0x3b0] ;  /* 0x00007600ff2e77ac */ /* 0x000e220008000800 */
[----:B------:R-:W-:Y:S02]  /*2900*/  PRMT R61, RZ, 0x7610, R61 ;  /* 0x00007610ff3d7816 */ /* 0x000fe4000000003d */
[----:B------:R-:W-:Y:S01]  /*2910*/  PRMT R60, RZ, 0x7610, R60 ;  /* 0x00007610ff3c7816 */ /* 0x000fe2000000003c */
[----:B------:R-:W1:Y:S01]  /*2920*/  LDCU UR39, c[0x0][0x3b0] ;  /* 0x00007600ff2777ac */ /* 0x000e620008000800 */
[----:B------:R-:W-:-:S02]  /*2930*/  PRMT R59, RZ, 0x7610, R59 ;  /* 0x00007610ff3b7816 */ /* 0x000fc4000000003b */
[----:B------:R-:W-:Y:S01]  /*2940*/  PRMT R58, RZ, 0x7610, R58 ;  /* 0x00007610ff3a7816 */ /* 0x000fe2000000003a */
[----:B------:R-:W1:Y:S01]  /*2950*/  LDCU UR40, c[0x0][0x3b0] ;  /* 0x00007600ff2877ac */ /* 0x000e620008000800 */
[----:B------:R-:W0:Y:S02]  /*2960*/  FENCE.VIEW.ASYNC.S ;  /* 0x00000000000073c6 */ /* 0x000e240000000000 */
[----:B0-----:R0:W0:Y:S02]  /*2970*/  @!UP2 SYNCS.EXCH.64 URZ, [UR66], UR24 ;  /* 0x0000001842ffa5b2 */ /* 0x0010240008000100 */
[----:B0-----:R-:W-:Y:S01]  /*2980*/  BAR.SYNC.DEFER_BLOCKING 0x0 ;  /* 0x0000000000007b1d */ /* 0x001fe20000010000 */
[----:B------:R-:W-:Y:S02]  /*2990*/  PRMT R56, RZ, 0x7610, R56 ;  /* 0x00007610ff387816 */ /* 0x000fe40000000038 */
[----:B------:R-:W-:Y:S02]  /*29a0*/  PRMT R55, RZ, 0x7610, R55 ;  /* 0x00007610ff377816 */ /* 0x000fe40000000037 */
[----:B------:R-:W-:Y:S01]  /*29b0*/  PRMT R54, RZ, 0x7610, R54 ;  /* 0x00007610ff367816 */ /* 0x000fe20000000036 */
[----:B------:R-:W0:Y:S01]  /*29c0*/  LDCU UR41, c[0x0][0x3b0] ;  /* 0x00007600ff2977ac */ /* 0x000e220008000800 */
[----:B------:R-:W-:Y:S01]  /*29d0*/  STL [R1+0x438], R10 ;  /* 0x0004380a01007387 */ /* 0x000fe20000100800 */
[----:B------:R-:W-:Y:S01]  /*29e0*/  IMAD R5, R68, 0x7d, RZ ;  /* 0x0000007d44057824 */ /* 0x000fe200078e02ff */
[----:B------:R-:W-:Y:S01]  /*29f0*/  PRMT R69, RZ, 0x7610, R69 ;  /* 0x00007610ff457816 */ /* 0x000fe20000000045 */
[----:B------:R-:W0:Y:S01]  /*2a00*/  LDCU UR24, c[0x0][0x3b0] ;  /* 0x00007600ff1877ac */ /* 0x000e220008000800 */
[----:B------:R-:W-:-:S02]  /*2a10*/  PRMT R52, RZ, 0x7610, R52 ;  /* 0x00007610ff347816 */ /* 0x000fc40000000034 */
[----:B------:R-:W-:Y:S01]  /*2a20*/  PRMT R51, RZ, 0x7610, R51 ;  /* 0x00007610ff337816 */ /* 0x000fe20000000033 */
[----:B------:R-:W0:Y:S01]  /*2a30*/  LDCU UR25, c[0x0][0x3b0] ;  /* 0x00007600ff1977ac */ /* 0x000e220008000800 */
[----:B------:R-:W-:Y:S02]  /*2a40*/  PRMT R49, RZ, 0x7610, R49 ;  /* 0x00007610ff317816 */ /* 0x000fe40000000031 */
[----:B------:R-:W-:Y:S01]  /*2a50*/  PRMT R48, RZ, 0x7610, R48 ;  /* 0x00007610ff307816 */ /* 0x000fe20000000030 */
[----:B------:R-:W0:Y:S01]  /*2a60*/  LDCU UR42, c[0x0][0x3b0] ;  /* 0x00007600ff2a77ac */ /* 0x000e220008000800 */
[----:B------:R-:W-:Y:S02]  /*2a70*/  PRMT R47, RZ, 0x7610, R47 ;  /* 0x00007610ff2f7816 */ /* 0x000fe4000000002f */
        /* <DEDUP_REMOVED lines=17> */
[----:B---3--:R3:W2:Y:S02]  /*2b90*/  @!P2 LDG.E.U16 R11, desc[UR32][R6.64] ;  /* 0x00000020060ba981 */ /* 0x0086a4000c1e1500 */
[----:B---3--:R-:W-:Y:S01]  /*2ba0*/  IMAD.MOV.U32 R7, RZ, RZ, R10 ;  /* 0x000000ffff077224 */ /* 0x008fe200078e000a */
[----:B------:R-:W-:-:S04]  /*2bb0*/  LEA.HI.X.SX32 R6, R9, R0, 0x1, P5 ;  /* 0x0000000009067211 */ /* 0x000fc800028f0eff */
[-C--:B------:R-:W-:Y:S01]  /*2bc0*/  @!P6 LOP3.LUT R7, R7, R6.reuse, RZ, 0x3c, !PT ;  /* 0x000000060707e212 */ /* 0x080fe200078e3cff */
[----:B--2---:R2:W-:Y:S01]  /*2bd0*/  @!P2 STL [R1+0x598], R11 ;  /* 0x0005980b0100a387 */ /* 0x0045e20000100800 */
[----:B------:R-:W-:Y:S01]  /*2be0*/  ISETP.GE.U32.AND P2, PT, R8, 0x7fffff06, PT ;  /* 0x7fffff060800780c */ /* 0x000fe20003f46070 */
[----:B------:R-:W-:Y:S02]  /*2bf0*/  VIADD R8, R70, 0xffffff86 ;  /* 0xffffff8646087836 */ /* 0x000fe40000000000 */
[----:B------:R3:W-:Y:S01]  /*2c00*/  STL [R1+0x434], R6 ;  /* 0x0004340601007387 */ /* 0x0007e20000100800 */
[----:B--2---:R-:W-:Y:S01]  /*2c10*/  IMAD R11, R68, 0xfa, RZ ;  /* 0x000000fa440b7824 */ /* 0x004fe200078e02ff */
[----:B---3--:R-:W-:-:S04]  /*2c20*/  @!P6 LOP3.LUT R6, R7, R6, RZ, 0x3c, !PT ;  /* 0x000000060706e212 */ /* 0x008fc800078e3cff */
[----:B------:R-:W-:Y:S02]  /*2c30*/  IADD3 R10, P5, PT, R11, R2, RZ ;  /* 0x000000020b0a7210 */ /* 0x000fe40007fbe0ff */
[----:B------:R-:W-:-:S05]  /*2c40*/  @!P6 LOP3.LUT R7, R7, R6, RZ, 0x3c, !PT ;  /* 0x000000060707e212 */ /* 0x000fca00078e3cff */
[----:B------:R2:W3:Y:S01]  /*2c50*/  @!P6 LDG.E.U16 R31, desc[UR32][R6.64] ;  /* 0x00000020061fe981 */ /* 0x0004e2000c1e1500 */
[----:B------:R-:W-:Y:S01]  /*2c60*/  ISETP.GE.U32.AND P6, PT, R8, 0x7fffff07, PT ;  /* 0x7fffff070800780c */ /* 0x000fe20003fc6070 */
[----:B------:R-:W-:Y:S01]  /*2c70*/  IMAD R11, R68, 0xf8, RZ ;  /* 0x000000f8440b7824 */ /* 0x000fe200078e02ff */
[----:B------:R-:W-:Y:S01]  /*2c80*/  PRMT R8, RZ, 0x7610, R8 ;  /* 0x00007610ff087816 */ /* 0x000fe20000000008 */
[----:B------:R0:W-:Y:S01]  /*2c90*/  STL [R1+0x430], R10 ;  /* 0x0004300a01007387 */ /* 0x0001e20000100800 */
[----:B--2---:R-:W-:Y:S01]  /*2ca0*/  IMAD.MOV.U32 R7, RZ, RZ, R10 ;  /* 0x000000ffff077224 */ /* 0x004fe200078e000a */
[----:B------:R-:W-:Y:S01]  /*2cb0*/  LEA.HI.X.SX32 R6, R5, R0, 0x1, P5 ;  /* 0x0000000005067211 */ /* 0x000fe200028f0eff */
[----:B------:R-:W-:Y:S02]  /*2cc0*/  VIADD R5, R70, 0xffffff87 ;  /* 0xffffff8746057836 */ /* 0x000fe40000000000 */
[----:B0-----:R-:W-:Y:S01]  /*2cd0*/  IMAD R10, R68, 0x7c, RZ ;  /* 0x0000007c440a7824 */ /* 0x001fe200078e02ff */
[-C--:B------:R-:W-:Y:S01]  /*2ce0*/  @!P0 LOP3.LUT R7, R7, R6.reuse, RZ, 0x3c, !PT ;  /* 0x0000000607078212 */ /* 0x080fe200078e3cff */
[----:B------:R0:W-:Y:S03]  /*2cf0*/  STL [R1+0x42c], R6 ;  /* 0x00042c0601007387 */ /* 0x0001e60000100800 */
[----:B0-----:R-:W-:-:S04]  /*2d00*/  @!P0 LOP3.LUT R6, R7, R6, RZ, 0x3c, !PT ;  /* 0x0000000607068212 */ /* 0x001fc800078e3cff */
[----:B------:R-:W-:-:S05]  /*2d10*/  @!P0 LOP3.LUT R7, R7, R6, RZ, 0x3c, !PT ;  /* 0x0000000607078212 */ /* 0x000fca00078e3cff */
[----:B------:R0:W2:Y:S01]  /*2d20*/  @!P0 LDG.E.U16 R8, desc[UR32][R6.64] ;  /* 0x0000002006088981 */ /* 0x0000a2000c1e1500 */
[----:B------:R-:W-:Y:S01]  /*2d30*/  ISETP.GE.U32.AND P0, PT, R5, 0x7fffff08, PT ;  /* 0x7fffff080500780c */ /* 0x000fe20003f06070 */
[----:B------:R-:W-:Y:S02]  /*2d40*/  IMAD R5, R68, 0x7b, RZ ;  /* 0x0000007b44057824 */ /* 0x000fe400078e02ff */
[----:B---3--:R3:W-:Y:S02]  /*2d50*/  STL [R1+0x59c], R31 ;  /* 0x00059c1f01007387 */ /* 0x0087e40000100800 */
[----:B---3--:R-:W-:-:S04]  /*2d60*/  IADD3 R31, P5, PT, R11, R2, RZ ;  /* 0x000000020b1f7210 */ /* 0x008fc80007fbe0ff */
[----:B0-----:R-:W-:Y:S01]  /*2d70*/  LEA.HI.X.SX32 R6, R10, R0, 0x1, P5 ;  /* 0x000000000a067211 */ /* 0x001fe200028f0eff */
[----:B------:R-:W-:Y:S01]  /*2d80*/  IMAD.MOV.U32 R7, RZ, RZ, R31 ;  /* 0x000000ffff077224 */ /* 0x000fe200078e001f */
[----:B------:R0:W-:Y:S04]  /*2d90*/  STL [R1+0x428], R31 ;  /* 0x0004281f01007387 */ /* 0x0001e80000100800 */
[----:B------:R-:W-:Y:S01]  /*2da0*/  @!P4 LOP3.LUT R7, R7, R6, RZ, 0x3c, !PT ;  /* 0x000000060707c212 */ /* 0x000fe200078e3cff */
[----:B------:R-:W-:-:S05]  /*2db0*/  IMAD R11, R68, 0xf6, RZ ;  /* 0x000000f6440b7824 */ /* 0x000fca00078e02ff */
[----:B0-----:R-:W-:Y:S01]  /*2dc0*/  IADD3 R31, P5, PT, R11, R2, RZ ;  /* 0x000000020b1f7210 */ /* 0x001fe20007fbe0ff */
[----:B--2---:R-:W-:Y:S04]  /*2dd0*/  STL [R1+0x590], R8 ;  /* 0x0005900801007387 */ /* 0x004fe80000100800 */
[----:B------:R0:W-:Y:S02]  /*2de0*/  STL [R1+0x424], R6 ;  /* 0x0004240601007387 */ /* 0x0001e40000100800 */
[----:B0-----:R-:W-:-:S04]  /*2df0*/  @!P4 LOP3.LUT R6, R7, R6, RZ, 0x3c, !PT ;  /* 0x000000060706c212 */ /* 0x001fc800078e3cff */
[----:B------:R-:W-:-:S05]  /*2e00*/  @!P4 LOP3.LUT R7, R7, R6, RZ, 0x3c, !PT ;  /* 0x000000060707c212 */ /* 0x000fca00078e3cff */
[----:B------:R0:W2:Y:S01]  /*2e10*/  @!P4 LDG.E.U16 R35, desc[UR32][R6.64] ;  /* 0x000000200623c981 */ /* 0x0000a2000c1e1500 */
[----:B------:R-:W-:Y:S02]  /*2e20*/  VIADD R8, R70, 0xffffff88 ;  /* 0xffffff8846087836 */ /* 0x000fe40000000000 */
[----:B0-----:R-:W-:Y:S01]  /*2e30*/  IMAD.MOV.U32 R7, RZ, RZ, R31 ;  /* 0x000000ffff077224 */ /* 0x001fe200078e001f */
[----:B------:R-:W-:Y:S01]  /*2e40*/  LEA.HI.X.SX32 R6, R5, R0, 0x1, P5 ;  /* 0x0000000005067211 */ /* 0x000fe200028f0eff */
[----:B------:R-:W-:Y:S03]  /*2e50*/  STL [R1+0x420], R31 ;  /* 0x0004201f01007387 */ /* 0x000fe60000100800 */
[----:B------:R-:W-:Y:S01]  /*2e60*/  @!P3 LOP3.LUT R7, R7, R6, RZ, 0x3c, !PT ;  /* 0x000000060707b212 */ /* 0x000fe200078e3cff */
[----:B------:R0:W-:Y:S01]  /*2e70*/  STL [R1+0x41c], R6 ;  /* 0x00041c0601007387 */ /* 0x0001e20000100800 */
[----:B------:R-:W-:-:S02]  /*2e80*/  ISETP.GE.U32.AND P4, PT, R8, 0x7fffff09, PT ;  /* 0x7fffff090800780c */ /* 0x000fc40003f86070 */
[----:B------:R-:W-:Y:S02]  /*2e90*/  PRMT R8, RZ, 0x7610, R8 ;  /* 0x00007610ff087816 */ /* 0x000fe40000000008 */
[----:B0-----:R-:W-:-:S04]  /*2ea0*/  @!P3 LOP3.LUT R6, R7, R6, RZ, 0x3c, !PT ;  /* 0x000000060706b212 */ /* 0x001fc800078e3cff */
[----:B------:R-:W-:-:S05]  /*2eb0*/  @!P3 LOP3.LUT R7, R7, R6, RZ, 0x3c, !PT ;  /* 0x000000060707b212 */ /* 0x000fca00078e3cff */
[----:B------:R0:W3:Y:S01]  /*2ec0*/  @!P3 LDG.E.U16 R8, desc[UR32][R6.64] ;  /* 0x000000200608b981 */ /* 0x0000e2000c1e1500 */
[C---:B------:R-:W-:Y:S02]  /*2ed0*/  IMAD R31, R68.reuse, 0xf4, RZ ;  /* 0x000000f4441f7824 */ /* 0x040fe400078e02ff */
[----:B------:R-:W-:Y:S02]  /*2ee0*/  IMAD R11, R68, 0x7a, RZ ;  /* 0x0000007a440b7824 */ /* 0x000fe400078e02ff */
[----:B------:R-:W-:-:S05]  /*2ef0*/  VIADD R5, R70, 0xffffff89 ;  /* 0xffffff8946057836 */ /* 0x000fca0000000000 */
[----:B------:R-:W-:Y:S01]  /*2f00*/  ISETP.GE.U32.AND P3, PT, R5, 0x7fffff0a, PT ;  /* 0x7fffff0a0500780c */ /* 0x000fe20003f66070 */
[----:B------:R-:W-:Y:S01]  /*2f10*/  IMAD R5, R68, 0x79, RZ ;  /* 0x0000007944057824 */ /* 0x000fe200078e02ff */
[----:B--2---:R2:W-:Y:S02]  /*2f20*/  STL [R1+0x594], R35 ;  /* 0x0005942301007387 */ /* 0x0045e40000100800 */
[----:B--2---:R-:W-:-:S04]  /*2f30*/  IADD3 R35, P5, PT, R31, R2, RZ ;  /* 0x000000021f237210 */ /* 0x004fc80007fbe0ff */
[----:B0-----:R-:W-:Y:S01]  /*2f40*/  LEA.HI.X.SX32 R6, R11, R0, 0x1, P5 ;  /* 0x000000000b067211 */ /* 0x001fe200028f0eff */
[----:B------:R-:W-:Y:S01]  /*2f50*/  IMAD.MOV.U32 R7, RZ, RZ, R35 ;  /* 0x000000ffff077224 */ /* 0x000fe200078e0023 */
[----:B------:R0:W-:Y:S04]  /*2f60*/  STL [R1+0x418], R35 ;  /* 0x0004182301007387 */ /* 0x0001e80000100800 */
[----:B------:R-:W-:Y:S01]  /*2f70*/  @!P2 LOP3.LUT R7, R7, R6, RZ, 0x3c, !PT ;  /* 0x000000060707a212 */ /* 0x000fe200078e3cff */
[----:B------:R-:W-:-:S05]  /*2f80*/  IMAD R31, R68, 0xf2, RZ ;  /* 0x000000f2441f7824 */ /* 0x000fca00078e02ff */
[----:B0-----:R-:W-:Y:S01]  /*2f90*/  IADD3 R35, P5, PT, R31, R2, RZ ;  /* 0x000000021f237210 */ /* 0x001fe20007fbe0ff */
[----:B---3--:R-:W-:Y:S04]  /*2fa0*/  STL [R1+0x588], R8 ;  /* 0x0005880801007387 */ /* 0x008fe80000100800 */
        /* <DEDUP_REMOVED lines=16> */
[----:B------:R-:W-:Y:S01]  /*30b0*/  IMAD R31, R68, 0x78, RZ ;  /* 0x00000078441f7824 */ /* 0x000fe200078e02ff */
[----:B--2---:R2:W-:Y:S02]  /*30c0*/  STL [R1+0x58c], R36 ;  /* 0x00058c2401007387 */ /* 0x0045e40000100800 */
[----:B--2---:R-:W-:-:S04]  /*30d0*/  IADD3 R36, P5, PT, R35, R2, RZ ;  /* 0x0000000223247210 */ /* 0x004fc80007fbe0ff */
[----:B0-----:R-:W-:Y:S01]  /*30e0*/  LEA.HI.X.SX32 R6, R31, R0, 0x1, P5 ;  /* 0x000000001f067211 */ /* 0x001fe200028f0eff */
[----:B------:R-:W-:Y:S01]  /*30f0*/  IMAD.MOV.U32 R7, RZ, RZ, R36 ;  /* 0x000000ffff077224 */ /* 0x000fe200078e0024 */
[----:B------:R-:W-:Y:S04]  /*3100*/  STL [R1+0x408], R36 ;  /* 0x0004082401007387 */ /* 0x000fe80000100800 */
[-C--:B------:R-:W-:Y:S01]  /*3110*/  @!P0 LOP3.LUT R7, R7, R6.reuse, RZ, 0x3c, !PT ;  /* 0x0000000607078212 */ /* 0x080fe200078e3cff */
[----:B---3--:R-:W-:Y:S04]  /*3120*/  STL [R1+0x580], R8 ;  /* 0x0005800801007387 */ /* 0x008fe80000100800 */
[----:B------:R0:W-:Y:S02]  /*3130*/  STL [R1+0x404], R6 ;  /* 0x0004040601007387 */ /* 0x0001e40000100800 */
[----:B0-----:R-:W-:-:S04]  /*3140*/  @!P0 LOP3.LUT R6, R7, R6, RZ, 0x3c, !PT ;  /* 0x0000000607068212 */ /* 0x001fc800078e3cff */
[----:B------:R-:W-:-:S05]  /*3150*/  @!P0 LOP3.LUT R7, R7, R6, RZ, 0x3c, !PT ;  /* 0x0000000607078212 */ /* 0x000fca00078e3cff */
[----:B------:R0:W2:Y:S01]  /*3160*/  @!P0 LDG.E.U16 R37, desc[UR32][R6.64] ;  /* 0x0000002006258981 */ /* 0x0000a2000c1e1500 */
[----:B------:R-:W-:Y:S02]  /*3170*/  VIADD R5, R70, 0xffffff8b ;  /* 0xffffff8b46057836 */ /* 0x000fe40000000000 */
[----:B------:R-:W-:-:S03]  /*3180*/  IMAD R35, R68, 0xee, RZ ;  /* 0x000000ee44237824 */ /* 0x000fc600078e02ff */
[----:B------:R-:W-:Y:S01]  /*3190*/  ISETP.GE.U32.AND P6, PT, R5, 0x7fffff0c, PT ;  /* 0x7fffff0c0500780c */ /* 0x000fe20003fc6070 */
[----:B------:R-:W-:Y:S01]  /*31a0*/  IMAD R5, R68, 0x77, RZ ;  /* 0x0000007744057824 */ /* 0x000fe200078e02ff */
[----:B------:R-:W-:-:S04]  /*31b0*/  IADD3 R36, P5, PT, R35, R2, RZ ;  /* 0x0000000223247210 */ /* 0x000fc80007fbe0ff */
[----:B0-----:R-:W-:Y:S01]  /*31c0*/  LEA.HI.X.SX32 R6, R5, R0, 0x1, P5 ;  /* 0x0000000005067211 */ /* 0x001fe200028f0eff */
[----:B------:R-:W-:Y:S01]  /*31d0*/  IMAD.MOV.U32 R7, RZ, RZ, R36 ;  /* 0x000000ffff077224 */ /* 0x000fe200078e0024 */
[----:B------:R-:W-:Y:S01]  /*31e0*/  STL [R1+0x400], R36 ;  /* 0x0004002401007387 */ /* 0x000fe20000100800 */
[----:B------:R-:W-:-:S03]  /*31f0*/  VIADD R8, R70, 0xffffff8c ;  /* 0xffffff8c46087836 */ /* 0x000fc60000000000 */
[-C--:B------:R-:W-:Y:S02]  /*3200*/  @!P4 LOP3.LUT R7, R7, R6.reuse, RZ, 0x3c, !PT ;  /* 0x000000060707c212 */ /* 0x080fe400078e3cff */
[----:B------:R-:W-:Y:S02]  /*3210*/  ISETP.GE.U32.AND P0, PT, R8, 0x7fffff0d, PT ;  /* 0x7fffff0d0800780c */ /* 0x000fe40003f06070 */
[----:B------:R-:W-:Y:S01]  /*3220*/  PRMT R8, RZ, 0x7610, R8 ;  /* 0x00007610ff087816 */ /* 0x000fe20000000008 */
[----:B--2---:R-:W-:Y:S04]  /*3230*/  STL [R1+0x584], R37 ;  /* 0x0005842501007387 */ /* 0x004fe80000100800 */
[----:B------:R0:W-:Y:S02]  /*3240*/  STL [R1+0x3fc], R6 ;  /* 0x0003fc0601007387 */ /* 0x0001e40000100800 */
[----:B0-----:R-:W-:-:S04]  /*3250*/  @!P4 LOP3.LUT R6, R7, R6, RZ, 0x3c, !PT ;  /* 0x000000060706c212 */ /* 0x001fc800078e3cff */
[----:B------:R-:W-:-:S05]  /*3260*/  @!P4 LOP3.LUT R7, R7, R6, RZ, 0x3c, !PT ;  /* 0x000000060707c212 */ /* 0x000fca00078e3cff */
[----:B------:R0:W2:Y:S01]  /*3270*/  @!P4 LDG.E.U16 R8, desc[UR32][R6.64] ;  /* 0x000000200608c981 */ /* 0x0000a2000c1e1500 */
[C---:B------:R-:W-:Y:S02]  /*3280*/  IMAD R37, R68.reuse, 0xec, RZ ;  /* 0x000000ec44257824 */ /* 0x040fe400078e02ff */
[----:B------:R-:W-:-:S03]  /*3290*/  IMAD R35, R68, 0x76, RZ ;  /* 0x0000007644237824 */ /* 0x000fc600078e02ff */
[----:B------:R-:W-:-:S04]  /*32a0*/  IADD3 R36, P5, PT, R37, R2, RZ ;  /* 0x0000000225247210 */ /* 0x000fc80007fbe0ff */
[----:B0-----:R-:W-:Y:S01]  /*32b0*/  LEA.HI.X.SX32 R6, R35, R0, 0x1, P5 ;  /* 0x0000000023067211 */ /* 0x001fe200028f0eff */
[----:B------:R-:W-:Y:S01]  /*32c0*/  IMAD.MOV.U32 R7, RZ, RZ, R36 ;  /* 0x000000ffff077224 */ /* 0x000fe200078e0024 */
[----:B------:R0:W-:Y:S04]  /*32d0*/  STL [R1+0x3f8], R36 ;  /* 0x0003f82401007387 */ /* 0x0001e80000100800 */
[----:B------:R-:W-:Y:S01]  /*32e0*/  @!P3 LOP3.LUT R7, R7, R6, RZ, 0x3c, !PT ;  /* 0x000000060707b212 */ /* 0x000fe200078e3cff */
[----:B------:R-:W-:Y:S02]  /*32f0*/  VIADD R5, R70, 0xffffff8d ;  /* 0xffffff8d46057836 */ /* 0x000fe40000000000 */
[----:B------:R-:W-:-:S03]  /*3300*/  IMAD R37, R68, 0xea, RZ ;  /* 0x000000ea44257824 */ /* 0x000fc600078e02ff */
[----:B------:R-:W-:Y:S01]  /*3310*/  ISETP.GE.U32.AND P4, PT, R5, 0x7fffff0e, PT ;  /* 0x7fffff0e0500780c */ /* 0x000fe20003f86070 */
[----:B------:R-:W-:Y:S01]  /*3320*/  IMAD R5, R68, 0x75, RZ ;  /* 0x0000007544057824 */ /* 0x000fe200078e02ff */
        /* <DEDUP_REMOVED lines=150> */
[----:B------:R0:W2:Y:S02]  /*3c90*/  @!P3 LDG.E.U16 R61, desc[UR32][R6.64] ;  /* 0x00000020063db981 */ /* 0x0000a4000c1e1500 */
[----:B0-----:R-:W-:Y:S01]  /*3ca0*/  IMAD.MOV.U32 R7, RZ, RZ, R57 ;  /* 0x000000ffff077224 */ /* 0x001fe200078e0039 */
[----:B------:R-:W-:Y:S01]  /*3cb0*/  LEA.HI.X.SX32 R6, R5, R0, 0x1, P5 ;  /* 0x0000000005067211 */ /* 0x000fe200028f0eff */
[----:B------:R-:W-:Y:S03]  /*3cc0*/  STL [R1+0x3a0], R57 ;  /* 0x0003a03901007387 */ /* 0x000fe60000100800 */
[-C--:B------:R-:W-:Y:S01]  /*3cd0*/  @!P2 LOP3.LUT R7, R7, R6.reuse, RZ, 0x3c, !PT ;  /* 0x000000060707a212 */ /* 0x080fe200078e3cff */
[----:B------:R0:W-:Y:S03]  /*3ce0*/  STL [R1+0x39c], R6 ;  /* 0x00039c0601007387 */ /* 0x0001e60000100800 */
[----:B0-----:R-:W-:-:S04]  /*3cf0*/  @!P2 LOP3.LUT R6, R7, R6, RZ, 0x3c, !PT ;  /* 0x000000060706a212 */ /* 0x001fc800078e3cff */
[----:B------:R-:W-:-:S05]  /*3d00*/  @!P2 LOP3.LUT R7, R7, R6, RZ, 0x3c, !PT ;  /* 0x000000060707a212 */ /* 0x000fca00078e3cff */
[----:B------:R0:W3:Y:S01]  /*3d10*/  @!P2 LDG.E.U16 R69, desc[UR32][R6.64] ;  /* 0x000000200645a981 */ /* 0x0000e2000c1e1500 */
[C---:B------:R-:W-:Y:S02]  /*3d20*/  IMAD R37, R68.reuse, 0xd4, RZ ;  /* 0x000000d444257824 */ /* 0x040fe400078e02ff */
[----:B------:R-:W-:Y:S02]  /*3d30*/  IMAD R57, R68, 0x6a, RZ ;  /* 0x0000006a44397824 */ /* 0x000fe400078e02ff */
[----:B------:R-:W-:-:S05]  /*3d40*/  VIADD R5, R70, 0xffffff99 ;  /* 0xffffff9946057836 */ /* 0x000fca0000000000 */
[----:B------:R-:W-:Y:S01]  /*3d50*/  ISETP.GE.U32.AND P2, PT, R5, 0x7fffff1a, PT ;  /* 0x7fffff1a0500780c */ /* 0x000fe20003f46070 */
[C---:B------:R-:W-:Y:S01]  /*3d60*/  IMAD R5, R68.reuse, 0x69, RZ ;  /* 0x0000006944057824 */ /* 0x040fe200078e02ff */
[----:B--2---:R2:W-:Y:S02]  /*3d70*/  STL [R1+0x554], R61 ;  /* 0x0005543d01007387 */ /* 0x0045e40000100800 */
[----:B--2---:R-:W-:Y:S01]  /*3d80*/  IADD3 R61, P5, PT, R37, R2, RZ ;  /* 0x00000002253d7210 */ /* 0x004fe20007fbe0ff */
[----:B------:R-:W-:-:S03]  /*3d90*/  IMAD R37, R68, 0xd2, RZ ;  /* 0x000000d244257824 */ /* 0x000fc600078e02ff */
[----:B0-----:R-:W-:Y:S01]  /*3da0*/  LEA.HI.X.SX32 R7, R57, R0, 0x1, P5 ;  /* 0x0000000039077211 */ /* 0x001fe200028f0eff */
[----:B------:R-:W-:Y:S01]  /*3db0*/  @!P6 IMAD.MOV.U32 R6, RZ, RZ, R61 ;  /* 0x000000ffff06e224 */ /* 0x000fe200078e003d */
[----:B------:R-:W-:Y:S04]  /*3dc0*/  STL [R1+0x398], R61 ;  /* 0x0003983d01007387 */ /* 0x000fe80000100800 */
[----:B------:R-:W-:Y:S04]  /*3dd0*/  STL [R1+0x394], R7 ;  /* 0x0003940701007387 */ /* 0x000fe80000100800 */
[----:B------:R0:W2:Y:S02]  /*3de0*/  @!P6 LDG.E.U16 R60, desc[UR32][R6.64] ;  /* 0x00000020063ce981 */ /* 0x0000a4000c1e1500 */
[----:B0-----:R-:W-:-:S02]  /*3df0*/  IMAD R6, R68, 0xd0, RZ ;  /* 0x000000d044067824 */ /* 0x001fc400078e02ff */
[----:B---3--:R0:W-:Y:S02]  /*3e00*/  STL [R1+0x548], R69 ;  /* 0x0005484501007387 */ /* 0x0081e40000100800 */
[----:B0-----:R-:W-:-:S04]  /*3e10*/  IADD3 R69, P5, PT, R37, R2, RZ ;  /* 0x0000000225457210 */ /* 0x001fc80007fbe0ff */
[----:B------:R-:W-:Y:S02]  /*3e20*/  LEA.HI.X.SX32 R7, R5, R0, 0x1, P5 ;  /* 0x0000000005077211 */ /* 0x000fe400028f0eff */
[----:B------:R-:W-:Y:S01]  /*3e30*/  IADD3 R61, P5, PT, R6, R2, RZ ;  /* 0x00000002063d7210 */ /* 0x000fe20007fbe0ff */
[----:B------:R-:W-:-:S05]  /*3e40*/  @!P0 IMAD.MOV.U32 R6, RZ, RZ, R69 ;  /* 0x000000ffff068224 */ /* 0x000fca00078e0045 */
[----:B------:R0:W3:Y:S04]  /*3e50*/  @!P0 LDG.E.U16 R59, desc[UR32][R6.64] ;  /* 0x00000020063b8981 */ /* 0x0000e8000c1e1500 */
[----:B------:R-:W-:Y:S01]  /*3e60*/  STL [R1+0x390], R69 ;  /* 0x0003904501007387 */ /* 0x000fe20000100800 */
[----:B0-----:R-:W-:-:S03]  /*3e70*/  IMAD R6, R68, 0xce, RZ ;  /* 0x000000ce44067824 */ /* 0x001fc600078e02ff */
[----:B--2---:R0:W-:Y:S02]  /*3e80*/  STL [R1+0x54c], R60 ;  /* 0x00054c3c01007387 */ /* 0x0041e40000100800 */
[----:B0-----:R-:W-:Y:S02]  /*3e90*/  IMAD R60, R68, 0x68, RZ ;  /* 0x00000068443c7824 */ /* 0x001fe400078e02ff */
[----:B------:R0:W-:Y:S03]  /*3ea0*/  STL [R1+0x38c], R7 ;  /* 0x00038c0701007387 */ /* 0x0001e60000100800 */
[----:B------:R-:W-:Y:S01]  /*3eb0*/  LEA.HI.X.SX32 R69, R60, R0, 0x1, P5 ;  /* 0x000000003c457211 */ /* 0x000fe200028f0eff */
[----:B------:R-:W-:Y:S04]  /*3ec0*/  STL [R1+0x388], R61 ;  /* 0x0003883d01007387 */ /* 0x000fe80000100800 */
[----:B------:R-:W-:Y:S01]  /*3ed0*/  STL [R1+0x384], R69 ;  /* 0x0003844501007387 */ /* 0x000fe20000100800 */
[----:B0-----:R-:W-:-:S03]  /*3ee0*/  @!P4 IMAD.MOV.U32 R7, RZ, RZ, R69 ;  /* 0x000000ffff07c224 */ /* 0x001fc600078e0045 */
[----:B---3--:R0:W-:Y:S02]  /*3ef0*/  STL [R1+0x540], R59 ;  /* 0x0005403b01007387 */ /* 0x0081e40000100800 */
[----:B0-----:R-:W-:Y:S01]  /*3f00*/  IADD3 R59, P5, PT, R6, R2, RZ ;  /* 0x00000002063b7210 */ /* 0x001fe20007fbe0ff */
[----:B------:R-:W-:-:S05]  /*3f10*/  @!P4 IMAD.MOV.U32 R6, RZ, RZ, R61 ;  /* 0x000000ffff06c224 */ /* 0x000fca00078e003d */
[----:B------:R0:W2:Y:S01]  /*3f20*/  @!P4 LDG.E.U16 R58, desc[UR32][R6.64] ;  /* 0x00000020063ac981 */ /* 0x0000a2000c1e1500 */
[C---:B------:R-:W-:Y:S02]  /*3f30*/  VIADD R5, R70.reuse, 0xffffff9b ;  /* 0xffffff9b46057836 */ /* 0x040fe40000000000 */
[----:B------:R-:W-:-:S03]  /*3f40*/  VIADD R8, R70, 0xffffff98 ;  /* 0xffffff9846087836 */ /* 0x000fc60000000000 */
[----:B------:R-:W-:Y:S01]  /*3f50*/  ISETP.GE.U32.AND P0, PT, R5, 0x7fffff1c, PT ;  /* 0x7fffff1c0500780c */ /* 0x000fe20003f06070 */
[----:B------:R-:W-:Y:S01]  /*3f60*/  IMAD R5, R68, 0x67, RZ ;  /* 0x0000006744057824 */ /* 0x000fe200078e02ff */
[----:B------:R-:W-:Y:S01]  /*3f70*/  ISETP.GE.U32.AND P3, PT, R8, 0x7fffff19, PT ;  /* 0x7fffff190800780c */ /* 0x000fe20003f66070 */
[----:B0-----:R-:W-:-:S03]  /*3f80*/  IMAD R6, R68, 0xcc, RZ ;  /* 0x000000cc44067824 */ /* 0x001fc600078e02ff */
[----:B------:R-:W-:Y:S01]  /*3f90*/  LEA.HI.X.SX32 R69, R5, R0, 0x1, P5 ;  /* 0x0000000005457211 */ /* 0x000fe200028f0eff */
[----:B------:R-:W-:Y:S04]  /*3fa0*/  STL [R1+0x380], R59 ;  /* 0x0003803b01007387 */ /* 0x000fe80000100800 */
[----:B------:R-:W-:Y:S04]  /*3fb0*/  STL [R1+0x37c], R69 ;  /* 0x00037c4501007387 */ /* 0x000fe80000100800 */
[----:B------:R-:W-:Y:S01]  /*3fc0*/  @!P3 IMAD.MOV.U32 R7, RZ, RZ, R69 ;  /* 0x000000ffff07b224 */ /* 0x000fe200078e0045 */
[----:B--2---:R0:W-:Y:S02]  /*3fd0*/  STL [R1+0x544], R58 ;  /* 0x0005443a01007387 */ /* 0x0041e40000100800 */
[----:B0-----:R-:W-:Y:S01]  /*3fe0*/  IADD3 R58, P5, PT, R6, R2, RZ ;  /* 0x00000002063a7210 */ /* 0x001fe20007fbe0ff */
[----:B------:R-:W-:-:S05]  /*3ff0*/  @!P3 IMAD.MOV.U32 R6, RZ, RZ, R59 ;  /* 0x000000ffff06b224 */ /* 0x000fca00078e003b */
[----:B------:R0:W2:Y:S01]  /*4000*/  @!P3 LDG.E.U16 R56, desc[UR32][R6.64] ;  /* 0x000000200638b981 */ /* 0x0000a2000c1e1500 */
[----:B------:R-:W-:-:S05]  /*4010*/  IMAD R61, R68, 0x66, RZ ;  /* 0x00000066443d7824 */ /* 0x000fca00078e02ff */
[----:B------:R-:W-:Y:S01]  /*4020*/  LEA.HI.X.SX32 R59, R61, R0, 0x1, P5 ;  /* 0x000000003d3b7211 */ /* 0x000fe200028f0eff */
[----:B------:R-:W-:Y:S01]  /*4030*/  STL [R1+0x378], R58 ;  /* 0x0003783a01007387 */ /* 0x000fe20000100800 */
[----:B0-----:R-:W-:-:S03]  /*4040*/  IMAD R6, R68, 0xca, RZ ;  /* 0x000000ca44067824 */ /* 0x001fc600078e02ff */
[----:B------:R-:W-:Y:S01]  /*4050*/  STL [R1+0x374], R59 ;  /* 0x0003743b01007387 */ /* 0x000fe20000100800 */
[----:B------:R-:W-:-:S03]  /*4060*/  @!P2 IMAD.MOV.U32 R7, RZ, RZ, R59 ;  /* 0x000000ffff07a224 */ /* 0x000fc600078e003b */
[----:B--2---:R0:W-:Y:S02]  /*4070*/  STL [R1+0x538], R56 ;  /* 0x0005383801007387 */ /* 0x0041e40000100800 */
        /* <DEDUP_REMOVED lines=142> */
[----:B------:R-:W-:Y:S01]  /*4960*/  PRMT R37, RZ, 0x7610, R37 ;  /* 0x00007610ff257816 */ /* 0x000fe20000000025 */
[----:B------:R-:W-:Y:S02]  /*4970*/  @!P0 IMAD.MOV.U32 R7, RZ, RZ, R44 ;  /* 0x000000ffff078224 */ /* 0x000fe400078e002c */
        /* <DEDUP_REMOVED lines=11> */
[----:B------:R-:W-:Y:S01]  /*4a30*/  STL [R1+0x310], R41 ;  /* 0x0003102901007387 */ /* 0x000fe20000100800 */
[----:B------:R-:W-:-:S03]  /*4a40*/  PRMT R33, RZ, 0x7610, R33 ;  /* 0x00007610ff217816 */ /* 0x000fc60000000021 */
        /* <DEDUP_REMOVED lines=32> */
[----:B------:R-:W-:Y:S02]  /*4c50*/  IMAD R41, R68, 0x56, RZ ;  /* 0x0000005644297824 */ /* 0x000fe400078e02ff */
[----:B------:R-:W-:-:S03]  /*4c60*/  VIADD R8, R70, 0xffffffaa ;  /* 0xffffffaa46087836 */ /* 0x000fc60000000000 */
[----:B------:R-:W-:Y:S01]  /*4c70*/  LEA.HI.X.SX32 R33, R41, R0, 0x1, P5 ;  /* 0x0000000029217211 */ /* 0x000fe200028f0eff */
[----:B------:R-:W-:Y:S01]  /*4c80*/  VIADD R5, R70, 0xffffffad ;  /* 0xffffffad46057836 */ /* 0x000fe20000000000 */
[----:B------:R-:W-:Y:S01]  /*4c90*/  STL [R1+0x2f8], R4 ;  /* 0x0002f80401007387 */ /* 0x000fe20000100800 */
[----:B0-----:R-:W-:-:S03]  /*4ca0*/  IMAD R6, R68, 0xaa, RZ ;  /* 0x000000aa44067824 */ /* 0x001fc600078e02ff */
[----:B------:R-:W-:Y:S01]  /*4cb0*/  STL [R1+0x2f4], R33 ;  /* 0x0002f42101007387 */ /* 0x000fe20000100800 */
[----:B------:R-:W-:Y:S01]  /*4cc0*/  ISETP.GE.U32.AND P0, PT, R8, 0x7fffff2b, PT ;  /* 0x7fffff2b0800780c */ /* 0x000fe20003f06070 */
[----:B------:R-:W-:Y:S01]  /*4cd0*/  @!P6 IMAD.MOV.U32 R7, RZ, RZ, R33 ;  /* 0x000000ffff07e224 */ /* 0x000fe200078e0021 */
[----:B------:R-:W-:Y:S01]  /*4ce0*/  ISETP.GE.U32.AND P2, PT, R5, 0x7fffff2e, PT ;  /* 0x7fffff2e0500780c */ /* 0x000fe20003f46070 */
[C---:B------:R-:W-:Y:S02]  /*4cf0*/  IMAD R5, R68.reuse, 0x55, RZ ;  /* 0x0000005544057824 */ /* 0x040fe400078e02ff */
[----:B------:R-:W-:Y:S02]  /*4d00*/  IMAD R49, R68, 0x54, RZ ;  /* 0x0000005444317824 */ /* 0x000fe400078e02ff */
[----:B------:R-:W-:-:S05]  /*4d10*/  VIADD R8, R70, 0xffffffac ;  /* 0xffffffac46087836 */ /* 0x000fca0000000000 */
[----:B------:R-:W-:Y:S01]  /*4d20*/  ISETP.GE.U32.AND P3, PT, R8, 0x7fffff2d, PT ;  /* 0x7fffff2d0800780c */ /* 0x000fe20003f66070 */
[----:B------:R-:W-:Y:S02]  /*4d30*/  IMAD R44, R68, 0x52, RZ ;  /* 0x00000052442c7824 */ /* 0x000fe400078e02ff */
[----:B------:R-:W-:Y:S02]  /*4d40*/  VIADD R8, R70, 0xffffffae ;  /* 0xffffffae46087836 */ /* 0x000fe40000000000 */
[C---:B------:R-:W-:Y:S01]  /*4d50*/  IMAD R48, R68.reuse, 0x50, RZ ;  /* 0x0000005044307824 */ /* 0x040fe200078e02ff */
[----:B------:R-:W-:Y:S02]  /*4d60*/  PRMT R119, RZ, 0x7610, R119 ;  /* 0x00007610ff777816 */ /* 0x000fe40000000077 */
[----:B------:R-:W-:Y:S01]  /*4d70*/  PRMT R118, RZ, 0x7610, R118 ;  /* 0x00007610ff767816 */ /* 0x000fe20000000076 */
[----:B------:R-:W-:Y:S01]  /*4d80*/  IMAD R46, R68, 0x4e, RZ ;  /* 0x0000004e442e7824 */ /* 0x000fe200078e02ff */
[----:B------:R-:W-:-:S02]  /*4d90*/  PRMT R117, RZ, 0x7610, R117 ;  /* 0x00007610ff757816 */ /* 0x000fc40000000075 */
[----:B------:R-:W-:Y:S01]  /*4da0*/  PRMT R116, RZ, 0x7610, R116 ;  /* 0x00007610ff747816 */ /* 0x000fe20000000074 */
[C---:B------:R-:W-:Y:S01]  /*4db0*/  IMAD R47, R68.reuse, 0x4c, RZ ;  /* 0x0000004c442f7824 */ /* 0x040fe200078e02ff */
[----:B------:R-:W-:Y:S02]  /*4dc0*/  PRMT R115, RZ, 0x7610, R115 ;  /* 0x00007610ff737816 */ /* 0x000fe40000000073 */
[----:B------:R-:W-:Y:S01]  /*4dd0*/  PRMT R114, RZ, 0x7610, R114 ;  /* 0x00007610ff727816 */ /* 0x000fe20000000072 */
[C---:B------:R-:W-:Y:S01]  /*4de0*/  IMAD R45, R68.reuse, 0x4a, RZ ;  /* 0x0000004a442d7824 */ /* 0x040fe200078e02ff */
[----:B------:R-:W-:Y:S02]  /*4df0*/  PRMT R113, RZ, 0x7610, R113 ;  /* 0x00007610ff717816 */ /* 0x000fe40000000071 */
[----:B------:R-:W-:Y:S01]  /*4e00*/  PRMT R112, RZ, 0x7610, R112 ;  /* 0x00007610ff707816 */ /* 0x000fe20000000070 */
[----:B------:R-:W-:Y:S01]  /*4e10*/  IMAD R43, R68, 0x48, RZ ;  /* 0x00000048442b7824 */ /* 0x000fe200078e02ff */
[----:B------:R-:W-:-:S02]  /*4e20*/  PRMT R111, RZ, 0x7610, R111 ;  /* 0x00007610ff6f7816 */ /* 0x000fc4000000006f */
[----:B------:R-:W-:Y:S02]  /*4e30*/  PRMT R110, RZ, 0x7610, R110 ;  /* 0x00007610ff6e7816 */ /* 0x000fe4000000006e */
[----:B------:R-:W-:Y:S02]  /*4e40*/  PRMT R109, RZ, 0x7610, R109 ;  /* 0x00007610ff6d7816 */ /* 0x000fe4000000006d */
[----:B------:R-:W-:Y:S02]  /*4e50*/  PRMT R108, RZ, 0x7610, R108 ;  /* 0x00007610ff6c7816 */ /* 0x000fe4000000006c */
[----:B------:R-:W-:Y:S02]  /*4e60*/  PRMT R107, RZ, 0x7610, R107 ;  /* 0x00007610ff6b7816 */ /* 0x000fe4000000006b */
[----:B------:R-:W-:Y:S01]  /*4e70*/  PRMT R106, RZ, 0x7610, R106 ;  /* 0x00007610ff6a7816 */ /* 0x000fe2000000006a */
[----:B--2---:R0:W-:Y:S02]  /*4e80*/  STL [R1], R3 ;  /* 0x0000000301007387 */ /* 0x0041e40000100800 */
[----:B0-----:R-:W-:Y:S01]  /*4e90*/  IADD3 R3, P5, PT, R6, R2, RZ ;  /* 0x0000000206037210 */ /* 0x001fe20007fbe0ff */
[----:B------:R-:W-:-:S03]  /*4ea0*/  @!P6 IMAD.MOV.U32 R6, RZ, RZ, R4 ;  /* 0x000000ffff06e224 */ /* 0x000fc600078e0004 */
[----:B------:R-:W-:Y:S02]  /*4eb0*/  LEA.HI.X.SX32 R33, R5, R0, 0x1, P5 ;  /* 0x0000000005217211 */ /* 0x000fe400028f0eff */
[----:B------:R0:W5:Y:S02]  /*4ec0*/  @!P6 LDG.E.U16 R125, desc[UR32][R6.64] ;  /* 0x00000020067de981 */ /* 0x000164000c1e1500 */
[----:B0-----:R-:W-:Y:S02]  /*4ed0*/  IMAD R6, R68, 0xa8, RZ ;  /* 0x000000a844067824 */ /* 0x001fe400078e02ff */
[----:B------:R-:W-:-:S03]  /*4ee0*/  @!P0 IMAD.MOV.U32 R7, RZ, RZ, R33 ;  /* 0x000000ffff078224 */ /* 0x000fc600078e0021 */
[----:B------:R-:W-:Y:S01]  /*4ef0*/  IADD3 R4, P5, PT, R6, R2, RZ ;  /* 0x0000000206047210 */ /* 0x000fe20007fbe0ff */
[----:B------:R-:W-:Y:S01]  /*4f00*/  @!P0 IMAD.MOV.U32 R6, RZ, RZ, R3 ;  /* 0x000000ffff068224 */ /* 0x000fe200078e0003 */
[----:B------:R-:W-:Y:S01]  /*4f10*/  STL [R1+0x2f0], R3 ;  /* 0x0002f00301007387 */ /* 0x000fe20000100800 */
[----:B------:R-:W-:-:S03]  /*4f20*/  VIADD R5, R70, 0xffffffaf ;  /* 0xffffffaf46057836 */ /* 0x000fc60000000000 */
[----:B------:R0:W5:Y:S04]  /*4f30*/  @!P0 LDG.E.U16 R124, desc[UR32][R6.64] ;  /* 0x00000020067c8981 */ /* 0x000168000c1e1500 */
[----:B------:R2:W-:Y:S01]  /*4f40*/  STL [R1+0x2ec], R33 ;  /* 0x0002ec2101007387 */ /* 0x0005e20000100800 */
[----:B0-----:R-:W-:Y:S01]  /*4f50*/  IMAD R6, R68, 0xa6, RZ ;  /* 0x000000a644067824 */ /* 0x001fe200078e02ff */
[----:B--2---:R-:W-:-:S04]  /*4f60*/  LEA.HI.X.SX32 R33, R49, R0, 0x1, P5 ;  /* 0x0000000031217211 */ /* 0x004fc800028f0eff */
[----:B------:R-:W-:Y:S01]  /*4f70*/  IADD3 R3, P5, PT, R6, R2, RZ ;  /* 0x0000000206037210 */ /* 0x000fe20007fbe0ff */
[----:B------:R-:W-:Y:S01]  /*4f80*/  @!P4 IMAD.MOV.U32 R6, RZ, RZ, R4 ;  /* 0x000000ffff06c224 */ /* 0x000fe200078e0004 */
[----:B------:R-:W-:Y:S01]  /*4f90*/  ISETP.GE.U32.AND P0, PT, R5, 0x7fffff30, PT ;  /* 0x7fffff300500780c */ /* 0x000fe20003f06070 */
[----:B------:R-:W-:Y:S02]  /*4fa0*/  @!P4 IMAD.MOV.U32 R7, RZ, RZ, R33 ;  /* 0x000000ffff07c224 */ /* 0x000fe400078e0021 */
[C---:B------:R-:W-:Y:S01]  /*4fb0*/  IMAD R5, R68.reuse, 0x53, RZ ;  /* 0x0000005344057824 */ /* 0x040fe200078e02ff */
[----:B------:R-:W-:Y:S04]  /*4fc0*/  STL [R1+0x2e8], R4 ;  /* 0x0002e80401007387 */ /* 0x000fe80000100800 */
[----:B------:R0:W5:Y:S04]  /*4fd0*/  @!P4 LDG.E.U16 R123, desc[UR32][R6.64] ;  /* 0x00000020067bc981 */ /* 0x000168000c1e1500 */
[----:B------:R2:W-:Y:S01]  /*4fe0*/  STL [R1+0x2e4], R33 ;  /* 0x0002e42101007387 */ /* 0x0005e20000100800 */
[----:B0-----:R-:W-:Y:S01]  /*4ff0*/  IMAD R6, R68, 0xa4, RZ ;  /* 0x000000a444067824 */ /* 0x001fe200078e02ff */
[----:B--2---:R-:W-:-:S04]  /*5000*/  LEA.HI.X.SX32 R33, R5, R0, 0x1, P5 ;  /* 0x0000000005217211 */ /* 0x004fc800028f0eff */
[----:B------:R-:W-:Y:S01]  /*5010*/  IADD3 R4, P5, PT, R6, R2, RZ ;  /* 0x0000000206047210 */ /* 0x000fe20007fbe0ff */
[----:B------:R-:W-:Y:S02]  /*5020*/  @!P3 IMAD.MOV.U32 R6, RZ, RZ, R3 ;  /* 0x000000ffff06b224 */ /* 0x000fe400078e0003 */
[----:B------:R-:W-:Y:S01]  /*5030*/  @!P3 IMAD.MOV.U32 R7, RZ, RZ, R33 ;  /* 0x000000ffff07b224 */ /* 0x000fe200078e0021 */
[----:B------:R-:W-:Y:S01]  /*5040*/  STL [R1+0x2e0], R3 ;  /* 0x0002e00301007387 */ /* 0x000fe20000100800 */
[----:B------:R-:W-:-:S03]  /*5050*/  VIADD R5, R70, 0xffffffb1 ;  /* 0xffffffb146057836 */ /* 0x000fc60000000000 */
[----:B------:R0:W5:Y:S04]  /*5060*/  @!P3 LDG.E.U16 R122, desc[UR32][R6.64] ;  /* 0x00000020067ab981 */ /* 0x000168000c1e1500 */
[----:B------:R2:W-:Y:S01]  /*5070*/  STL [R1+0x2dc], R33 ;  /* 0x0002dc2101007387 */ /* 0x0005e20000100800 */
[----:B------:R-:W-:Y:S01]  /*5080*/  ISETP.GE.U32.AND P6, PT, R8, 0x7fffff2f, PT ;  /* 0x7fffff2f0800780c */ /* 0x000fe20003fc6070 */
        /* <DEDUP_REMOVED lines=17> */
[----:B------:R0:W5:Y:S01]  /*51a0*/  @!P6 LDG.E.U16 R120, desc[UR32][R6.64] ;  /* 0x000000200678e981 */ /* 0x000162000c1e1500 */
[----:B------:R-:W-:-:S03]  /*51b0*/  VIADD R5, R70, 0xffffffb3 ;  /* 0xffffffb346057836 */ /* 0x000fc60000000000 */
        /* <DEDUP_REMOVED lines=72> */
[----:B------:R0:W-:Y:S04]  /*5640*/  STL [R1+0x298], R4 ;  /* 0x0002980401007387 */ /* 0x0001e80000100800 */
[----:B------:R2:W5:Y:S01]  /*5650*/  @!P4 LDG.E.U16 R113, desc[UR32][R6.64] ;  /* 0x000000200671c981 */ /* 0x000562000c1e1500 */
[----:B0-----:R-:W-:Y:S01]  /*5660*/  LEA.HI.X.SX32 R4, R5, R0, 0x1, P5 ;  /* 0x0000000005047211 */ /* 0x001fe200028f0eff */
[----:B--2---:R-:W-:-:S02]  /*5670*/  IMAD R6, R68, 0x90, RZ ;  /* 0x0000009044067824 */ /* 0x004fc400078e02ff */
[----:B------:R0:W-:Y:S02]  /*5680*/  STL [R1+0x294], R33 ;  /* 0x0002942101007387 */ /* 0x0001e40000100800 */
[----:B------:R-:W-:Y:S02]  /*5690*/  @!P3 IMAD.MOV.U32 R7, RZ, RZ, R4 ;  /* 0x000000ffff07b224 */ /* 0x000fe400078e0004 */
[----:B------:R-:W-:Y:S01]  /*56a0*/  VIADD R8, R70, 0xffffffb8 ;  /* 0xffffffb846087836 */ /* 0x000fe20000000000 */
[----:B0-----:R-:W-:Y:S01]  /*56b0*/  IADD3 R33, P5, PT, R6, R2, RZ ;  /* 0x0000000206217210 */ /* 0x001fe20007fbe0ff */
[----:B------:R-:W-:Y:S02]  /*56c0*/  @!P3 IMAD.MOV.U32 R6, RZ, RZ, R3 ;  /* 0x000000ffff06b224 */ /* 0x000fe400078e0003 */
[----:B------:R-:W-:Y:S01]  /*56d0*/  VIADD R5, R70, 0xffffffbb ;  /* 0xffffffbb46057836 */ /* 0x000fe20000000000 */
[----:B------:R-:W-:Y:S02]  /*56e0*/  LEA.HI.X.SX32 R37, R43, R0, 0x1, P5 ;  /* 0x000000002b257211 */ /* 0x000fe400028f0eff */
[----:B------:R0:W5:Y:S01]  /*56f0*/  @!P3 LDG.E.U16 R112, desc[UR32][R6.64] ;  /* 0x000000200670b981 */ /* 0x000162000c1e1500 */
[----:B------:R-:W-:-:S03]  /*5700*/  ISETP.GE.U32.AND P6, PT, R8, 0x7fffff39, PT ;  /* 0x7fffff390800780c */ /* 0x000fc60003fc6070 */
[----:B------:R2:W-:Y:S01]  /*5710*/  STL [R1+0x290], R3 ;  /* 0x0002900301007387 */ /* 0x0005e20000100800 */
[----:B0-----:R-:W-:Y:S01]  /*5720*/  IMAD R6, R68, 0x8e, RZ ;  /* 0x0000008e44067824 */ /* 0x001fe200078e02ff */
[----:B------:R-:W-:Y:S01]  /*5730*/  ISETP.GE.U32.AND P3, PT, R5, 0x7fffff3c, PT ;  /* 0x7fffff3c0500780c */ /* 0x000fe20003f66070 */
[----:B------:R-:W-:-:S03]  /*5740*/  @!P2 IMAD.MOV.U32 R7, RZ, RZ, R37 ;  /* 0x000000ffff07a224 */ /* 0x000fc600078e0025 */
[----:B--2---:R-:W-:Y:S01]  /*5750*/  IADD3 R3, P5, PT, R6, R2, RZ ;  /* 0x0000000206037210 */ /* 0x004fe20007fbe0ff */
[----:B------:R-:W-:Y:S02]  /*5760*/  @!P2 IMAD.MOV.U32 R6, RZ, RZ, R33 ;  /* 0x000000ffff06a224 */ /* 0x000fe400078e0021 */
[----:B------:R-:W-:Y:S01]  /*5770*/  IMAD R5, R68, 0x47, RZ ;  /* 0x0000004744057824 */ /* 0x000fe200078e02ff */
[----:B------:R-:W-:Y:S04]  /*5780*/  STL [R1+0x28c], R4 ;  /* 0x00028c0401007387 */ /* 0x000fe80000100800 */
[----:B------:R0:W-:Y:S04]  /*5790*/  STL [R1+0x288], R33 ;  /* 0x0002882101007387 */ /* 0x0001e80000100800 */
[----:B------:R2:W5:Y:S01]  /*57a0*/  @!P2 LDG.E.U16 R111, desc[UR32][R6.64] ;  /* 0x00000020066fa981 */ /* 0x000562000c1e1500 */
[----:B------:R-:W-:-:S02]  /*57b0*/  VIADD R8, R70, 0xffffffba ;  /* 0xffffffba46087836 */ /* 0x000fc40000000000 */
[----:B0-----:R-:W-:Y:S01]  /*57c0*/  IMAD.MOV.U32 R33, RZ, RZ, R40 ;  /* 0x000000ffff217224 */ /* 0x001fe200078e0028 */
[----:B------:R-:W-:Y:S01]  /*57d0*/  LEA.HI.X.SX32 R40, R5, R0, 0x1, P5 ;  /* 0x0000000005287211 */ /* 0x000fe200028f0eff */
[C---:B--2---:R-:W-:Y:S01]  /*57e0*/  IMAD R6, R68.reuse, 0x8c, RZ ;  /* 0x0000008c44067824 */ /* 0x044fe200078e02ff */
[----:B------:R0:W-:Y:S01]  /*57f0*/  STL [R1+0x284], R37 ;  /* 0x0002842501007387 */ /* 0x0001e20000100800 */
[----:B------:R-:W-:Y:S02]  /*5800*/  IMAD.MOV.U32 R4, RZ, RZ, R42 ;  /* 0x000000ffff047224 */ /* 0x000fe400078e002a */
[----:B------:R-:W-:Y:S02]  /*5810*/  @!P6 IMAD.MOV.U32 R7, RZ, RZ, R40 ;  /* 0x000000ffff07e224 */ /* 0x000fe400078e0028 */
[----:B------:R-:W-:Y:S02]  /*5820*/  IMAD R42, R68, 0x46, RZ ;  /* 0x00000046442a7824 */ /* 0x000fe400078e02ff */
[----:B------:R-:W-:Y:S01]  /*5830*/  VIADD R5, R70, 0xffffffbd ;  /* 0xffffffbd46057836 */ /* 0x000fe20000000000 */
[----:B0-----:R-:W-:Y:S01]  /*5840*/  IADD3 R37, P5, PT, R6, R2, RZ ;  /* 0x0000000206257210 */ /* 0x001fe20007fbe0ff */
[----:B------:R-:W-:Y:S01]  /*5850*/  @!P6 IMAD.MOV.U32 R6, RZ, RZ, R3 ;  /* 0x000000ffff06e224 */ /* 0x000fe200078e0003 */
[----:B------:R-:W-:Y:S01]  /*5860*/  ISETP.GE.U32.AND P4, PT, R8, 0x7fffff3b, PT ;  /* 0x7fffff3b0800780c */ /* 0x000fe20003f86070 */
[----:B------:R-:W-:Y:S01]  /*5870*/  STL [R1+0x280], R3 ;  /* 0x0002800301007387 */ /* 0x000fe20000100800 */
[----:B------:R-:W-:-:S03]  /*5880*/  VIADD R8, R70, 0xffffffbc ;  /* 0xffffffbc46087836 */ /* 0x000fc60000000000 */
[----:B------:R0:W-:Y:S04]  /*5890*/  STL [R1+0x27c], R40 ;  /* 0x00027c2801007387 */ /* 0x0001e80000100800 */
[----:B------:R2:W5:Y:S01]  /*58a0*/  @!P6 LDG.E.U16 R110, desc[UR32][R6.64] ;  /* 0x00000020066ee981 */ /* 0x000562000c1e1500 */
[----:B------:R-:W-:Y:S01]  /*58b0*/  ISETP.GE.U32.AND P6, PT, R5, 0x7fffff3e, PT ;  /* 0x7fffff3e0500780c */ /* 0x000fe20003fc6070 */
[----:B------:R-:W-:Y:S01]  /*58c0*/  IMAD R5, R68, 0x8a, RZ ;  /* 0x0000008a44057824 */ /* 0x000fe200078e02ff */
[----:B0-----:R-:W-:Y:S02]  /*58d0*/  LEA.HI.X.SX32 R40, R42, R0, 0x1, P5 ;  /* 0x000000002a287211 */ /* 0x001fe400028f0eff */
[----:B------:R-:W-:Y:S01]  /*58e0*/  ISETP.GE.U32.AND P2, PT, R8, 0x7fffff3d, PT ;  /* 0x7fffff3d0800780c */ /* 0x000fe20003f46070 */
[----:B------:R-:W-:Y:S01]  /*58f0*/  IMAD R8, R68, 0x45, RZ ;  /* 0x0000004544087824 */ /* 0x000fe200078e02ff */
[----:B------:R-:W-:Y:S01]  /*5900*/  IADD3 R69, P5, PT, R5, R2, RZ ;  /* 0x0000000205457210 */ /* 0x000fe20007fbe0ff */
[----:B--2---:R-:W-:-:S02]  /*5910*/  @!P0 IMAD.MOV.U32 R6, RZ, RZ, R37 ;  /* 0x000000ffff068224 */ /* 0x004fc400078e0025 */
[----:B------:R-:W-:Y:S02]  /*5920*/  @!P0 IMAD.MOV.U32 R7, RZ, RZ, R40 ;  /* 0x000000ffff078224 */ /* 0x000fe400078e0028 */
[----:B------:R-:W-:Y:S01]  /*5930*/  IMAD R5, R68, 0x88, RZ ;  /* 0x0000008844057824 */ /* 0x000fe200078e02ff */
[----:B------:R0:W-:Y:S04]  /*5940*/  STL [R1+0x278], R37 ;  /* 0x0002782501007387 */ /* 0x0001e80000100800 */
[----:B------:R2:W5:Y:S04]  /*5950*/  @!P0 LDG.E.U16 R109, desc[UR32][R6.64] ;  /* 0x00000020066d8981 */ /* 0x000568000c1e1500 */
[----:B------:R3:W-:Y:S01]  /*5960*/  STL [R1+0x274], R40 ;  /* 0x0002742801007387 */ /* 0x0007e20000100800 */
[----:B--2---:R-:W-:Y:S01]  /*5970*/  LEA.HI.X.SX32 R7, R8, R0, 0x1, P5 ;  /* 0x0000000008077211 */ /* 0x004fe200028f0eff */
[----:B------:R-:W-:Y:S01]  /*5980*/  @!P4 IMAD.MOV.U32 R6, RZ, RZ, R69 ;  /* 0x000000ffff06c224 */ /* 0x000fe200078e0045 */
[----:B0-----:R-:W-:Y:S01]  /*5990*/  IADD3 R37, P5, PT, R5, R2, RZ ;  /* 0x0000000205257210 */ /* 0x001fe20007fbe0ff */
[----:B------:R-:W-:-:S02]  /*59a0*/  VIADD R8, R70, 0xffffffbf ;  /* 0xffffffbf46087836 */ /* 0x000fc40000000000 */
[C---:B---3--:R-:W-:Y:S01]  /*59b0*/  IMAD R40, R68.reuse, 0x44, RZ ;  /* 0x0000004444287824 */ /* 0x048fe200078e02ff */
[----:B------:R0:W-:Y:S01]  /*59c0*/  STL [R1+0x270], R69 ;  /* 0x0002704501007387 */ /* 0x0001e20000100800 */
[----:B------:R-:W-:-:S03]  /*59d0*/  IMAD R5, R68, 0x86, RZ ;  /* 0x0000008644057824 */ /* 0x000fc600078e02ff */
[----:B------:R2:W-:Y:S04]  /*59e0*/  STL [R1+0x26c], R7 ;  /* 0x00026c0701007387 */ /* 0x0005e80000100800 */
[----:B------:R2:W5:Y:S01]  /*59f0*/  @!P4 LDG.E.U16 R108, desc[UR32][R6.64] ;  /* 0x00000020066cc981 */ /* 0x000562000c1e1500 */
[----:B------:R-:W-:Y:S01]  /*5a00*/  ISETP.GE.U32.AND P4, PT, R8, 0x7fffff40, PT ;  /* 0x7fffff400800780c */ /* 0x000fe20003f86070 */
[----:B0-----:R-:W-:Y:S02]  /*5a10*/  IMAD.MOV.U32 R69, RZ, RZ, R4 ;  /* 0x000000ffff457224 */ /* 0x001fe400078e0004 */
[----:B------:R-:W-:Y:S01]  /*5a20*/  IMAD R8, R68, 0x43, RZ ;  /* 0x0000004344087824 */ /* 0x000fe200078e02ff */
[----:B------:R-:W-:Y:S01]  /*5a30*/  STL [R1+0x268], R37 ;  /* 0x0002682501007387 */ /* 0x000fe20000100800 */
[----:B--2---:R-:W-:Y:S01]  /*5a40*/  LEA.HI.X.SX32 R7, R40, R0, 0x1, P5 ;  /* 0x0000000028077211 */ /* 0x004fe200028f0eff */
[----:B------:R-:W-:Y:S01]  /*5a50*/  @!P3 IMAD.MOV.U32 R6, RZ, RZ, R37 ;  /* 0x000000ffff06b224 */ /* 0x000fe200078e0025 */
[----:B------:R-:W-:-:S03]  /*5a60*/  IADD3 R4, P5, PT, R5, R2, RZ ;  /* 0x0000000205047210 */ /* 0x000fc60007fbe0ff */
[----:B------:R0:W-:Y:S04]  /*5a70*/  STL [R1+0x264], R7 ;  /* 0x0002640701007387 */ /* 0x0001e80000100800 */
[----:B------:R0:W5:Y:S01]  /*5a80*/  @!P3 LDG.E.U16 R107, desc[UR32][R6.64] ;  /* 0x00000020066bb981 */ /* 0x000162000c1e1500 */
[----:B------:R-:W-:Y:S02]  /*5a90*/  IMAD R5, R68, 0x84, RZ ;  /* 0x0000008444057824 */ /* 0x000fe400078e02ff */
[----:B0-----:R-:W-:Y:S01]  /*5aa0*/  IMAD.MOV.U32 R7, RZ, RZ, R4 ;  /* 0x000000ffff077224 */ /* 0x001fe200078e0004 */
[----:B------:R-:W-:Y:S01]  /*5ab0*/  LEA.HI.X.SX32 R6, R8, R0, 0x1, P5 ;  /* 0x0000000008067211 */ /* 0x000fe200028f0eff */
[----:B------:R-:W-:Y:S03]  /*5ac0*/  STL [R1+0x260], R4 ;  /* 0x0002600401007387 */ /* 0x000fe60000100800 */
[----:B------:R-:W-:Y:S01]  /*5ad0*/  @!P2 LOP3.LUT R7, R7, R6, RZ, 0x3c, !PT ;  /* 0x000000060707a212 */ /* 0x000fe200078e3cff */
[----:B------:R0:W-:Y:S01]  /*5ae0*/  STL [R1+0x25c], R6 ;  /* 0x00025c0601007387 */ /* 0x0001e20000100800 */
[----:B------:R-:W-:-:S02]  /*5af0*/  IMAD R37, R68, 0x42, RZ ;  /* 0x0000004244257824 */ /* 0x000fc400078e02ff */
[----:B0-----:R-:W-:Y:S02]  /*5b00*/  @!P2 LOP3.LUT R6, R7, R6, RZ, 0x3c, !PT ;  /* 0x000000060706a212 */ /* 0x001fe400078e3cff */
[----:B------:R-:W-:Y:S02]  /*5b10*/  IADD3 R4, P5, PT, R5, R2, RZ ;  /* 0x0000000205047210 */ /* 0x000fe40007fbe0ff */
[----:B------:R-:W-:-:S05]  /*5b20*/  @!P2 LOP3.LUT R7, R7, R6, RZ, 0x3c, !PT ;  /* 0x000000060707a212 */ /* 0x000fca00078e3cff */
[----:B------:R0:W5:Y:S01]  /*5b30*/  @!P2 LDG.E.U16 R106, desc[UR32][R6.64] ;  /* 0x00000020066aa981 */ /* 0x000162000c1e1500 */
[----:B------:R-:W-:Y:S02]  /*5b40*/  IMAD.MOV.U32 R3, RZ, RZ, R34 ;  /* 0x000000ffff037224 */ /* 0x000fe400078e0022 */
[C---:B------:R-:W-:Y:S02]  /*5b50*/  VIADD R34, R70.reuse, 0xffffffbe ;  /* 0xffffffbe46227836 */ /* 0x040fe40000000000 */
[----:B0-----:R-:W-:Y:S01]  /*5b60*/  IMAD.MOV.U32 R7, RZ, RZ, R4 ;  /* 0x000000ffff077224 */ /* 0x001fe200078e0004 */
[----:B------:R-:W-:Y:S01]  /*5b70*/  LEA.HI.X.SX32 R6, R37, R0, 0x1, P5 ;  /* 0x0000000025067211 */ /* 0x000fe200028f0eff */
[----:B------:R-:W-:Y:S03]  /*5b80*/  STL [R1+0x258], R4 ;  /* 0x0002580401007387 */ /* 0x000fe60000100800 */
[----:B------:R-:W-:Y:S01]  /*5b90*/  @!P6 LOP3.LUT R7, R7, R6, RZ, 0x3c, !PT ;  /* 0x000000060707e212 */ /* 0x000fe200078e3cff */
[----:B------:R0:W-:Y:S01]  /*5ba0*/  STL [R1+0x254], R6 ;  /* 0x0002540601007387 */ /* 0x0001e20000100800 */
[----:B------:R-:W-:-:S02]  /*5bb0*/  VIADD R8, R70, 0xffffffc1 ;  /* 0xffffffc146087836 */ /* 0x000fc40000000000 */
[----:B------:R-:W-:Y:S01]  /*5bc0*/  IMAD R5, R68, 0x82, RZ ;  /* 0x0000008244057824 */ /* 0x000fe200078e02ff */
[----:B------:R-:W-:Y:S02]  /*5bd0*/  ISETP.GE.U32.AND P0, PT, R34, 0x7fffff3f, PT ;  /* 0x7fffff3f2200780c */ /* 0x000fe40003f06070 */
[----:B------:R-:W-:Y:S02]  /*5be0*/  PRMT R105, RZ, 0x7610, R105 ;  /* 0x00007610ff697816 */ /* 0x000fe40000000069 */
[C---:B0-----:R-:W-:Y:S02]  /*5bf0*/  @!P6 LOP3.LUT R6, R7.reuse, R6, RZ, 0x3c, !PT ;  /* 0x000000060706e212 */ /* 0x041fe400078e3cff */
[----:B------:R-:W-:Y:S02]  /*5c00*/  ISETP.GE.U32.AND P2, PT, R8, 0x7fffff42, PT ;  /* 0x7fffff420800780c */ /* 0x000fe40003f46070 */
[----:B------:R-:W-:Y:S01]  /*5c10*/  @!P6 LOP3.LUT R7, R7, R6, RZ, 0x3c, !PT ;  /* 0x000000060707e212 */ /* 0x000fe200078e3cff */
[----:B------:R-:W-:Y:S01]  /*5c20*/  IMAD R8, R68, 0x41, RZ ;  /* 0x0000004144087824 */ /* 0x000fe200078e02ff */
[----:B------:R-:W-:-:S03]  /*5c30*/  IADD3 R4, P5, PT, R5, R2, RZ ;  /* 0x0000000205047210 */ /* 0x000fc60007fbe0ff */
[----:B------:R0:W5:Y:S01]  /*5c40*/  @!P6 LDG.E.U16 R105, desc[UR32][R6.64] ;  /* 0x000000200669e981 */ /* 0x000162000c1e1500 */
[----:B------:R-:W-:Y:S02]  /*5c50*/  VIADD R34, R70, 0xffffffc0 ;  /* 0xffffffc046227836 */ /* 0x000fe40000000000 */
[----:B0-----:R-:W-:Y:S01]  /*5c60*/  IMAD.MOV.U32 R7, RZ, RZ, R4 ;  /* 0x000000ffff077224 */ /* 0x001fe200078e0004 */
[----:B------:R-:W-:Y:S01]  /*5c70*/  LEA.HI.X.SX32 R6, R8, R0, 0x1, P5 ;  /* 0x0000000008067211 */ /* 0x000fe200028f0eff */
[----:B------:R0:W-:Y:S01]  /*5c80*/  STL [R1+0x250], R4 ;  /* 0x0002500401007387 */ /* 0x0001e20000100800 */
[----:B------:R-:W-:Y:S02]  /*5c90*/  ISETP.GE.U32.AND P3, PT, R34, 0x7fffff41, PT ;  /* 0x7fffff412200780c */ /* 0x000fe40003f66070 */
[----:B------:R-:W-:Y:S01]  /*5ca0*/  @!P0 LOP3.LUT R7, R7, R6, RZ, 0x3c, !PT ;  /* 0x0000000607078212 */ /* 0x000fe200078e3cff */
[----:B------:R-:W-:Y:S01]  /*5cb0*/  VIADD R34, R70, 0xffffffc2 ;  /* 0xffffffc246227836 */ /* 0x000fe20000000000 */
[----:B------:R2:W-:Y:S01]  /*5cc0*/  STL [R1+0x24c], R6 ;  /* 0x00024c0601007387 */ /* 0x0005e20000100800 */
[----:B------:R-:W-:Y:S01]  /*5cd0*/  IMAD.SHL.U32 R5, R68, 0x40, RZ ;  /* 0x0000004044057824 */ /* 0x000fe200078e00ff */
[----:B------:R-:W-:-:S02]  /*5ce0*/  PRMT R104, RZ, 0x7610, R104 ;  /* 0x00007610ff687816 */ /* 0x000fc40000000068 */
[----:B0-----:R-:W-:Y:S02]  /*5cf0*/  LEA R4, P5, R68, R2, 0x7 ;  /* 0x0000000244047211 */ /* 0x001fe400078a38ff */
[C---:B--2---:R-:W-:Y:S02]  /*5d00*/  @!P0 LOP3.LUT R6, R7.reuse, R6, RZ, 0x3c, !PT ;  /* 0x0000000607068212 */ /* 0x044fe400078e3cff */
[----:B------:R-:W-:Y:S02]  /*5d10*/  ISETP.GE.U32.AND P6, PT, R34, 0x7fffff43, PT ;  /* 0x7fffff432200780c */ /* 0x000fe40003fc6070 */
[----:B------:R-:W-:Y:S02]  /*5d20*/  @!P0 LOP3.LUT R7, R7, R6, RZ, 0x3c, !PT ;  /* 0x0000000607078212 */ /* 0x000fe400078e3cff */
[----:B------:R-:W-:Y:S02]  /*5d30*/  LEA.HI.X.SX32 R34, R5, R0, 0x1, P5 ;  /* 0x0000000005227211 */ /* 0x000fe400028f0eff */
[----:B------:R-:W-:Y:S01]  /*5d40*/  PRMT R103, RZ, 0x7610, R103 ;  /* 0x00007610ff677816 */ /* 0x000fe20000000067 */
[----:B------:R0:W5:Y:S01]  /*5d50*/  @!P0 LDG.E.U16 R104, desc[UR32][R6.64] ;  /* 0x0000002006688981 */ /* 0x000162000c1e1500 */
[----:B------:R-:W-:Y:S01]  /*5d60*/  IMAD R5, R68, 0x3f, RZ ;  /* 0x0000003f44057824 */ /* 0x000fe200078e02ff */
[----:B------:R-:W-:Y:S01]  /*5d70*/  IADD3 R9, P5, PT, R9, R2, RZ ;  /* 0x0000000209097210 */ /* 0x000fe20007fbe0ff */
[----:B------:R-:W-:Y:S01]  /*5d80*/  VIADD R8, R70, 0xffffffc3 ;  /* 0xffffffc346087836 */ /* 0x000fe20000000000 */
[----:B------:R-:W-:Y:S01]  /*5d90*/  STL [R1+0x248], R4 ;  /* 0x0002480401007387 */ /* 0x000fe20000100800 */
[----:B------:R-:W-:Y:S01]  /*5da0*/  PRMT R102, RZ, 0x7610, R102 ;  /* 0x00007610ff667816 */ /* 0x000fe20000000066 */
[----:B0-----:R-:W-:-:S02]  /*5db0*/  @!P4 IMAD.MOV.U32 R6, RZ, RZ, R4 ;  /* 0x000000ffff06c224 */ /* 0x001fc400078e0004 */
[----:B------:R-:W-:Y:S01]  /*5dc0*/  @!P4 IMAD.MOV.U32 R7, RZ, RZ, R34 ;  /* 0x000000ffff07c224 */ /* 0x000fe200078e0022 */
[----:B------:R0:W-:Y:S04]  /*5dd0*/  STL [R1+0x244], R34 ;  /* 0x0002442201007387 */ /* 0x0001e80000100800 */
[----:B------:R2:W5:Y:S01]  /*5de0*/  @!P4 LDG.E.U16 R103, desc[UR32][R6.64] ;  /* 0x000000200667c981 */ /* 0x000562000c1e1500 */
[----:B------:R-:W-:Y:S01]  /*5df0*/  ISETP.GE.U32.AND P0, PT, R8, 0x7fffff44, PT ;  /* 0x7fffff440800780c */ /* 0x000fe20003f06070 */
[----:B0-----:R-:W-:Y:S01]  /*5e00*/  IMAD R34, R68, 0x3e, RZ ;  /* 0x0000003e44227824 */ /* 0x001fe200078e02ff */
[----:B--2---:R-:W-:Y:S01]  /*5e10*/  LEA.HI.X.SX32 R7, R5, R0, 0x1, P5 ;  /* 0x0000000005077211 */ /* 0x004fe200028f0eff */
[----:B------:R-:W-:Y:S01]  /*5e20*/  @!P3 IMAD.MOV.U32 R6, RZ, RZ, R9 ;  /* 0x000000ffff06b224 */ /* 0x000fe200078e0009 */
[----:B------:R-:W-:Y:S01]  /*5e30*/  IADD3 R4, P5, PT, R10, R2, RZ ;  /* 0x000000020a047210 */ /* 0x000fe20007fbe0ff */
[C---:B------:R-:W-:Y:S01]  /*5e40*/  VIADD R5, R70.reuse, 0xffffffc5 ;  /* 0xffffffc546057836 */ /* 0x040fe20000000000 */
[----:B------:R0:W-:Y:S01]  /*5e50*/  STL [R1+0x240], R9 ;  /* 0x0002400901007387 */ /* 0x0001e20000100800 */
[----:B------:R-:W-:Y:S01]  /*5e60*/  VIADD R8, R70, 0xffffffc4 ;  /* 0xffffffc446087836 */ /* 0x000fe20000000000 */
[----:B------:R-:W-:-:S02]  /*5e70*/  LEA.HI.X.SX32 R10, R34, R0, 0x1, P5 ;  /* 0x00000000220a7211 */ /* 0x000fc400028f0eff */
[----:B------:R2:W5:Y:S01]  /*5e80*/  @!P3 LDG.E.U16 R102, desc[UR32][R6.64] ;  /* 0x000000200666b981 */ /* 0x000562000c1e1500 */
[----:B------:R-:W-:Y:S01]  /*5e90*/  ISETP.GE.U32.AND P3, PT, R5, 0x7fffff46, PT ;  /* 0x7fffff460500780c */ /* 0x000fe20003f66070 */
[----:B------:R-:W-:Y:S01]  /*5ea0*/  IMAD R5, R68, 0x3d, RZ ;  /* 0x0000003d44057824 */ /* 0x000fe200078e02ff */
[----:B------:R-:W-:Y:S01]  /*5eb0*/  PRMT R101, RZ, 0x7610, R101 ;  /* 0x00007610ff657816 */ /* 0x000fe20000000065 */
[----:B------:R3:W-:Y:S01]  /*5ec0*/  STL [R1+0x23c], R7 ;  /* 0x00023c0701007387 */ /* 0x0007e20000100800 */
[----:B0-----:R-:W-:-:S03]  /*5ed0*/  IADD3 R9, P5, PT, R11, R2, RZ ;  /* 0x000000020b097210 */ /* 0x001fc60007fbe0ff */
[----:B------:R-:W-:Y:S01]  /*5ee0*/  STL [R1+0x238], R4 ;  /* 0x0002380401007387 */ /* 0x000fe20000100800 */
[----:B------:R-:W-:Y:S01]  /*5ef0*/  ISETP.GE.U32.AND P4, PT, R8, 0x7fffff45, PT ;  /* 0x7fffff450800780c */ /* 0x000fe20003f86070 */
[----:B--2---:R-:W-:Y:S02]  /*5f00*/  @!P2 IMAD.MOV.U32 R6, RZ, RZ, R4 ;  /* 0x000000ffff06a224 */ /* 0x004fe400078e0004 */
[----:B------:R0:W-:Y:S01]  /*5f10*/  STL [R1+0x234], R10 ;  /* 0x0002340a01007387 */ /* 0x0001e20000100800 */
[----:B------:R-:W-:Y:S02]  /*5f20*/  VIADD R8, R70, 0xffffffc6 ;  /* 0xffffffc646087836 */ /* 0x000fe40000000000 */
[----:B---3--:R-:W-:Y:S01]  /*5f30*/  @!P2 IMAD.MOV.U32 R7, RZ, RZ, R10 ;  /* 0x000000ffff07a224 */ /* 0x008fe200078e000a */
[----:B------:R-:W-:-:S04]  /*5f40*/  PRMT R100, RZ, 0x7610, R100 ;  /* 0x00007610ff647816 */ /* 0x000fc80000000064 */
[----:B------:R2:W5:Y:S01]  /*5f50*/  @!P2 LDG.E.U16 R101, desc[UR32][R6.64] ;  /* 0x000000200665a981 */ /* 0x000562000c1e1500 */
[----:B0-----:R-:W-:Y:S01]  /*5f60*/  LEA.HI.X.SX32 R10, R5, R0, 0x1, P5 ;  /* 0x00000000050a7211 */ /* 0x001fe200028f0eff */
[----:B------:R-:W-:Y:S01]  /*5f70*/  VIADD R5, R70, 0xffffffc7 ;  /* 0xffffffc746057836 */ /* 0x000fe20000000000 */
[----:B------:R-:W-:Y:S01]  /*5f80*/  ISETP.GE.U32.AND P2, PT, R8, 0x7fffff47, PT ;  /* 0x7fffff470800780c */ /* 0x000fe20003f46070 */
[----:B------:R-:W-:Y:S01]  /*5f90*/  IMAD R8, R68, 0x3c, RZ ;  /* 0x0000003c44087824 */ /* 0x000fe200078e02ff */
[----:B------:R-:W-:Y:S01]  /*5fa0*/  IADD3 R4, P5, PT, R31, R2, RZ ;  /* 0x000000021f047210 */ /* 0x000fe20007fbe0ff */
[----:B--2---:R-:W-:Y:S02]  /*5fb0*/  @!P6 IMAD.MOV.U32 R6, RZ, RZ, R9 ;  /* 0x000000ffff06e224 */ /* 0x004fe400078e0009 */
[----:B------:R-:W-:Y:S01]  /*5fc0*/  @!P6 IMAD.MOV.U32 R7, RZ, RZ, R10 ;  /* 0x000000ffff07e224 */ /* 0x000fe200078e000a */
[----:B------:R0:W-:Y:S01]  /*5fd0*/  STL [R1+0x230], R9 ;  /* 0x0002300901007387 */ /* 0x0001e20000100800 */
[----:B------:R-:W-:-:S03]  /*5fe0*/  LEA.HI.X.SX32 R11, R8, R0, 0x1, P5 ;  /* 0x00000000080b7211 */ /* 0x000fc600028f0eff */
[----:B------:R2:W5:Y:S01]  /*5ff0*/  @!P6 LDG.E.U16 R100, desc[UR32][R6.64] ;  /* 0x000000200664e981 */ /* 0x000562000c1e1500 */
[----:B------:R-:W-:Y:S01]  /*6000*/  ISETP.GE.U32.AND P6, PT, R5, 0x7fffff48, PT ;  /* 0x7fffff480500780c */ /* 0x000fe20003fc6070 */
[----:B------:R-:W-:Y:S02]  /*6010*/  IMAD R5, R68, 0x3b, RZ ;  /* 0x0000003b44057824 */ /* 0x000fe400078e02ff */
[----:B------:R3:W-:Y:S01]  /*6020*/  STL [R1+0x22c], R10 ;  /* 0x00022c0a01007387 */ /* 0x0007e20000100800 */
[----:B------:R-:W-:Y:S01]  /*6030*/  PRMT R99, RZ, 0x7610, R99 ;  /* 0x00007610ff637816 */ /* 0x000fe20000000063 */
[----:B0-----:R-:W-:Y:S02]  /*6040*/  VIADD R9, R70, 0xffffffc8 ;  /* 0xffffffc846097836 */ /* 0x001fe40000000000 */
[----:B------:R-:W-:Y:S01]  /*6050*/  STL [R1+0x228], R4 ;  /* 0x0002280401007387 */ /* 0x000fe20000100800 */
[----:B--2---:R-:W-:Y:S01]  /*6060*/  @!P0 IMAD.MOV.U32 R6, RZ, RZ, R4 ;  /* 0x000000ffff068224 */ /* 0x004fe200078e0004 */
[----:B---3--:R-:W-:-:S02]  /*6070*/  IADD3 R10, P5, PT, R35, R2, RZ ;  /* 0x00000002230a7210 */ /* 0x008fc40007fbe0ff */
[----:B------:R0:W-:Y:S01]  /*6080*/  STL [R1+0x210], R11 ;  /* 0x0002100b01007387 */ /* 0x0001e20000100800 */
[----:B------:R-:W-:Y:S01]  /*6090*/  @!P0 IMAD.MOV.U32 R7, RZ, RZ, R11 ;  /* 0x000000ffff078224 */ /* 0x000fe200078e000b */
        /* <DEDUP_REMOVED lines=127> */
[----:B------:R0:W-:Y:S01]  /*6890*/  STL [R1+0x1b4], R4 ;  /* 0x0001b40401007387 */ /* 0x0001e20000100800 */
[----:B--2---:R-:W-:Y:S01]  /*68a0*/  @!P3 IMAD.MOV.U32 R6, RZ, RZ, R4 ;  /* 0x000000ffff06b224 */ /* 0x004fe200078e0004 */
[----:B---3--:R-:W-:-:S02]  /*68b0*/  IADD3 R39, P5, PT, R55, R2, RZ ;  /* 0x0000000237277210 */ /* 0x008fc40007fbe0ff */
[----:B------:R2:W-:Y:S01]  /*68c0*/  STL [R1+0x1b0], R50 ;  /* 0x0001b03201007387 */ /* 0x0005e20000100800 */
[----:B------:R-:W-:Y:S01]  /*68d0*/  @!P3 IMAD.MOV.U32 R7, RZ, RZ, R50 ;  /* 0x000000ffff07b224 */ /* 0x000fe200078e0032 */
[----:B------:R-:W-:Y:S01]  /*68e0*/  PRMT R86, RZ, 0x7610, R86 ;  /* 0x00007610ff567816 */ /* 0x000fe20000000056 */
[----:B0-----:R-:W-:-:S03]  /*68f0*/  IMAD.MOV.U32 R4, RZ, RZ, R33 ;  /* 0x000000ffff047224 */ /* 0x001fc600078e0021 */
[----:B------:R0:W5:Y:S01]  /*6900*/  @!P3 LDG.E.U16 R87, desc[UR32][R6.64] ;  /* 0x000000200657b981 */ /* 0x000162000c1e1500 */
[----:B--2---:R-:W-:Y:S01]  /*6910*/  LEA.HI.X.SX32 R50, R5, R0, 0x1, P5 ;  /* 0x0000000005327211 */ /* 0x004fe200028f0eff */
[----:B------:R-:W-:Y:S01]  /*6920*/  VIADD R5, R70, 0xffffffd5 ;  /* 0xffffffd546057836 */ /* 0x000fe20000000000 */
[----:B------:R-:W-:Y:S01]  /*6930*/  ISETP.GE.U32.AND P3, PT, R38, 0x7fffff55, PT ;  /* 0x7fffff552600780c */ /* 0x000fe20003f66070 */
[----:B------:R-:W-:Y:S01]  /*6940*/  IMAD R38, R68, 0x2e, RZ ;  /* 0x0000002e44267824 */ /* 0x000fe200078e02ff */
[----:B------:R-:W-:Y:S01]  /*6950*/  IADD3 R33, P5, PT, R54, R2, RZ ;  /* 0x0000000236217210 */ /* 0x000fe20007fbe0ff */
[----:B0-----:R-:W-:Y:S02]  /*6960*/  @!P2 IMAD.MOV.U32 R6, RZ, RZ, R39 ;  /* 0x000000ffff06a224 */ /* 0x001fe400078e0027 */
[----:B------:R-:W-:Y:S01]  /*6970*/  @!P2 IMAD.MOV.U32 R7, RZ, RZ, R50 ;  /* 0x000000ffff07a224 */ /* 0x000fe200078e0032 */
[----:B------:R0:W-:Y:S01]  /*6980*/  STL [R1+0x1ac], R39 ;  /* 0x0001ac2701007387 */ /* 0x0001e20000100800 */
[----:B------:R-:W-:-:S03]  /*6990*/  PRMT R85, RZ, 0x7610, R85 ;  /* 0x00007610ff557816 */ /* 0x000fc60000000055 */
[----:B------:R2:W5:Y:S01]  /*69a0*/  @!P2 LDG.E.U16 R86, desc[UR32][R6.64] ;  /* 0x000000200656a981 */ /* 0x000562000c1e1500 */
[----:B------:R-:W-:Y:S01]  /*69b0*/  ISETP.GE.U32.AND P2, PT, R5, 0x7fffff56, PT ;  /* 0x7fffff560500780c */ /* 0x000fe20003f46070 */
[----:B------:R-:W-:Y:S02]  /*69c0*/  IMAD R5, R68, 0x2d, RZ ;  /* 0x0000002d44057824 */ /* 0x000fe400078e02ff */
[----:B------:R3:W-:Y:S01]  /*69d0*/  STL [R1+0x1a8], R50 ;  /* 0x0001a83201007387 */ /* 0x0007e20000100800 */
[----:B0-----:R-:W-:Y:S01]  /*69e0*/  VIADD R39, R70, 0xffffffd6 ;  /* 0xffffffd646277836 */ /* 0x001fe20000000000 */
[----:B--2---:R-:W-:Y:S01]  /*69f0*/  LEA.HI.X.SX32 R7, R38, R0, 0x1, P5 ;  /* 0x0000000026077211 */ /* 0x004fe200028f0eff */
[----:B------:R-:W-:Y:S01]  /*6a00*/  @!P6 IMAD.MOV.U32 R6, RZ, RZ, R33 ;  /* 0x000000ffff06e224 */ /* 0x000fe200078e0021 */
[----:B---3--:R-:W-:Y:S01]  /*6a10*/  IADD3 R50, P5, PT, R52, R2, RZ ;  /* 0x0000000234327210 */ /* 0x008fe20007fbe0ff */
[----:B------:R-:W-:Y:S01]  /*6a20*/  STL [R1+0x1a4], R33 ;  /* 0x0001a42101007387 */ /* 0x000fe20000100800 */
[----:B------:R-:W-:-:S03]  /*6a30*/  PRMT R84, RZ, 0x7610, R84 ;  /* 0x00007610ff547816 */ /* 0x000fc60000000054 */
[----:B------:R0:W-:Y:S04]  /*6a40*/  STL [R1+0x1a0], R7 ;  /* 0x0001a00701007387 */ /* 0x0001e80000100800 */
[----:B------:R0:W5:Y:S01]  /*6a50*/  @!P6 LDG.E.U16 R85, desc[UR32][R6.64] ;  /* 0x000000200655e981 */ /* 0x000162000c1e1500 */
[----:B------:R-:W-:Y:S01]  /*6a60*/  ISETP.GE.U32.AND P6, PT, R39, 0x7fffff57, PT ;  /* 0x7fffff572700780c */ /* 0x000fe20003fc6070 */
[----:B------:R-:W-:Y:S02]  /*6a70*/  IMAD R39, R68, 0x2c, RZ ;  /* 0x0000002c44277824 */ /* 0x000fe400078e02ff */
[----:B------:R-:W-:Y:S01]  /*6a80*/  STL [R1+0x19c], R50 ;  /* 0x00019c3201007387 */ /* 0x000fe20000100800 */
[----:B0-----:R-:W-:Y:S01]  /*6a90*/  LEA.HI.X.SX32 R7, R5, R0, 0x1, P5 ;  /* 0x0000000005077211 */ /* 0x001fe200028f0eff */
[----:B------:R-:W-:Y:S01]  /*6aa0*/  @!P0 IMAD.MOV.U32 R6, RZ, RZ, R50 ;  /* 0x000000ffff068224 */ /* 0x000fe200078e0032 */
[----:B------:R-:W-:-:S03]  /*6ab0*/  IADD3 R33, P5, PT, R51, R2, RZ ;  /* 0x0000000233217210 */ /* 0x000fc60007fbe0ff */
[----:B------:R0:W-:Y:S04]  /*6ac0*/  STL [R1+0x198], R7 ;  /* 0x0001980701007387 */ /* 0x0001e80000100800 */
[----:B------:R0:W5:Y:S01]  /*6ad0*/  @!P0 LDG.E.U16 R84, desc[UR32][R6.64] ;  /* 0x0000002006548981 */ /* 0x000162000c1e1500 */
[----:B------:R-:W-:Y:S02]  /*6ae0*/  VIADD R5, R70, 0xffffffd7 ;  /* 0xffffffd746057836 */ /* 0x000fe40000000000 */
[----:B0-----:R-:W-:Y:S01]  /*6af0*/  IMAD.MOV.U32 R7, RZ, RZ, R33 ;  /* 0x000000ffff077224 */ /* 0x001fe200078e0021 */
[----:B------:R-:W-:Y:S01]  /*6b00*/  LEA.HI.X.SX32 R6, R39, R0, 0x1, P5 ;  /* 0x0000000027067211 */ /* 0x000fe200028f0eff */
[----:B------:R-:W-:Y:S03]  /*6b10*/  STL [R1+0x194], R33 ;  /* 0x0001942101007387 */ /* 0x000fe60000100800 */
[----:B------:R-:W-:Y:S01]  /*6b20*/  @!P4 LOP3.LUT R7, R7, R6, RZ, 0x3c, !PT ;  /* 0x000000060707c212 */ /* 0x000fe200078e3cff */
[----:B------:R0:W-:Y:S01]  /*6b30*/  STL [R1+0x190], R6 ;  /* 0x0001900601007387 */ /* 0x0001e20000100800 */
[----:B------:R-:W-:-:S02]  /*6b40*/  PRMT R83, RZ, 0x7610, R83 ;  /* 0x00007610ff537816 */ /* 0x000fc40000000053 */
[----:B------:R-:W-:Y:S01]  /*6b50*/  ISETP.GE.U32.AND P0, PT, R5, 0x7fffff58, PT ;  /* 0x7fffff580500780c */ /* 0x000fe20003f06070 */
[----:B------:R-:W-:Y:S01]  /*6b60*/  IMAD R5, R68, 0x2b, RZ ;  /* 0x0000002b44057824 */ /* 0x000fe200078e02ff */
[----:B0-----:R-:W-:Y:S02]  /*6b70*/  @!P4 LOP3.LUT R6, R7, R6, RZ, 0x3c, !PT ;  /* 0x000000060706c212 */ /* 0x001fe400078e3cff */
[----:B------:R-:W-:Y:S02]  /*6b80*/  IADD3 R33, P5, PT, R41, R2, RZ ;  /* 0x0000000229217210 */ /* 0x000fe40007fbe0ff */
[----:B------:R-:W-:-:S05]  /*6b90*/  @!P4 LOP3.LUT R7, R7, R6, RZ, 0x3c, !PT ;  /* 0x000000060707c212 */ /* 0x000fca00078e3cff */
[----:B------:R0:W5:Y:S02]  /*6ba0*/  @!P4 LDG.E.U16 R83, desc[UR32][R6.64] ;  /* 0x000000200653c981 */ /* 0x000164000c1e1500 */
[----:B0-----:R-:W-:Y:S01]  /*6bb0*/  IMAD.MOV.U32 R7, RZ, RZ, R33 ;  /* 0x000000ffff077224 */ /* 0x001fe200078e0021 */
[----:B------:R-:W-:Y:S01]  /*6bc0*/  LEA.HI.X.SX32 R6, R5, R0, 0x1, P5 ;  /* 0x0000000005067211 */ /* 0x000fe200028f0eff */
[----:B------:R-:W-:Y:S03]  /*6bd0*/  STL [R1+0x18c], R33 ;  /* 0x00018c2101007387 */ /* 0x000fe60000100800 */
[-C--:B------:R-:W-:Y:S01]  /*6be0*/  @!P3 LOP3.LUT R7, R7, R6.reuse, RZ, 0x3c, !PT ;  /* 0x000000060707b212 */ /* 0x080fe200078e3cff */
[----:B------:R0:W-:Y:S01]  /*6bf0*/  STL [R1+0x188], R6 ;  /* 0x0001880601007387 */ /* 0x0001e20000100800 */
[----:B------:R-:W-:Y:S01]  /*6c00*/  PRMT R82, RZ, 0x7610, R82 ;  /* 0x00007610ff527816 */ /* 0x000fe20000000052 */
[----:B------:R-:W-:Y:S01]  /*6c10*/  IMAD R41, R68, 0x2a, RZ ;  /* 0x0000002a44297824 */ /* 0x000fe200078e02ff */
[----:B0-----:R-:W-:-:S02]  /*6c20*/  @!P3 LOP3.LUT R6, R7, R6, RZ, 0x3c, !PT ;  /* 0x000000060706b212 */ /* 0x001fc400078e3cff */
[----:B------:R-:W-:Y:S02]  /*6c30*/  IADD3 R33, P5, PT, R49, R2, RZ ;  /* 0x0000000231217210 */ /* 0x000fe40007fbe0ff */
[----:B------:R-:W-:-:S05]  /*6c40*/  @!P3 LOP3.LUT R7, R7, R6, RZ, 0x3c, !PT ;  /* 0x000000060707b212 */ /* 0x000fca00078e3cff */
        /* <DEDUP_REMOVED lines=10> */
[C---:B0-----:R-:W-:Y:S02]  /*6cf0*/  @!P2 LOP3.LUT R6, R7.reuse, R6, RZ, 0x3c, !PT ;  /* 0x000000060706a212 */ /* 0x041fe400078e3cff */
        /* <DEDUP_REMOVED lines=20> */
[----:B------:R-:W-:Y:S01]  /*6e40*/  VIADD R5, R70, 0xffffffdb ;  /* 0xffffffdb46057836 */ /* 0x000fe20000000000 */
[----:B------:R-:W-:-:S02]  /*6e50*/  ISETP.GE.U32.AND P4, PT, R50, 0x7fffff59, PT ;  /* 0x7fffff593200780c */ /* 0x000fc40003f86070 */
[----:B------:R-:W-:Y:S02]  /*6e60*/  PRMT R79, RZ, 0x7610, R79 ;  /* 0x00007610ff4f7816 */ /* 0x000fe4000000004f */
[----:B0-----:R-:W-:Y:S02]  /*6e70*/  @!P0 LOP3.LUT R6, R7, R6, RZ, 0x3c, !PT ;  /* 0x0000000607068212 */ /* 0x001fe400078e3cff */
[----:B------:R-:W-:Y:S02]  /*6e80*/  ISETP.GE.U32.AND P6, PT, R5, 0x7fffff5c, PT ;  /* 0x7fffff5c0500780c */ /* 0x000fe40003fc6070 */
[----:B------:R-:W-:Y:S01]  /*6e90*/  @!P0 LOP3.LUT R7, R7, R6, RZ, 0x3c, !PT ;  /* 0x0000000607078212 */ /* 0x000fe200078e3cff */
[----:B------:R-:W-:Y:S01]  /*6ea0*/  IMAD R5, R68, 0x27, RZ ;  /* 0x0000002744057824 */ /* 0x000fe200078e02ff */
[----:B------:R-:W-:-:S03]  /*6eb0*/  IADD3 R33, P5, PT, R46, R2, RZ ;  /* 0x000000022e217210 */ /* 0x000fc60007fbe0ff */
        /* <DEDUP_REMOVED lines=36> */
[----:B------:R-:W-:Y:S01]  /*7100*/  @!P2 LOP3.LUT R7, R7, R6, RZ, 0x3c, !PT ;  /* 0x000000060707a212 */ /* 0x000fe200078e3cff */
[----:B------:R-:W-:-:S04]  /*7110*/  VIADD R48, R70, 0xffffffdc ;  /* 0xffffffdc46307836 */ /* 0x000fc80000000000 */
[----:B------:R0:W5:Y:S01]  /*7120*/  @!P2 LDG.E.U16 R76, desc[UR32][R6.64] ;  /* 0x00000020064ca981 */ /* 0x000162000c1e1500 */
[----:B------:R-:W-:Y:S01]  /*7130*/  ISETP.GE.U32.AND P0, PT, R48, 0x7fffff5d, PT ;  /* 0x7fffff5d3000780c */ /* 0x000fe20003f06070 */
        /* <DEDUP_REMOVED lines=11> */
[----:B------:R-:W-:Y:S02]  /*71f0*/  @!P6 LOP3.LUT R7, R7, R6, RZ, 0x3c, !PT ;  /* 0x000000060707e212 */ /* 0x000fe400078e3cff */
[----:B------:R-:W-:-:S03]  /*7200*/  PRMT R74, RZ, 0x7610, R74 ;  /* 0x00007610ff4a7816 */ /* 0x000fc6000000004a */
[----:B------:R0:W5:Y:S01]  /*7210*/  @!P6 LDG.E.U16 R75, desc[UR32][R6.64] ;  /* 0x00000020064be981 */ /* 0x000162000c1e1500 */
[----:B------:R-:W-:-:S03]  /*7220*/  IMAD R42, R68, 0x22, RZ ;  /* 0x00000022442a7824 */ /* 0x000fc600078e02ff */
[----:B------:R2:W-:Y:S01]  /*7230*/  STL [R1+0x14c], R33 ;  /* 0x00014c2101007387 */ /* 0x0005e20000100800 */
[----:B0-----:R-:W-:Y:S01]  /*7240*/  LEA.HI.X.SX32 R7, R5, R0, 0x1, P5 ;  /* 0x0000000005077211 */ /* 0x001fe200028f0eff */
[----:B------:R-:W-:Y:S01]  /*7250*/  @!P0 IMAD.MOV.U32 R6, RZ, RZ, R33 ;  /* 0x000000ffff068224 */ /* 0x000fe200078e0021 */
[----:B------:R-:W-:-:S03]  /*7260*/  IADD3 R40, P5, PT, R40, R2, RZ ;  /* 0x0000000228287210 */ /* 0x000fc60007fbe0ff */
[----:B------:R0:W-:Y:S04]  /*7270*/  STL [R1+0x148], R7 ;  /* 0x0001480701007387 */ /* 0x0001e80000100800 */
[----:B------:R0:W5:Y:S01]  /*7280*/  @!P0 LDG.E.U16 R74, desc[UR32][R6.64] ;  /* 0x00000020064a8981 */ /* 0x000162000c1e1500 */
[----:B------:R-:W-:-:S03]  /*7290*/  VIADD R47, R70, 0xffffffde ;  /* 0xffffffde462f7836 */ /* 0x000fc60000000000 */
[----:B--2---:R-:W2:Y:S01]  /*72a0*/  LDL.LU R33, [R1+0x5b0] ;  /* 0x0005b00001217983 */ /* 0x004ea20000300800 */
[----:B0-----:R-:W-:Y:S01]  /*72b0*/  IMAD.MOV.U32 R7, RZ, RZ, R40 ;  /* 0x000000ffff077224 */ /* 0x001fe200078e0028 */
[----:B------:R-:W-:Y:S02]  /*72c0*/  LEA.HI.X.SX32 R6, R42, R0, 0x1, P5 ;  /* 0x000000002a067211 */ /* 0x000fe400028f0eff */
[----:B------:R-:W-:Y:S02]  /*72d0*/  STL [R1+0x144], R40 ;  /* 0x0001442801007387 */ /* 0x000fe40000100800 */
[----:B------:R-:W-:Y:S02]  /*72e0*/  @!P4 LOP3.LUT R7, R7, R6, RZ, 0x3c, !PT ;  /* 0x000000060707c212 */ /* 0x000fe400078e3cff */
        /* <DEDUP_REMOVED lines=9> */
[----:B------:R0:W5:Y:S01]  /*7380*/  @!P4 LDG.E.U16 R73, desc[UR32][R6.64] ;  /* 0x000000200649c981 */ /* 0x000162000c1e1500 */
[C---:B------:R-:W-:Y:S02]  /*7390*/  VIADD R40, R70.reuse, 0xffffffe2 ;  /* 0xffffffe246287836 */ /* 0x040fe40000000000 */
[----:B0-----:R-:W-:Y:S01]  /*73a0*/  IMAD.MOV.U32 R7, RZ, RZ, R37 ;  /* 0x000000ffff077224 */ /* 0x001fe200078e0025 */
[----:B------:R-:W-:Y:S01]  /*73b0*/  LEA.HI.X.SX32 R6, R5, R0, 0x1, P5 ;  /* 0x0000000005067211 */ /* 0x000fe200028f0eff */
[----:B------:R-:W-:Y:S03]  /*73c0*/  STL [R1+0x13c], R37 ;  /* 0x00013c2501007387 */ /* 0x000fe60000100800 */
[----:B------:R-:W-:Y:S01]  /*73d0*/  @!P3 LOP3.LUT R7, R7, R6, RZ, 0x3c, !PT ;  /* 0x000000060707b212 */ /* 0x000fe200078e3cff */
[----:B------:R0:W-:Y:S01]  /*73e0*/  STL [R1+0x138], R6 ;  /* 0x0001380601007387 */ /* 0x0001e20000100800 */
[----:B------:R-:W-:Y:S01]  /*73f0*/  VIADD R43, R70, 0xffffffe0 ;  /* 0xffffffe0462b7836 */ /* 0x000fe20000000000 */
[----:B------:R-:W-:Y:S01]  /*7400*/  PRMT R72, RZ, 0x7610, R72 ;  /* 0x00007610ff487816 */ /* 0x000fe20000000048 */
[----:B------:R-:W-:Y:S01]  /*7410*/  IMAD.SHL.U32 R5, R68, 0x20, RZ ;  /* 0x0000002044057824 */ /* 0x000fe200078e00ff */
[----:B------:R-:W-:-:S02]  /*7420*/  ISETP.GE.U32.AND P4, PT, R40, 0x7fffff63, PT ;  /* 0x7fffff632800780c */ /* 0x000fc40003f86070 */
[C---:B0-----:R-:W-:Y:S02]  /*7430*/  @!P3 LOP3.LUT R6, R7.reuse, R6, RZ, 0x3c, !PT ;  /* 0x000000060706b212 */ /* 0x041fe400078e3cff */
[----:B------:R-:W-:Y:S02]  /*7440*/  LEA R40, P5, R68, R2, 0x6 ;  /* 0x0000000244287211 */ /* 0x000fe400078a30ff */
[----:B------:R-:W-:Y:S02]  /*7450*/  @!P3 LOP3.LUT R7, R7, R6, RZ, 0x3c, !PT ;  /* 0x000000060707b212 */ /* 0x000fe400078e3cff */
[----:B------:R-:W-:Y:S02]  /*7460*/  ISETP.GE.U32.AND P6, PT, R43, 0x7fffff61, PT ;  /* 0x7fffff612b00780c */ /* 0x000fe40003fc6070 */
[----:B------:R-:W-:Y:S01]  /*7470*/  PRMT R71, RZ, 0x7610, R71 ;  /* 0x00007610ff477816 */ /* 0x000fe20000000047 */
[----:B------:R0:W5:Y:S04]  /*7480*/  @!P3 LDG.E.U16 R72, desc[UR32][R6.64] ;  /* 0x000000200648b981 */ /* 0x000168000c1e1500 */
[----:B------:R-:W-:Y:S01]  /*7490*/  STL [R1+0x134], R40 ;  /* 0x0001342801007387 */ /* 0x000fe20000100800 */
[----:B0-----:R-:W-:Y:S01]  /*74a0*/  LEA.HI.X.SX32 R7, R5, R0, 0x1, P5 ;  /* 0x0000000005077211 */ /* 0x001fe200028f0eff */
[----:B------:R-:W-:Y:S01]  /*74b0*/  @!P2 IMAD.MOV.U32 R6, RZ, RZ, R40 ;  /* 0x000000ffff06a224 */ /* 0x000fe200078e0028 */
[----:B------:R-:W-:Y:S01]  /*74c0*/  IADD3 R34, P5, PT, R34, R2, RZ ;  /* 0x0000000222227210 */ /* 0x000fe20007fbe0ff */
[----:B------:R-:W-:-:S02]  /*74d0*/  IMAD R5, R68, 0x1f, RZ ;  /* 0x0000001f44057824 */ /* 0x000fc400078e02ff */
[----:B------:R0:W-:Y:S04]  /*74e0*/  STL [R1+0x130], R7 ;  /* 0x0001300701007387 */ /* 0x0001e80000100800 */
[----:B------:R0:W5:Y:S01]  /*74f0*/  @!P2 LDG.E.U16 R71, desc[UR32][R6.64] ;  /* 0x000000200647a981 */ /* 0x000162000c1e1500 */
[C---:B------:R-:W-:Y:S02]  /*7500*/  VIADD R37, R70.reuse, 0xffffffe3 ;  /* 0xffffffe346257836 */ /* 0x040fe40000000000 */
[----:B0-----:R-:W-:Y:S01]  /*7510*/  IMAD.MOV.U32 R7, RZ, RZ, R34 ;  /* 0x000000ffff077224 */ /* 0x001fe200078e0022 */
[----:B------:R-:W-:Y:S01]  /*7520*/  LEA.HI.X.SX32 R6, R5, R0, 0x1, P5 ;  /* 0x0000000005067211 */ /* 0x000fe200028f0eff */
[----:B------:R-:W-:Y:S03]  /*7530*/  STL [R1+0x12c], R34 ;  /* 0x00012c2201007387 */ /* 0x000fe60000100800 */
[-C--:B------:R-:W-:Y:S01]  /*7540*/  @!P6 LOP3.LUT R7, R7, R6.reuse, RZ, 0x3c, !PT ;  /* 0x000000060707e212 */ /* 0x080fe200078e3cff */
[----:B------:R0:W-:Y:S01]  /*7550*/  STL [R1+0x128], R6 ;  /* 0x0001280601007387 */ /* 0x0001e20000100800 */
[----:B------:R-:W-:Y:S01]  /*7560*/  ISETP.GE.U32.AND P3, PT, R37, 0x7fffff64, PT ;  /* 0x7fffff642500780c */ /* 0x000fe20003f66070 */
[----:B------:R-:W-:Y:S01]  /*7570*/  VIADD R37, R70, 0xffffffe4 ;  /* 0xffffffe446257836 */ /* 0x000fe20000000000 */
[----:B------:R-:W-:Y:S01]  /*7580*/  PRMT R67, RZ, 0x7610, R67 ;  /* 0x00007610ff437816 */ /* 0x000fe20000000043 */
[----:B------:R-:W-:Y:S01]  /*7590*/  IMAD R40, R68, 0x1e, RZ ;  /* 0x0000001e44287824 */ /* 0x000fe200078e02ff */
[----:B0-----:R-:W-:Y:S01]  /*75a0*/  @!P6 LOP3.LUT R6, R7, R6, RZ, 0x3c, !PT ;  /* 0x000000060706e212 */ /* 0x001fe200078e3cff */
[----:B------:R-:W-:Y:S01]  /*75b0*/  VIADD R5, R70, 0xffffffe5 ;  /* 0xffffffe546057836 */ /* 0x000fe20000000000 */
[----:B------:R-:W-:-:S02]  /*75c0*/  IADD3 R34, P5, PT, R8, R2, RZ ;  /* 0x0000000208227210 */ /* 0x000fc40007fbe0ff */
[----:B------:R-:W-:Y:S02]  /*75d0*/  @!P6 LOP3.LUT R7, R7, R6, RZ, 0x3c, !PT ;  /* 0x000000060707e212 */ /* 0x000fe400078e3cff */
[----:B------:R-:W-:Y:S02]  /*75e0*/  ISETP.GE.U32.AND P2, PT, R37, 0x7fffff65, PT ;  /* 0x7fffff652500780c */ /* 0x000fe40003f46070 */
[----:B------:R-:W-:Y:S01]  /*75f0*/  LEA.HI.X.SX32 R37, R40, R0, 0x1, P5 ;  /* 0x0000000028257211 */ /* 0x000fe200028f0eff */
[----:B------:R0:W5:Y:S01]  /*7600*/  @!P6 LDG.E.U16 R67, desc[UR32][R6.64] ;  /* 0x000000200643e981 */ /* 0x000162000c1e1500 */
[----:B------:R-:W-:Y:S01]  /*7610*/  ISETP.GE.U32.AND P6, PT, R5, 0x7fffff66, PT ;  /* 0x7fffff660500780c */ /* 0x000fe20003fc6070 */
[----:B------:R-:W-:Y:S01]  /*7620*/  IMAD R5, R68, 0x1d, RZ ;  /* 0x0000001d44057824 */ /* 0x000fe200078e02ff */
[----:B------:R-:W-:Y:S01]  /*7630*/  IADD3 R9, P5, PT, R9, R2, RZ ;  /* 0x0000000209097210 */ /* 0x000fe20007fbe0ff */
[----:B------:R3:W-:Y:S01]  /*7640*/  STL [R1+0x124], R34 ;  /* 0x0001242201007387 */ /* 0x0007e20000100800 */
[----:B------:R-:W-:Y:S01]  /*7650*/  PRMT R66, RZ, 0x7610, R66 ;  /* 0x00007610ff427816 */ /* 0x000fe20000000042 */
[----:B0-----:R-:W-:-:S02]  /*7660*/  @!P0 IMAD.MOV.U32 R6, RZ, RZ, R34 ;  /* 0x000000ffff068224 */ /* 0x001fc400078e0022 */
[----:B------:R-:W-:Y:S01]  /*7670*/  @!P0 IMAD.MOV.U32 R7, RZ, RZ, R37 ;  /* 0x000000ffff078224 */ /* 0x000fe200078e0025 */
[----:B---3--:R-:W-:Y:S01]  /*7680*/  LEA.HI.X.SX32 R34, R5, R0, 0x1, P5 ;  /* 0x0000000005227211 */ /* 0x008fe200028f0eff */
[----:B------:R0:W-:Y:S01]  /*7690*/  STL [R1+0x120], R37 ;  /* 0x0001202501007387 */ /* 0x0001e20000100800 */
[----:B------:R-:W-:Y:S01]  /*76a0*/  PRMT R65, RZ, 0x7610, R65 ;  /* 0x00007610ff417816 */ /* 0x000fe20000000041 */
[----:B------:R-:W-:Y:S02]  /*76b0*/  VIADD R5, R70, 0xffffffe7 ;  /* 0xffffffe746057836 */ /* 0x000fe40000000000 */
[----:B------:R3:W5:Y:S01]  /*76c0*/  @!P0 LDG.E.U16 R66, desc[UR32][R6.64] ;  /* 0x0000002006428981 */ /* 0x000762000c1e1500 */
[----:B------:R-:W-:Y:S01]  /*76d0*/  IADD3 R10, P5, PT, R10, R2, RZ ;  /* 0x000000020a0a7210 */ /* 0x000fe20007fbe0ff */
[----:B0-----:R-:W-:Y:S02]  /*76e0*/  IMAD R37, R68, 0x1c, RZ ;  /* 0x0000001c44257824 */ /* 0x001fe400078e02ff */
[----:B---3--:R-:W-:-:S02]  /*76f0*/  @!P4 IMAD.MOV.U32 R6, RZ, RZ, R9 ;  /* 0x000000ffff06c224 */ /* 0x008fc400078e0009 */
[----:B------:R-:W-:Y:S01]  /*7700*/  @!P4 IMAD.MOV.U32 R7, RZ, RZ, R34 ;  /* 0x000000ffff07c224 */ /* 0x000fe200078e0022 */
[----:B------:R-:W-:Y:S04]  /*7710*/  STL [R1+0x11c], R9 ;  /* 0x00011c0901007387 */ /* 0x000fe80000100800 */
[----:B------:R0:W-:Y:S04]  /*7720*/  STL [R1+0x118], R34 ;  /* 0x0001182201007387 */ /* 0x0001e80000100800 */
[----:B------:R3:W5:Y:S01]  /*7730*/  @!P4 LDG.E.U16 R65, desc[UR32][R6.64] ;  /* 0x000000200641c981 */ /* 0x000762000c1e1500 */
[----:B------:R-:W-:Y:S01]  /*7740*/  ISETP.GE.U32.AND P4, PT, R5, 0x7fffff68, PT ;  /* 0x7fffff680500780c */ /* 0x000fe20003f86070 */
[----:B------:R-:W-:Y:S01]  /*7750*/  IMAD R5, R68, 0x1b, RZ ;  /* 0x0000001b44057824 */ /* 0x000fe200078e02ff */
[----:B0-----:R-:W-:-:S02]  /*7760*/  LEA.HI.X.SX32 R34, R37, R0, 0x1, P5 ;  /* 0x0000000025227211 */ /* 0x001fc400028f0eff */
[----:B------:R-:W-:Y:S02]  /*7770*/  IADD3 R9, P5, PT, R11, R2, RZ ;  /* 0x000000020b097210 */ /* 0x000fe40007fbe0ff */
[----:B------:R-:W-:Y:S01]  /*7780*/  PRMT R64, RZ, 0x7610, R64 ;  /* 0x00007610ff407816 */ /* 0x000fe20000000040 */
[----:B---3--:R-:W-:Y:S01]  /*7790*/  @!P3 IMAD.MOV.U32 R6, RZ, RZ, R10 ;  /* 0x000000ffff06b224 */ /* 0x008fe200078e000a */
[----:B------:R-:W-:Y:S01]  /*77a0*/  LEA.HI.X.SX32 R11, R5, R0, 0x1, P5 ;  /* 0x00000000050b7211 */ /* 0x000fe200028f0eff */
[----:B------:R-:W-:Y:S01]  /*77b0*/  @!P3 IMAD.MOV.U32 R7, RZ, RZ, R34 ;  /* 0x000000ffff07b224 */ /* 0x000fe200078e0022 */
[----:B------:R0:W-:Y:S01]  /*77c0*/  STL [R1+0x114], R10 ;  /* 0x0001140a01007387 */ /* 0x0001e20000100800 */
[C---:B------:R-:W-:Y:S01]  /*77d0*/  VIADD R8, R70.reuse, 0xffffffe6 ;  /* 0xffffffe646087836 */ /* 0x040fe20000000000 */
[----:B------:R-:W-:Y:S02]  /*77e0*/  PRMT R63, RZ, 0x7610, R63 ;  /* 0x00007610ff3f7816 */ /* 0x000fe4000000003f */
[----:B------:R3:W5:Y:S01]  /*77f0*/  @!P3 LDG.E.U16 R64, desc[UR32][R6.64] ;  /* 0x000000200640b981 */ /* 0x000762000c1e1500 */
[----:B------:R-:W-:-:S03]  /*7800*/  VIADD R5, R70, 0xffffffe9 ;  /* 0xffffffe946057836 */ /* 0x000fc60000000000 */
[----:B------:R1:W-:Y:S01]  /*7810*/  STL [R1+0x110], R34 ;  /* 0x0001102201007387 */ /* 0x0003e20000100800 */
[----:B0-----:R-:W-:Y:S01]  /*7820*/  IADD3 R10, P5, PT, R31, R2, RZ ;  /* 0x000000021f0a7210 */ /* 0x001fe20007fbe0ff */
[----:B---3--:R-:W-:Y:S02]  /*7830*/  @!P2 IMAD.MOV.U32 R6, RZ, RZ, R9 ;  /* 0x000000ffff06a224 */ /* 0x008fe400078e0009 */
[----:B------:R-:W-:Y:S02]  /*7840*/  @!P2 IMAD.MOV.U32 R7, RZ, RZ, R11 ;  /* 0x000000ffff07a224 */ /* 0x000fe400078e000b */
[----:B-1----:R-:W-:Y:S01]  /*7850*/  IMAD R34, R68, 0x1a, RZ ;  /* 0x0000001a44227824 */ /* 0x002fe200078e02ff */
        /* <DEDUP_REMOVED lines=8> */
[----:B------:R-:W-:Y:S01]  /*78e0*/  IADD3 R9, P5, PT, R35, R2, RZ ;  /* 0x0000000223097210 */ /* 0x000fe20007fbe0ff */
[----:B------:R0:W-:Y:S01]  /*78f0*/  STL [R1+0x104], R10 ;  /* 0x0001040a01007387 */ /* 0x0001e20000100800 */
[----:B------:R-:W-:Y:S01]  /*7900*/  PRMT R62, RZ, 0x7610, R62 ;  /* 0x00007610ff3e7816 */ /* 0x000fe2000000003e */
[----:B-1----:R-:W-:Y:S01]  /*7910*/  @!P6 IMAD.MOV.U32 R6, RZ, RZ, R10 ;  /* 0x000000ffff06e224 */ /* 0x002fe200078e000a */
[----:B------:R-:W-:Y:S01]  /*7920*/  ISETP.GE.U32.AND P3, PT, R8, 0x7fffff69, PT ;  /* 0x7fffff690800780c */ /* 0x000fe20003f66070 */
[----:B------:R-:W-:-:S02]  /*7930*/  @!P6 IMAD.MOV.U32 R7, RZ, RZ, R11 ;  /* 0x000000ffff07e224 */ /* 0x000fc400078e000b */
[C---:B------:R-:W-:Y:S01]  /*7940*/  VIADD R8, R70.reuse, 0xffffffea ;  /* 0xffffffea46087836 */ /* 0x040fe20000000000 */
[----:B------:R-:W-:Y:S02]  /*7950*/  PRMT R61, RZ, 0x7610, R61 ;  /* 0x00007610ff3d7816 */ /* 0x000fe4000000003d */
[----:B------:R1:W5:Y:S01]  /*7960*/  @!P6 LDG.E.U16 R62, desc[UR32][R6.64] ;  /* 0x00000020063ee981 */ /* 0x000362000c1e1500 */
[----:B0-----:R-:W-:Y:S01]  /*7970*/  LEA.HI.X.SX32 R10, R5, R0, 0x1, P5 ;  /* 0x00000000050a7211 */ /* 0x001fe200028f0eff */
[----:B------:R-:W-:Y:S01]  /*7980*/  VIADD R5, R70, 0xffffffeb ;  /* 0xffffffeb46057836 */ /* 0x000fe20000000000 */
[----:B------:R-:W-:Y:S01]  /*7990*/  ISETP.GE.U32.AND P6, PT, R8, 0x7fffff6b, PT ;  /* 0x7fffff6b0800780c */ /* 0x000fe20003fc6070 */
[----:B------:R0:W-:Y:S01]  /*79a0*/  STL [R1+0x100], R11 ;  /* 0x0001000b01007387 */ /* 0x0001e20000100800 */
[----:B------:R-:W-:Y:S02]  /*79b0*/  IMAD R8, R68, 0x18, RZ ;  /* 0x0000001844087824 */ /* 0x000fe400078e02ff */
[----:B-1----:R-:W-:-:S02]  /*79c0*/  @!P0 IMAD.MOV.U32 R6, RZ, RZ, R9 ;  /* 0x000000ffff068224 */ /* 0x002fc400078e0009 */
[----:B------:R-:W-:Y:S01]  /*79d0*/  @!P0 IMAD.MOV.U32 R7, RZ, RZ, R10 ;  /* 0x000000ffff078224 */ /* 0x000fe200078e000a */
[----:B0-----:R-:W-:Y:S01]  /*79e0*/  IADD3 R11, P5, PT, R36, R2, RZ ;  /* 0x00000002240b7210 */ /* 0x001fe20007fbe0ff */
[----:B------:R0:W-:Y:S03]  /*79f0*/  STL [R1+0xfc], R9 ;  /* 0x0000fc0901007387 */ /* 0x0001e60000100800 */
[----:B------:R-:W-:Y:S01]  /*7a00*/  LEA.HI.X.SX32 R31, R8, R0, 0x1, P5 ;  /* 0x00000000081f7211 */ /* 0x000fe200028f0eff */
[----:B------:R1:W5:Y:S01]  /*7a10*/  @!P0 LDG.E.U16 R61, desc[UR32][R6.64] ;  /* 0x00000020063d8981 */ /* 0x000362000c1e1500 */
[----:B------:R-:W-:Y:S01]  /*7a20*/  ISETP.GE.U32.AND P0, PT, R5, 0x7fffff6c, PT ;  /* 0x7fffff6c0500780c */ /* 0x000fe20003f06070 */
[----:B------:R-:W-:Y:S02]  /*7a30*/  IMAD R5, R68, 0x17, RZ ;  /* 0x0000001744057824 */ /* 0x000fe400078e02ff */
[----:B------:R3:W-:Y:S01]  /*7a40*/  STL [R1+0xf8], R10 ;  /* 0x0000f80a01007387 */ /* 0x0007e20000100800 */
[----:B------:R-:W-:Y:S01]  /*7a50*/  PRMT R60, RZ, 0x7610, R60 ;  /* 0x00007610ff3c7816 */ /* 0x000fe2000000003c */
[----:B0-----:R-:W-:-:S02]  /*7a60*/  VIADD R9, R70, 0xffffffec ;  /* 0xffffffec46097836 */ /* 0x001fc40000000000 */
[----:B------:R0:W-:Y:S01]  /*7a70*/  STL [R1+0xf4], R11 ;  /* 0x0000f40b01007387 */ /* 0x0001e20000100800 */
[----:B-1----:R-:W-:Y:S01]  /*7a80*/  @!P4 IMAD.MOV.U32 R6, RZ, RZ, R11 ;  /* 0x000000ffff06c224 */ /* 0x002fe200078e000b */
[----:B---3--:R-:W-:Y:S01]  /*7a90*/  IADD3 R10, P5, PT, R38, R2, RZ ;  /* 0x00000002260a7210 */ /* 0x008fe20007fbe0ff */
[----:B------:R-:W-:-:S03]  /*7aa0*/  @!P4 IMAD.MOV.U32 R7, RZ, RZ, R31 ;  /* 0x000000ffff07c224 */ /* 0x000fc600078e001f */
[----:B0-----:R-:W-:Y:S02]  /*7ab0*/  LEA.HI.X.SX32 R11, R5, R0, 0x1, P5 ;  /* 0x00000000050b7211 */ /* 0x001fe400028f0eff */
[----:B------:R0:W5:Y:S01]  /*7ac0*/  @!P4 LDG.E.U16 R60, desc[UR32][R6.64] ;  /* 0x00000020063cc981 */ /* 0x000162000c1e1500 */
[----:B------:R-:W-:Y:S01]  /*7ad0*/  PRMT R59, RZ, 0x7610, R59 ;  /* 0x00007610ff3b7816 */ /* 0x000fe2000000003b */
[----:B------:R-:W-:Y:S01]  /*7ae0*/  VIADD R5, R70, 0xffffffed ;  /* 0xffffffed46057836 */ /* 0x000fe20000000000 */
[----:B------:R-:W-:Y:S01]  /*7af0*/  ISETP.GE.U32.AND P4, PT, R9, 0x7fffff6d, PT ;  /* 0x7fffff6d0900780c */ /* 0x000fe20003f86070 */
[----:B------:R1:W-:Y:S01]  /*7b00*/  STL [R1+0xf0], R31 ;  /* 0x0000f01f01007387 */ /* 0x0003e20000100800 */
[C---:B------:R-:W-:Y:S02]  /*7b10*/  IMAD R9, R68.reuse, 0x16, RZ ;  /* 0x0000001644097824 */ /* 0x040fe400078e02ff */
[----:B0-----:R-:W-:Y:S02]  /*7b20*/  @!P3 IMAD.MOV.U32 R6, RZ, RZ, R10 ;  /* 0x000000ffff06b224 */ /* 0x001fe400078e000a */
[----:B------:R-:W-:Y:S01]  /*7b30*/  @!P3 IMAD.MOV.U32 R7, RZ, RZ, R11 ;  /* 0x000000ffff07b224 */ /* 0x000fe200078e000b */
[----:B-1----:R-:W-:Y:S01]  /*7b40*/  IADD3 R31, P5, PT, R39, R2, RZ ;  /* 0x00000002271f7210 */ /* 0x002fe20007fbe0ff */
[----:B------:R0:W-:Y:S03]  /*7b50*/  STL [R1+0xec], R10 ;  /* 0x0000ec0a01007387 */ /* 0x0001e60000100800 */
[----:B------:R-:W-:Y:S01]  /*7b60*/  LEA.HI.X.SX32 R35, R9, R0, 0x1, P5 ;  /* 0x0000000009237211 */ /* 0x000fe200028f0eff */
[----:B------:R1:W5:Y:S01]  /*7b70*/  @!P3 LDG.E.U16 R59, desc[UR32][R6.64] ;  /* 0x00000020063bb981 */ /* 0x000362000c1e1500 */
[----:B------:R-:W-:Y:S01]  /*7b80*/  ISETP.GE.U32.AND P3, PT, R5, 0x7fffff6e, PT ;  /* 0x7fffff6e0500780c */ /* 0x000fe20003f66070 */
[----:B------:R-:W-:-:S02]  /*7b90*/  IMAD R5, R68, 0x15, RZ ;  /* 0x0000001544057824 */ /* 0x000fc400078e02ff */
[----:B------:R3:W-:Y:S01]  /*7ba0*/  STL [R1+0xe8], R11 ;  /* 0x0000e80b01007387 */ /* 0x0007e20000100800 */
[----:B------:R-:W-:Y:S01]  /*7bb0*/  PRMT R58, RZ, 0x7610, R58 ;  /* 0x00007610ff3a7816 */ /* 0x000fe2000000003a */
[----:B0-----:R-:W-:Y:S02]  /*7bc0*/  VIADD R10, R70, 0xffffffee ;  /* 0xffffffee460a7836 */ /* 0x001fe40000000000 */
        /* <DEDUP_REMOVED lines=9> */
[----:B------:R-:W-:Y:S01]  /*7c60*/  IMAD R10, R68, 0x14, RZ ;  /* 0x00000014440a7824 */ /* 0x000fe200078e02ff */
[----:B------:R-:W-:Y:S01]  /*7c70*/  IADD3 R36, P5, PT, R44, R2, RZ ;  /* 0x000000022c247210 */ /* 0x000fe20007fbe0ff */
[----:B------:R1:W-:Y:S01]  /*7c80*/  STL [R1+0xe0], R35 ;  /* 0x0000e02301007387 */ /* 0x0003e20000100800 */
[----:B0-----:R-:W-:Y:S02]  /*7c90*/  @!P6 IMAD.MOV.U32 R6, RZ, RZ, R11 ;  /* 0x000000ffff06e224 */ /* 0x001fe400078e000b */
[----:B------:R-:W-:Y:S01]  /*7ca0*/  @!P6 IMAD.MOV.U32 R7, RZ, RZ, R31 ;  /* 0x000000ffff07e224 */ /* 0x000fe200078e001f */
[----:B------:R0:W-:Y:S01]  /*7cb0*/  STL [R1+0xdc], R11 ;  /* 0x0000dc0b01007387 */ /* 0x0001e20000100800 */
[----:B-1----:R-:W-:-:S03]  /*7cc0*/  IMAD.MOV.U32 R35, RZ, RZ, R69 ;  /* 0x000000ffff237224 */ /* 0x002fc600078e0045 */
[----:B------:R1:W5:Y:S01]  /*7cd0*/  @!P6 LDG.E.U16 R57, desc[UR32][R6.64] ;  /* 0x000000200639e981 */ /* 0x000362000c1e1500 */
[----:B------:R-:W-:Y:S01]  /*7ce0*/  ISETP.GE.U32.AND P6, PT, R5, 0x7fffff70, PT ;  /* 0x7fffff700500780c */ /* 0x000fe20003fc6070 */
[----:B------:R-:W-:Y:S01]  /*7cf0*/  IMAD R5, R68, 0x13, RZ ;  /* 0x0000001344057824 */ /* 0x000fe200078e02ff */
[----:B------:R-:W-:Y:S01]  /*7d00*/  LEA.HI.X.SX32 R69, R10, R0, 0x1, P5 ;  /* 0x000000000a457211 */ /* 0x000fe200028f0eff */
[----:B------:R3:W-:Y:S01]  /*7d10*/  STL [R1+0xd8], R31 ;  /* 0x0000d81f01007387 */ /* 0x0007e20000100800 */
[----:B------:R-:W-:Y:S01]  /*7d20*/  PRMT R56, RZ, 0x7610, R56 ;  /* 0x00007610ff387816 */ /* 0x000fe20000000038 */
[----:B0-----:R-:W-:Y:S02]  /*7d30*/  VIADD R11, R70, 0xfffffff0 ;  /* 0xfffffff0460b7836 */ /* 0x001fe40000000000 */
[----:B------:R0:W-:Y:S01]  /*7d40*/  STL [R1+0xd4], R36 ;  /* 0x0000d42401007387 */ /* 0x0001e20000100800 */
[----:B-1----:R-:W-:Y:S01]  /*7d50*/  @!P0 IMAD.MOV.U32 R6, RZ, RZ, R36 ;  /* 0x000000ffff068224 */ /* 0x002fe200078e0024 */
[----:B---3--:R-:W-:Y:S01]  /*7d60*/  IADD3 R31, P5, PT, R46, R2, RZ ;  /* 0x000000022e1f7210 */ /* 0x008fe20007fbe0ff */
[----:B------:R-:W-:-:S03]  /*7d70*/  @!P0 IMAD.MOV.U32 R7, RZ, RZ, R69 ;  /* 0x000000ffff078224 */ /* 0x000fc600078e0045 */
[----:B0-----:R-:W-:Y:S01]  /*7d80*/  LEA.HI.X.SX32 R36, R5, R0, 0x1, P5 ;  /* 0x0000000005247211 */ /* 0x001fe200028f0eff */
[----:B------:R0:W-:Y:S01]  /*7d90*/  STL [R1+0xd0], R69 ;  /* 0x0000d04501007387 */ /* 0x0001e20000100800 */
[----:B------:R-:W-:Y:S01]  /*7da0*/  PRMT R55, RZ, 0x7610, R55 ;  /* 0x00007610ff377816 */ /* 0x000fe20000000037 */
[----:B------:R-:W-:Y:S02]  /*7db0*/  VIADD R5, R70, 0xfffffff1 ;  /* 0xfffffff146057836 */ /* 0x000fe40000000000 */
[----:B------:R1:W5:Y:S01]  /*7dc0*/  @!P0 LDG.E.U16 R56, desc[UR32][R6.64] ;  /* 0x0000002006388981 */ /* 0x000362000c1e1500 */
[----:B------:R-:W-:Y:S01]  /*7dd0*/  ISETP.GE.U32.AND P0, PT, R11, 0x7fffff71, PT ;  /* 0x7fffff710b00780c */ /* 0x000fe20003f06070 */
[----:B------:R-:W-:Y:S01]  /*7de0*/  IMAD R11, R68, 0x12, RZ ;  /* 0x00000012440b7824 */ /* 0x000fe200078e02ff */
[----:B0-----:R-:W-:Y:S01]  /*7df0*/  IADD3 R69, P5, PT, R45, R2, RZ ;  /* 0x000000022d457210 */ /* 0x001fe20007fbe0ff */
[----:B-1----:R-:W-:Y:S02]  /*7e00*/  @!P4 IMAD.MOV.U32 R6, RZ, RZ, R31 ;  /* 0x000000ffff06c224 */ /* 0x002fe400078e001f */
        /* <DEDUP_REMOVED lines=8> */
[----:B-1----:R-:W-:Y:S01]  /*7e90*/  LEA.HI.X.SX32 R7, R11, R0, 0x1, P5 ;  /* 0x000000000b077211 */ /* 0x002fe200028f0eff */
[----:B------:R-:W-:Y:S01]  /*7ea0*/  @!P3 IMAD.MOV.U32 R6, RZ, RZ, R69 ;  /* 0x000000ffff06b224 */ /* 0x000fe200078e0045 */
[----:B---3--:R-:W-:Y:S01]  /*7eb0*/  IADD3 R36, P5, PT, R42, R2, RZ ;  /* 0x000000022a247210 */ /* 0x008fe20007fbe0ff */
[----:B------:R-:W-:Y:S01]  /*7ec0*/  STL [R1+0xc4], R69 ;  /* 0x0000c44501007387 */ /* 0x000fe20000100800 */
[----:B------:R-:W-:-:S03]  /*7ed0*/  PRMT R53, RZ, 0x7610, R53 ;  /* 0x00007610ff357816 */ /* 0x000fc60000000035 */
[----:B------:R0:W-:Y:S04]  /*7ee0*/  STL [R1+0xc0], R7 ;  /* 0x0000c00701007387 */ /* 0x0001e80000100800 */
[----:B------:R0:W5:Y:S01]  /*7ef0*/  @!P3 LDG.E.U16 R54, desc[UR32][R6.64] ;  /* 0x000000200636b981 */ /* 0x000162000c1e1500 */
[----:B------:R-:W-:Y:S01]  /*7f00*/  ISETP.GE.U32.AND P3, PT, R31, 0x7fffff73, PT ;  /* 0x7fffff731f00780c */ /* 0x000fe20003f66070 */
[----:B------:R-:W-:Y:S01]  /*7f10*/  VIADD R31, R70, 0xfffffff3 ;  /* 0xfffffff3461f7836 */ /* 0x000fe20000000000 */
[----:B------:R-:W-:Y:S01]  /*7f20*/  PRMT R52, RZ, 0x7610, R52 ;  /* 0x00007610ff347816 */ /* 0x000fe20000000034 */
[----:B------:R1:W-:Y:S01]  /*7f30*/  STL [R1+0xbc], R36 ;  /* 0x0000bc2401007387 */ /* 0x0003e20000100800 */
[----:B0-----:R-:W-:Y:S01]  /*7f40*/  LEA.HI.X.SX32 R7, R5, R0, 0x1, P5 ;  /* 0x0000000005077211 */ /* 0x001fe200028f0eff */
[----:B------:R-:W-:Y:S01]  /*7f50*/  @!P2 IMAD.MOV.U32 R6, RZ, RZ, R36 ;  /* 0x000000ffff06a224 */ /* 0x000fe200078e0024 */
[C---:B------:R-:W-:Y:S01]  /*7f60*/  LEA R69, P5, R68.reuse, R2, 0x5 ;  /* 0x0000000244457211 */ /* 0x040fe200078a28ff */
[----:B------:R-:W-:-:S02]  /*7f70*/  IMAD.SHL.U32 R5, R68, 0x10, RZ ;  /* 0x0000001044057824 */ /* 0x000fc400078e00ff */
[----:B------:R0:W-:Y:S01]  /*7f80*/  STL [R1+0xb8], R7 ;  /* 0x0000b80701007387 */ /* 0x0001e20000100800 */
[----:B-1----:R-:W-:-:S03]  /*7f90*/  IMAD.MOV.U32 R36, RZ, RZ, R35 ;  /* 0x000000ffff247224 */ /* 0x002fc600078e0023 */
[----:B------:R0:W5:Y:S01]  /*7fa0*/  @!P2 LDG.E.U16 R53, desc[UR32][R6.64] ;  /* 0x000000200635a981 */ /* 0x000162000c1e1500 */
[----:B------:R-:W-:Y:S01]  /*7fb0*/  ISETP.GE.U32.AND P2, PT, R31, 0x7fffff74, PT ;  /* 0x7fffff741f00780c */ /* 0x000fe20003f46070 */
[----:B------:R-:W-:Y:S01]  /*7fc0*/  VIADD R31, R70, 0xfffffff4 ;  /* 0xfffffff4461f7836 */ /* 0x000fe20000000000 */
[----:B------:R-:W-:Y:S01]  /*7fd0*/  PRMT R51, RZ, 0x7610, R51 ;  /* 0x00007610ff337816 */ /* 0x000fe20000000033 */
[----:B------:R1:W-:Y:S01]  /*7fe0*/  STL [R1+0xb4], R69 ;  /* 0x0000b44501007387 */ /* 0x0003e20000100800 */
[----:B0-----:R-:W-:Y:S01]  /*7ff0*/  LEA.HI.X.SX32 R7, R5, R0, 0x1, P5 ;  /* 0x0000000005077211 */ /* 0x001fe200028f0eff */
[----:B------:R-:W-:Y:S01]  /*8000*/  @!P6 IMAD.MOV.U32 R6, RZ, RZ, R69 ;  /* 0x000000ffff06e224 */ /* 0x000fe200078e0045 */
[----:B------:R-:W-:Y:S01]  /*8010*/  IADD3 R35, P5, PT, R40, R2, RZ ;  /* 0x0000000228237210 */ /* 0x000fe20007fbe0ff */
[----:B------:R-:W-:Y:S02]  /*8020*/  IMAD R5, R68, 0xf, RZ ;  /* 0x0000000f44057824 */ /* 0x000fe400078e02ff */
[----:B------:R0:W-:Y:S01]  /*8030*/  STL [R1+0xb0], R7 ;  /* 0x0000b00701007387 */ /* 0x0001e20000100800 */
[----:B-1----:R-:W-:-:S03]  /*8040*/  IMAD.MOV.U32 R69, RZ, RZ, R4 ;  /* 0x000000ffff457224 */ /* 0x002fc600078e0004 */
[----:B------:R0:W5:Y:S01]  /*8050*/  @!P6 LDG.E.U16 R52, desc[UR32][R6.64] ;  /* 0x000000200634e981 */ /* 0x000162000c1e1500 */
[----:B------:R-:W-:Y:S01]  /*8060*/  ISETP.GE.U32.AND P6, PT, R31, 0x7fffff75, PT ;  /* 0x7fffff751f00780c */ /* 0x000fe20003fc6070 */
[----:B------:R-:W-:Y:S01]  /*8070*/  IMAD R31, R68, 0xe, RZ ;  /* 0x0000000e441f7824 */ /* 0x000fe200078e02ff */
[----:B0-----:R-:W-:Y:S01]  /*8080*/  LEA.HI.X.SX32 R7, R5, R0, 0x1, P5 ;  /* 0x0000000005077211 */ /* 0x001fe200028f0eff */
[----:B------:R-:W-:Y:S01]  /*8090*/  @!P0 IMAD.MOV.U32 R6, RZ, RZ, R35 ;  /* 0x000000ffff068224 */ /* 0x000fe200078e0023 */
[----:B------:R-:W-:Y:S01]  /*80a0*/  IADD3 R4, P5, PT, R37, R2, RZ ;  /* 0x0000000225047210 */ /* 0x000fe20007fbe0ff */
[----:B------:R-:W-:Y:S04]  /*80b0*/  STL [R1+0xac], R35 ;  /* 0x0000ac2301007387 */ /* 0x000fe80000100800 */
[----:B------:R0:W5:Y:S04]  /*80c0*/  @!P0 LDG.E.U16 R51, desc[UR32][R6.64] ;  /* 0x0000002006338981 */ /* 0x000168000c1e1500 */
[----:B------:R1:W-:Y:S01]  /*80d0*/  STL [R1+0xa8], R7 ;  /* 0x0000a80701007387 */ /* 0x0003e20000100800 */
[----:B0-----:R-:W-:-:S03]  /*80e0*/  LEA.HI.X.SX32 R6, R31, R0, 0x1, P5 ;  /* 0x000000001f067211 */ /* 0x001fc600028f0eff */
[----:B------:R0:W-:Y:S01]  /*80f0*/  STL [R1+0xa4], R4 ;  /* 0x0000a40401007387 */ /* 0x0001e20000100800 */
[----:B-1----:R-:W-:-:S03]  /*8100*/  IMAD.MOV.U32 R7, RZ, RZ, R4 ;  /* 0x000000ffff077224 */ /* 0x002fc600078e0004 */
[----:B------:R1:W-:Y:S01]  /*8110*/  STL [R1+0xa0], R6 ;  /* 0x0000a00601007387 */ /* 0x0003e20000100800 */
[----:B0-----:R-:W-:-:S03]  /*8120*/  IADD3 R4, P5, PT, R34, R2, RZ ;  /* 0x0000000222047210 */ /* 0x001fc60007fbe0ff */
[----:B------:R-:W3:Y:S01]  /*8130*/  LDL.LU R34, [R1+0x214] ;  /* 0x0002140001227983 */ /* 0x000ee20000300800 */
[----:B------:R-:W-:Y:S01]  /*8140*/  @!P4 LOP3.LUT R7, R7, R6, RZ, 0x3c, !PT ;  /* 0x000000060707c212 */ /* 0x000fe200078e3cff */
[----:B------:R-:W-:-:S03]  /*8150*/  VIADD R5, R70, 0xfffffff5 ;  /* 0xfffffff546057836 */ /* 0x000fc60000000000 */
[----:B-1----:R-:W-:Y:S02]  /*8160*/  @!P4 LOP3.LUT R6, R7, R6, RZ, 0x3c, !PT ;  /* 0x000000060706c212 */ /* 0x002fe400078e3cff */
[----:B------:R-:W-:Y:S02]  /*8170*/  PRMT R50, RZ, 0x7610, R50 ;  /* 0x00007610ff327816 */ /* 0x000fe40000000032 */
[----:B------:R-:W-:Y:S01]  /*8180*/  ISETP.GE.U32.AND P0, PT, R5, 0x7fffff76, PT ;  /* 0x7fffff760500780c */ /* 0x000fe20003f06070 */
[----:B------:R-:W-:Y:S01]  /*8190*/  IMAD R5, R68, 0xd, RZ ;  /* 0x0000000d44057824 */ /* 0x000fe200078e02ff */
[----:B------:R-:W-:Y:S01]  /*81a0*/  @!P4 LOP3.LUT R7, R7, R6, RZ, 0x3c, !PT ;  /* 0x000000060707c212 */ /* 0x000fe200078e3cff */
[----:B------:R-:W-:-:S04]  /*81b0*/  VIADD R35, R70, 0xfffffff6 ;  /* 0xfffffff646237836 */ /* 0x000fc80000000000 */
[----:B------:R0:W5:Y:S01]  /*81c0*/  @!P4 LDG.E.U16 R50, desc[UR32][R6.64] ;  /* 0x000000200632c981 */ /* 0x000162000c1e1500 */
[----:B------:R-:W-:-:S03]  /*81d0*/  PRMT R49, RZ, 0x7610, R49 ;  /* 0x00007610ff317816 */ /* 0x000fc60000000031 */
[----:B------:R-:W-:Y:S01]  /*81e0*/  STL [R1+0x9c], R4 ;  /* 0x00009c0401007387 */ /* 0x000fe20000100800 */
[----:B0-----:R-:W-:Y:S02]  /*81f0*/  LEA.HI.X.SX32 R6, R5, R0, 0x1, P5 ;  /* 0x0000000005067211 */ /* 0x001fe400028f0eff */
[----:B------:R-:W-:-:S03]  /*8200*/  ISETP.GE.U32.AND P4, PT, R35, 0x7fffff77, PT ;  /* 0x7fffff772300780c */ /* 0x000fc60003f86070 */
[----:B------:R0:W-:Y:S01]  /*8210*/  STL [R1+0x98], R6 ;  /* 0x0000980601007387 */ /* 0x0001e20000100800 */
[----:B------:R-:W-:Y:S01]  /*8220*/  @!P3 IMAD.MOV.U32 R7, RZ, RZ, R6 ;  /* 0x000000ffff07b224 */ /* 0x000fe200078e0006 */
[----:B------:R-:W-:Y:S01]  /*8230*/  IADD3 R8, P5, PT, R8, R2, RZ ;  /* 0x0000000208087210 */ /* 0x000fe20007fbe0ff */
[----:B0-----:R-:W-:Y:S02]  /*8240*/  @!P3 IMAD.MOV.U32 R6, RZ, RZ, R4 ;  /* 0x000000ffff06b224 */ /* 0x001fe400078e0004 */
[----:B------:R-:W2:Y:S04]  /*8250*/  LDL.LU R4, [R1+0x5ac] ;  /* 0x0005ac0001047983 */ /* 0x000ea80000300800 */
[----:B------:R0:W5:Y:S01]  /*8260*/  @!P3 LDG.E.U16 R49, desc[UR32][R6.64] ;  /* 0x000000200631b981 */ /* 0x000162000c1e1500 */
[----:B------:R-:W-:-:S02]  /*8270*/  VIADD R5, R70, 0xfffffff7 ;  /* 0xfffffff746057836 */ /* 0x000fc40000000000 */
[----:B0-----:R-:W-:Y:S01]  /*8280*/  IMAD.MOV.U32 R7, RZ, RZ, R8 ;  /* 0x000000ffff077224 */ /* 0x001fe200078e0008 */
[----:B------:R0:W-:Y:S01]  /*8290*/  STL [R1+0x94], R8 ;  /* 0x0000940801007387 */ /* 0x0001e20000100800 */
[----:B------:R-:W-:Y:S02]  /*82a0*/  PRMT R48, RZ, 0x7610, R48 ;  /* 0x00007610ff307816 */ /* 0x000fe40000000030 */
[----:B------:R-:W-:Y:S01]  /*82b0*/  ISETP.GE.U32.AND P3, PT, R5, 0x7fffff78, PT ;  /* 0x7fffff780500780c */ /* 0x000fe20003f66070 */
[----:B------:R-:W-:Y:S01]  /*82c0*/  IMAD R5, R68, 0xb, RZ ;  /* 0x0000000b44057824 */ /* 0x000fe200078e02ff */
[----:B------:R-:W-:Y:S01]  /*82d0*/  PRMT R47, RZ, 0x7610, R47 ;  /* 0x00007610ff2f7816 */ /* 0x000fe2000000002f */
[----:B0-----:R-:W-:Y:S02]  /*82e0*/  VIADD R8, R70, 0xfffffff8 ;  /* 0xfffffff846087836 */ /* 0x001fe40000000000 */
[----:B---3--:R-:W-:Y:S02]  /*82f0*/  IMAD.MOV.U32 R35, RZ, RZ, R34 ;  /* 0x000000ffff237224 */ /* 0x008fe400078e0022 */
[----:B------:R-:W-:-:S05]  /*8300*/  IMAD R34, R68, 0xc, RZ ;  /* 0x0000000c44227824 */ /* 0x000fca00078e02ff */
[----:B------:R-:W-:-:S04]  /*8310*/  LEA.HI.X.SX32 R6, R34, R0, 0x1, P5 ;  /* 0x0000000022067211 */ /* 0x000fc800028f0eff */
[----:B------:R-:W-:Y:S01]  /*8320*/  @!P2 LOP3.LUT R7, R7, R6, RZ, 0x3c, !PT ;  /* 0x000000060707a212 */ /* 0x000fe200078e3cff */
[----:B------:R0:W-:Y:S01]  /*8330*/  STL [R1+0x90], R6 ;  /* 0x0000900601007387 */ /* 0x0001e20000100800 */
[----:B------:R-:W-:Y:S02]  /*8340*/  IADD3 R9, P5, PT, R9, R2, RZ ;  /* 0x0000000209097210 */ /* 0x000fe40007fbe0ff */
[----:B0-----:R-:W-:-:S04]  /*8350*/  @!P2 LOP3.LUT R6, R7, R6, RZ, 0x3c, !PT ;  /* 0x000000060706a212 */ /* 0x001fc800078e3cff */
[----:B------:R-:W-:-:S05]  /*8360*/  @!P2 LOP3.LUT R7, R7, R6, RZ, 0x3c, !PT ;  /* 0x000000060707a212 */ /* 0x000fca00078e3cff */
[----:B------:R0:W5:Y:S02]  /*8370*/  @!P2 LDG.E.U16 R48, desc[UR32][R6.64] ;  /* 0x000000200630a981 */ /* 0x000164000c1e1500 */
[----:B0-----:R-:W-:Y:S01]  /*8380*/  IMAD.MOV.U32 R7, RZ, RZ, R9 ;  /* 0x000000ffff077224 */ /* 0x001fe200078e0009 */
[----:B------:R-:W-:Y:S01]  /*8390*/  LEA.HI.X.SX32 R6, R5, R0, 0x1, P5 ;  /* 0x0000000005067211 */ /* 0x000fe200028f0eff */
[----:B------:R-:W-:Y:S03]  /*83a0*/  STL [R1+0x8c], R9 ;  /* 0x00008c0901007387 */ /* 0x000fe60000100800 */
[----:B------:R-:W-:Y:S01]  /*83b0*/  @!P6 LOP3.LUT R7, R7, R6, RZ, 0x3c, !PT ;  /* 0x000000060707e212 */ /* 0x000fe200078e3cff */
[----:B------:R0:W-:Y:S01]  /*83c0*/  STL [R1+0x88], R6 ;  /* 0x0000880601007387 */ /* 0x0001e20000100800 */
[----:B------:R-:W-:Y:S01]  /*83d0*/  ISETP.GE.U32.AND P2, PT, R8, 0x7fffff79, PT ;  /* 0x7fffff790800780c */ /* 0x000fe20003f46070 */
[----:B------:R-:W-:Y:S01]  /*83e0*/  IMAD.MOV.U32 R8, RZ, RZ, R3 ;  /* 0x000000ffff087224 */ /* 0x000fe200078e0003 */
[----:B------:R-:W-:-:S02]  /*83f0*/  IADD3 R3, P5, PT, R10, R2, RZ ;  /* 0x000000020a037210 */ /* 0x000fc40007fbe0ff */
[----:B0-----:R-:W-:Y:S01]  /*8400*/  @!P6 LOP3.LUT R6, R7, R6, RZ, 0x3c, !PT ;  /* 0x000000060706e212 */ /* 0x001fe200078e3cff */
[----:B------:R-:W-:-:S03]  /*8410*/  IMAD R9, R68, 0xa, RZ ;  /* 0x0000000a44097824 */ /* 0x000fc600078e02ff */
[----:B------:R-:W-:-:S05]  /*8420*/  @!P6 LOP3.LUT R7, R7, R6, RZ, 0x3c, !PT ;  /* 0x000000060707e212 */ /* 0x000fca00078e3cff */
[----:B------:R0:W5:Y:S04]  /*8430*/  @!P6 LDG.E.U16 R47, desc[UR32][R6.64] ;  /* 0x00000020062fe981 */ /* 0x000168000c1e1500 */
[----:B------:R1:W-:Y:S01]  /*8440*/  STL [R1+0x84], R3 ;  /* 0x0000840301007387 */ /* 0x0003e20000100800 */
[----:B0-----:R-:W-:Y:S01]  /*8450*/  LEA.HI.X.SX32 R6, R9, R0, 0x1, P5 ;  /* 0x0000000009067211 */ /* 0x001fe200028f0eff */
[----:B------:R-:W-:Y:S01]  /*8460*/  IMAD.MOV.U32 R7, RZ, RZ, R3 ;  /* 0x000000ffff077224 */ /* 0x000fe200078e0003 */
[----:B-1----:R-:W-:-:S03]  /*8470*/  IADD3 R3, P5, PT, R11, R2, RZ ;  /* 0x000000020b037210 */ /* 0x002fc60007fbe0ff */
[----:B------:R0:W-:Y:S04]  /*8480*/  STL [R1+0x80], R6 ;  /* 0x0000800601007387 */ /* 0x0001e80000100800 */
[----:B------:R-:W3:Y:S01]  /*8490*/  LDL.LU R11, [R1+0x218] ;  /* 0x00021800010b7983 */ /* 0x000ee20000300800 */
[-C--:B------:R-:W-:Y:S01]  /*84a0*/  @!P0 LOP3.LUT R7, R7, R6.reuse, RZ, 0x3c, !PT ;  /* 0x0000000607078212 */ /* 0x080fe200078e3cff */
[----:B------:R-:W-:Y:S01]  /*84b0*/  VIADD R5, R70, 0xfffffff9 ;  /* 0xfffffff946057836 */ /* 0x000fe20000000000 */
[----:B------:R-:W-:Y:S02]  /*84c0*/  PRMT R46, RZ, 0x7610, R46 ;  /* 0x00007610ff2e7816 */ /* 0x000fe4000000002e */
[----:B0-----:R-:W-:Y:S02]  /*84d0*/  @!P0 LOP3.LUT R6, R7, R6, RZ, 0x3c, !PT ;  /* 0x0000000607068212 */ /* 0x001fe400078e3cff */
[----:B------:R-:W-:-:S02]  /*84e0*/  ISETP.GE.U32.AND P6, PT, R5, 0x7fffff7a, PT ;  /* 0x7fffff7a0500780c */ /* 0x000fc40003fc6070 */
[----:B------:R-:W-:Y:S01]  /*84f0*/  @!P0 LOP3.LUT R7, R7, R6, RZ, 0x3c, !PT ;  /* 0x0000000607078212 */ /* 0x000fe200078e3cff */
[----:B------:R-:W-:-:S04]  /*8500*/  IMAD R5, R68, 0x9, RZ ;  /* 0x0000000944057824 */ /* 0x000fc800078e02ff */
[----:B------:R0:W5:Y:S02]  /*8510*/  @!P0 LDG.E.U16 R46, desc[UR32][R6.64] ;  /* 0x00000020062e8981 */ /* 0x000164000c1e1500 */
[----:B0-----:R-:W-:Y:S01]  /*8520*/  IMAD.MOV.U32 R7, RZ, RZ, R3 ;  /* 0x000000ffff077224 */ /* 0x001fe200078e0003 */
[----:B------:R-:W-:Y:S01]  /*8530*/  LEA.HI.X.SX32 R6, R5, R0, 0x1, P5 ;  /* 0x0000000005067211 */ /* 0x000fe200028f0eff */
[----:B------:R-:W-:Y:S03]  /*8540*/  STL [R1+0x7c], R3 ;  /* 0x00007c0301007387 */ /* 0x000fe60000100800 */
[-C--:B------:R-:W-:Y:S01]  /*8550*/  @!P4 LOP3.LUT R7, R7, R6.reuse, RZ, 0x3c, !PT ;  /* 0x000000060707c212 */ /* 0x080fe200078e3cff */
[----:B------:R0:W-:Y:S01]  /*8560*/  STL [R1+0x78], R6 ;  /* 0x0000780601007387 */ /* 0x0001e20000100800 */
[----:B------:R-:W-:Y:S01]  /*8570*/  PRMT R45, RZ, 0x7610, R45 ;  /* 0x00007610ff2d7816 */ /* 0x000fe2000000002d */
[----:B------:R-:W-:Y:S01]  /*8580*/  IMAD.SHL.U32 R5, R68, 0x8, RZ ;  /* 0x0000000844057824 */ /* 0x000fe200078e00ff */
[----:B0-----:R-:W-:-:S04]  /*8590*/  @!P4 LOP3.LUT R6, R7, R6, RZ, 0x3c, !PT ;  /* 0x000000060706c212 */ /* 0x001fc800078e3cff */
[----:B------:R-:W-:Y:S02]  /*85a0*/  @!P4 LOP3.LUT R7, R7, R6, RZ, 0x3c, !PT ;  /* 0x000000060707c212 */ /* 0x000fe400078e3cff */
[----:B------:R-:W-:-:S03]  /*85b0*/  LEA R3, P5, R68, R2, 0x4 ;  /* 0x0000000244037211 */ /* 0x000fc600078a20ff */
[----:B------:R0:W5:Y:S01]  /*85c0*/  @!P4 LDG.E.U16 R45, desc[UR32][R6.64] ;  /* 0x00000020062dc981 */ /* 0x000162000c1e1500 */
[----:B------:R-:W-:Y:S01]  /*85d0*/  PRMT R44, RZ, 0x7610, R44 ;  /* 0x00007610ff2c7816 */ /* 0x000fe2000000002c */
[----:B------:R-:W-:Y:S01]  /*85e0*/  IMAD.MOV.U32 R10, RZ, RZ, R8 ;  /* 0x000000ffff0a7224 */ /* 0x000fe200078e0008 */
[----:B0-----:R-:W-:Y:S01]  /*85f0*/  LEA.HI.X.SX32 R7, R5, R0, 0x1, P5 ;  /* 0x0000000005077211 */ /* 0x001fe200028f0eff */
[----:B------:R-:W-:Y:S01]  /*8600*/  IMAD R5, R68, 0x7, RZ ;  /* 0x0000000744057824 */ /* 0x000fe200078e02ff */
[----:B------:R0:W-:Y:S01]  /*8610*/  STL [R1+0x74], R3 ;  /* 0x0000740301007387 */ /* 0x0001e20000100800 */
[----:B------:R-:W-:-:S03]  /*8620*/  PRMT R42, RZ, 0x7610, R42 ;  /* 0x00007610ff2a7816 */ /* 0x000fc6000000002a */
[----:B------:R1:W-:Y:S01]  /*8630*/  STL [R1+0x70], R7 ;  /* 0x0000700701007387 */ /* 0x0003e20000100800 */
[----:B---3--:R-:W-:Y:S01]  /*8640*/  IMAD.MOV.U32 R6, RZ, RZ, R11 ;  /* 0x000000ffff067224 */ /* 0x008fe200078e000b */
[----:B------:R-:W-:-:S03]  /*8650*/  IADD3 R11, P5, PT, R31, R2, RZ ;  /* 0x000000021f0b7210 */ /* 0x000fc60007fbe0ff */
[----:B------:R-:W-:Y:S02]  /*8660*/  IMAD.MOV.U32 R31, RZ, RZ, R6 ;  /* 0x000000ffff1f7224 */ /* 0x000fe400078e0006 */
[----:B------:R-:W-:Y:S02]  /*8670*/  @!P3 IMAD.MOV.U32 R6, RZ, RZ, R3 ;  /* 0x000000ffff06b224 */ /* 0x000fe400078e0003 */
[----:B0-----:R-:W3:Y:S04]  /*8680*/  LDL.LU R3, [R1+0x5a8] ;  /* 0x0005a80001037983 */ /* 0x001ee80000300800 */
[----:B------:R0:W5:Y:S02]  /*8690*/  @!P3 LDG.E.U16 R44, desc[UR32][R6.64] ;  /* 0x00000020062cb981 */ /* 0x000164000c1e1500 */
[----:B0-----:R-:W-:Y:S01]  /*86a0*/  IMAD.MOV.U32 R6, RZ, RZ, R10 ;  /* 0x000000ffff067224 */ /* 0x001fe200078e000a */
[----:B-1----:R-:W-:-:S02]  /*86b0*/  LEA.HI.X.SX32 R7, R5, R0, 0x1, P5 ;  /* 0x0000000005077211 */ /* 0x002fc400028f0eff */
[----:B------:R-:W-:Y:S01]  /*86c0*/  IADD3 R10, P5, PT, R34, R2, RZ ;  /* 0x00000002220a7210 */ /* 0x000fe20007fbe0ff */
[----:B------:R-:W-:Y:S02]  /*86d0*/  IMAD.MOV.U32 R34, RZ, RZ, R6 ;  /* 0x000000ffff227224 */ /* 0x000fe400078e0006 */
[----:B------:R-:W-:Y:S02]  /*86e0*/  @!P2 IMAD.MOV.U32 R6, RZ, RZ, R11 ;  /* 0x000000ffff06a224 */ /* 0x000fe400078e000b */
[----:B------:R-:W-:-:S03]  /*86f0*/  IMAD R5, R68, 0x6, RZ ;  /* 0x0000000644057824 */ /* 0x000fc600078e02ff */
[----:B------:R0:W5:Y:S04]  /*8700*/  @!P2 LDG.E.U16 R42, desc[UR32][R6.64] ;  /* 0x00000020062aa981 */ /* 0x000168000c1e1500 */
[----:B------:R1:W-:Y:S01]  /*8710*/  STL [R1+0x6c], R11 ;  /* 0x00006c0b01007387 */ /* 0x0003e20000100800 */
[----:B0-----:R-:W-:-:S03]  /*8720*/  LEA.HI.X.SX32 R6, R5, R0, 0x1, P5 ;  /* 0x0000000005067211 */ /* 0x001fc600028f0eff */
[----:B------:R0:W-:Y:S01]  /*8730*/  STL [R1+0x68], R7 ;  /* 0x0000680701007387 */ /* 0x0001e20000100800 */
[----:B-1----:R-:W-:-:S03]  /*8740*/  IMAD.MOV.U32 R11, RZ, RZ, R69 ;  /* 0x000000ffff0b7224 */ /* 0x002fc600078e0045 */
[----:B------:R-:W-:Y:S01]  /*8750*/  STL [R1+0x64], R10 ;  /* 0x0000640a01007387 */ /* 0x000fe20000100800 */
[----:B------:R-:W-:-:S03]  /*8760*/  IADD3 R69, P5, PT, R9, R2, RZ ;  /* 0x0000000209457210 */ /* 0x000fc60007fbe0ff */
[----:B------:R1:W-:Y:S04]  /*8770*/  STL [R1+0x60], R6 ;  /* 0x0000600601007387 */ /* 0x0003e80000100800 */
[----:B------:R-:W2:Y:S01]  /*8780*/  LDL.LU R9, [R1+0x21c] ;  /* 0x00021c0001097983 */ /* 0x000ea20000300800 */
[----:B------:R-:W-:-:S05]  /*8790*/  VIADD R8, R70, 0xfffffffa ;  /* 0xfffffffa46087836 */ /* 0x000fca0000000000 */
[----:B------:R-:W-:Y:S01]  /*87a0*/  ISETP.GE.U32.AND P0, PT, R8, 0x7fffff7b, PT ;  /* 0x7fffff7b0800780c */ /* 0x000fe20003f06070 */
[----:B------:R-:W-:Y:S02]  /*87b0*/  VIADD R8, R70, 0xfffffffb ;  /* 0xfffffffb46087836 */ /* 0x000fe40000000000 */
[----:B0-----:R-:W-:-:S03]  /*87c0*/  IMAD.MOV.U32 R7, RZ, RZ, R10 ;  /* 0x000000ffff077224 */ /* 0x001fc600078e000a */
[----:B------:R-:W-:Y:S01]  /*87d0*/  ISETP.GE.U32.AND P4, PT, R8, 0x7fffff7c, PT ;  /* 0x7fffff7c0800780c */ /* 0x000fe20003f86070 */
[----:B------:R-:W-:Y:S01]  /*87e0*/  VIADD R8, R70, 0xfffffffc ;  /* 0xfffffffc46087836 */ /* 0x000fe20000000000 */
[----:B------:R-:W-:-:S04]  /*87f0*/  @!P6 LOP3.LUT R7, R7, R6, RZ, 0x3c, !PT ;  /* 0x000000060707e212 */ /* 0x000fc800078e3cff */
[----:B------:R-:W-:Y:S01]  /*8800*/  ISETP.GE.U32.AND P3, PT, R8, 0x7fffff7d, PT ;  /* 0x7fffff7d0800780c */ /* 0x000fe20003f66070 */
[----:B------:R-:W-:Y:S01]  /*8810*/  VIADD R8, R70, 0xfffffffd ;  /* 0xfffffffd46087836 */ /* 0x000fe20000000000 */
[C---:B-1----:R-:W-:Y:S02]  /*8820*/  @!P6 LOP3.LUT R6, R7.reuse, R6, RZ, 0x3c, !PT ;  /* 0x000000060706e212 */ /* 0x042fe400078e3cff */
[----:B------:R-:W-:Y:S02]  /*8830*/  PRMT R43, RZ, 0x7610, R43 ;  /* 0x00007610ff2b7816 */ /* 0x000fe4000000002b */
[----:B------:R-:W-:Y:S01]  /*8840*/  ISETP.GE.U32.AND P2, PT, R8, 0x7fffff7e, PT ;  /* 0x7fffff7e0800780c */ /* 0x000fe20003f46070 */
[----:B------:R-:W-:Y:S01]  /*8850*/  IMAD R8, R68, 0x5, RZ ;  /* 0x0000000544087824 */ /* 0x000fe200078e02ff */
[----:B------:R-:W-:Y:S01]  /*8860*/  @!P6 LOP3.LUT R7, R7, R6, RZ, 0x3c, !PT ;  /* 0x000000060707e212 */ /* 0x000fe200078e3cff */
[----:B------:R-:W-:-:S04]  /*8870*/  VIADD R10, R70, 0xfffffffe ;  /* 0xfffffffe460a7836 */ /* 0x000fc80000000000 */
[----:B------:R0:W5:Y:S01]  /*8880*/  @!P6 LDG.E.U16 R43, desc[UR32][R6.64] ;  /* 0x00000020062be981 */ /* 0x000162000c1e1500 */
[----:B------:R-:W-:Y:S02]  /*8890*/  ISETP.GE.U32.AND P6, PT, R10, 0x7fffff7f, PT ;  /* 0x7fffff7f0a00780c */ /* 0x000fe40003fc6070 */
[----:B------:R-:W-:Y:S01]  /*88a0*/  PRMT R40, RZ, 0x7610, R40 ;  /* 0x00007610ff287816 */ /* 0x000fe20000000028 */
[----:B------:R-:W-:Y:S01]  /*88b0*/  STL [R1+0x5c], R69 ;  /* 0x00005c4501007387 */ /* 0x000fe20000100800 */
[----:B0-----:R-:W-:Y:S01]  /*88c0*/  LEA.HI.X.SX32 R6, R8, R0, 0x1, P5 ;  /* 0x0000000008067211 */ /* 0x001fe200028f0eff */
[----:B------:R-:W-:-:S04]  /*88d0*/  IMAD.SHL.U32 R8, R68, 0x4, RZ ;  /* 0x0000000444087824 */ /* 0x000fc800078e00ff */
[----:B------:R0:W-:Y:S01]  /*88e0*/  STL [R1+0x58], R6 ;  /* 0x0000580601007387 */ /* 0x0001e20000100800 */
[----:B------:R-:W-:Y:S02]  /*88f0*/  @!P0 IMAD.MOV.U32 R7, RZ, RZ, R6 ;  /* 0x000000ffff078224 */ /* 0x000fe400078e0006 */
[----:B0-----:R-:W-:Y:S02]  /*8900*/  @!P0 IMAD.MOV.U32 R6, RZ, RZ, R69 ;  /* 0x000000ffff068224 */ /* 0x001fe400078e0045 */
[----:B------:R-:W5:Y:S04]  /*8910*/  LDL.LU R69, [R1+0x5a4] ;  /* 0x0005a40001457983 */ /* 0x000f680000300800 */
[----:B------:R0:W5:Y:S01]  /*8920*/  @!P0 LDG.E.U16 R40, desc[UR32][R6.64] ;  /* 0x0000002006288981 */ /* 0x000162000c1e1500 */
[----:B------:R-:W-:-:S02]  /*8930*/  PRMT R41, RZ, 0x7610, R41 ;  /* 0x00007610ff297816 */ /* 0x000fc40000000029 */
[----:B------:R-:W-:Y:S02]  /*8940*/  PRMT R38, RZ, 0x7610, R38 ;  /* 0x00007610ff267816 */ /* 0x000fe40000000026 */
[----:B------:R-:W-:Y:S02]  /*8950*/  PRMT R39, RZ, 0x7610, R39 ;  /* 0x00007610ff277816 */ /* 0x000fe40000000027 */
[----:B------:R-:W-:Y:S01]  /*8960*/  PRMT R37, RZ, 0x7610, R37 ;  /* 0x00007610ff257816 */ /* 0x000fe20000000025 */
[----:B--2---:R-:W-:Y:S02]  /*8970*/  IMAD.MOV.U32 R10, RZ, RZ, R9 ;  /* 0x000000ffff0a7224 */ /* 0x004fe400078e0009 */
[----:B------:R-:W-:Y:S02]  /*8980*/  VIADD R9, R70, 0xffffffff ;  /* 0xffffffff46097836 */ /* 0x000fe40000000000 */
[----:B------:R-:W-:Y:S01]  /*8990*/  IMAD.MOV.U32 R70, RZ, RZ, R31 ;  /* 0x000000ffff467224 */ /* 0x000fe200078e001f */
[----:B------:R-:W-:-:S04]  /*89a0*/  LEA R31, P5, R68, R2, 0x3 ;  /* 0x00000002441f7211 */ /* 0x000fc800078a18ff */
[----:B0-----:R-:W-:Y:S01]  /*89b0*/  LEA.HI.X.SX32 R6, R8, R0, 0x1, P5 ;  /* 0x0000000008067211 */ /* 0x001fe200028f0eff */
[----:B------:R-:W-:Y:S01]  /*89c0*/  IMAD.MOV.U32 R7, RZ, RZ, R31 ;  /* 0x000000ffff077224 */ /* 0x000fe200078e001f */
[----:B------:R0:W-:Y:S04]  /*89d0*/  STL [R1+0x54], R31 ;  /* 0x0000541f01007387 */ /* 0x0001e80000100800 */
[----:B------:R-:W-:Y:S01]  /*89e0*/  @!P4 LOP3.LUT R7, R7, R6, RZ, 0x3c, !PT ;  /* 0x000000060707c212 */ /* 0x000fe200078e3cff */
[----:B------:R1:W-:Y:S01]  /*89f0*/  STL [R1+0x50], R6 ;  /* 0x0000500601007387 */ /* 0x0003e20000100800 */
[----:B------:R-:W-:Y:S01]  /*8a00*/  IMAD R8, R68, 0x3, RZ ;  /* 0x0000000344087824 */ /* 0x000fe200078e02ff */
[----:B------:R-:W-:Y:S02]  /*8a10*/  ISETP.GE.U32.AND P0, PT, R9, 0x7fffff80, PT ;  /* 0x7fffff800900780c */ /* 0x000fe40003f06070 */
[----:B0-----:R-:W-:Y:S01]  /*8a20*/  IADD3 R31, P5, PT, R5, R2, RZ ;  /* 0x00000002051f7210 */ /* 0x001fe20007fbe0ff */
[----:B------:R-:W-:Y:S01]  /*8a30*/  IMAD.MOV.U32 R9, RZ, RZ, R70 ;  /* 0x000000ffff097224 */ /* 0x000fe200078e0046 */
[----:B-1----:R-:W-:-:S02]  /*8a40*/  @!P4 LOP3.LUT R6, R7, R6, RZ, 0x3c, !PT ;  /* 0x000000060706c212 */ /* 0x002fc400078e3cff */
[----:B------:R-:W-:Y:S02]  /*8a50*/  LEA.HI.X.SX32 R70, R8, R0, 0x1, P5 ;  /* 0x0000000008467211 */ /* 0x000fe400028f0eff */
[----:B------:R-:W-:Y:S01]  /*8a60*/  @!P4 LOP3.LUT R7, R7, R6, RZ, 0x3c, !PT ;  /* 0x000000060707c212 */ /* 0x000fe200078e3cff */
[----:B------:R-:W-:-:S04]  /*8a70*/  IMAD.SHL.U32 R5, R68, 0x2, RZ ;  /* 0x0000000244057824 */ /* 0x000fc800078e00ff */
[----:B------:R0:W5:Y:S01]  /*8a80*/  @!P4 LDG.E.U16 R41, desc[UR32][R6.64] ;  /* 0x000000200629c981 */ /* 0x000162000c1e1500 */
[----:B------:R-:W-:Y:S01]  /*8a90*/  IMAD.MOV.U32 R8, RZ, RZ, R35 ;  /* 0x000000ffff087224 */ /* 0x000fe200078e0023 */
[-C--:B------:R-:W-:Y:S02]  /*8aa0*/  LEA R35, P4, R68, R2.reuse, 0x2 ;  /* 0x0000000244237211 */ /* 0x080fe400078810ff */
[----:B------:R1:W-:Y:S01]  /*8ab0*/  STL [R1+0x4c], R31 ;  /* 0x00004c1f01007387 */ /* 0x0003e20000100800 */
[----:B0-----:R-:W-:Y:S02]  /*8ac0*/  @!P3 IMAD.MOV.U32 R6, RZ, RZ, R31 ;  /* 0x000000ffff06b224 */ /* 0x001fe400078e001f */
[----:B------:R-:W-:Y:S01]  /*8ad0*/  @!P3 IMAD.MOV.U32 R7, RZ, RZ, R70 ;  /* 0x000000ffff07b224 */ /* 0x000fe200078e0046 */
[----:B------:R0:W-:Y:S04]  /*8ae0*/  STL [R1+0x48], R70 ;  /* 0x0000484601007387 */ /* 0x0001e80000100800 */
[----:B------:R2:W5:Y:S01]  /*8af0*/  @!P3 LDG.E.U16 R38, desc[UR32][R6.64] ;  /* 0x000000200626b981 */ /* 0x000562000c1e1500 */
[----:B-1----:R-:W-:-:S02]  /*8b00*/  IADD3 R31, P3, PT, R5, R2, RZ ;  /* 0x00000002051f7210 */ /* 0x002fc40007f7e0ff */
[-C--:B0-----:R-:W-:Y:S01]  /*8b10*/  LEA.HI.X.SX32 R70, R5, R0.reuse, 0x1, P4 ;  /* 0x0000000005467211 */ /* 0x081fe200020f0eff */
[----:B------:R-:W-:Y:S01]  /*8b20*/  IMAD.MOV.U32 R5, RZ, RZ, R34 ;  /* 0x000000ffff057224 */ /* 0x000fe200078e0022 */
[----:B------:R-:W-:Y:S01]  /*8b30*/  LEA.HI.X.SX32 R34, R68, R0, 0x1, P3 ;  /* 0x0000000044227211 */ /* 0x000fe200018f0eff */
[----:B------:R-:W-:Y:S02]  /*8b40*/  STL [R1+0x44], R35 ;  /* 0x0000442301007387 */ /* 0x000fe40000100800 */
[----:B--2---:R-:W-:Y:S02]  /*8b50*/  @!P2 IMAD.MOV.U32 R7, RZ, RZ, R70 ;  /* 0x000000ffff07a224 */ /* 0x004fe400078e0046 */
[----:B------:R-:W-:Y:S04]  /*8b60*/  STL [R1+0x3c], R31 ;  /* 0x00003c1f01007387 */ /* 0x000fe80000100800 */
[----:B------:R0:W-:Y:S04]  /*8b70*/  STL [R1+0x40], R70 ;  /* 0x0000404601007387 */ /* 0x0001e80000100800 */
[----:B------:R1:W-:Y:S04]  /*8b80*/  STL [R1+0x38], R34 ;  /* 0x0000382201007387 */ /* 0x0003e80000100800 */
[----:B0-----:R-:W2:Y:S01]  /*8b90*/  LDL.LU R70, [R1+0x44c] ;  /* 0x00044c0001467983 */ /* 0x001ea20000300800 */
[----:B------:R-:W-:-:S05]  /*8ba0*/  @!P2 IMAD.MOV.U32 R6, RZ, RZ, R35 ;  /* 0x000000ffff06a224 */ /* 0x000fca00078e0023 */
[----:B------:R0:W5:Y:S02]  /*8bb0*/  @!P2 LDG.E.U16 R39, desc[UR32][R6.64] ;  /* 0x000000200627a981 */ /* 0x000164000c1e1500 */
[----:B0-----:R-:W-:Y:S02]  /*8bc0*/  @!P6 IMAD.MOV.U32 R6, RZ, RZ, R31 ;  /* 0x000000ffff06e224 */ /* 0x001fe400078e001f */
[----:B------:R-:W-:Y:S02]  /*8bd0*/  @!P6 IMAD.MOV.U32 R7, RZ, RZ, R34 ;  /* 0x000000ffff07e224 */ /* 0x000fe400078e0022 */
[----:B-1----:R-:W3:Y:S04]  /*8be0*/  LDL.LU R34, [R1+0x450] ;  /* 0x0004500001227983 */ /* 0x002ee80000300800 */
[----:B------:R0:W5:Y:S01]  /*8bf0*/  @!P6 LDG.E.U16 R37, desc[UR32][R6.64] ;  /* 0x000000200625e981 */ /* 0x000162000c1e1500 */
[----:B------:R-:W-:-:S03]  /*8c00*/  IMAD.MOV.U32 R31, RZ, RZ, R36 ;  /* 0x000000ffff1f7224 */ /* 0x000fc600078e0024 */
[----:B------:R-:W3:Y:S04]  /*8c10*/  LDL.LU R35, [R1+0x454] ;  /* 0x0004540001237983 */ /* 0x000ee80000300800 */
[----:B------:R-:W3:Y:S01]  /*8c20*/  LDL.LU R36, [R1+0x458] ;  /* 0x0004580001247983 */ /* 0x000ee20000300800 */
[----:B0-----:R-:W-:Y:S02]  /*8c30*/  IMAD.MOV.U32 R7, RZ, RZ, R5 ;  /* 0x000000ffff077224 */ /* 0x001fe400078e0005 */
[----:B------:R-:W-:Y:S02]  /*8c40*/  IMAD R5, R12, UR24, RZ ;  /* 0x000000180c057c24 */ /* 0x000fe4000f8e02ff */
[----:B------:R-:W-:Y:S02]  /*8c50*/  IMAD.MOV.U32 R12, RZ, RZ, R7 ;  /* 0x000000ffff0c7224 */ /* 0x000fe400078e0007 */
[----:B------:R-:W-:-:S02]  /*8c60*/  IMAD R7, R14, UR24, RZ ;  /* 0x000000180e077c24 */ /* 0x000fc4000f8e02ff */
[----:B------:R-:W-:Y:S02]  /*8c70*/  IMAD.MOV.U32 R14, RZ, RZ, R8 ;  /* 0x000000ffff0e7224 */ /* 0x000fe400078e0008 */
[----:B------:R-:W-:Y:S02]  /*8c80*/  IMAD R8, R15, UR24, RZ ;  /* 0x000000180f087c24 */ /* 0x000fe4000f8e02ff */
[----:B------:R-:W-:Y:S02]  /*8c90*/  IMAD.MOV.U32 R15, RZ, RZ, R9 ;  /* 0x000000ffff0f7224 */ /* 0x000fe400078e0009 */
[----:B------:R-:W-:Y:S02]  /*8ca0*/  IMAD R9, R16, UR24, RZ ;  /* 0x0000001810097c24 */ /* 0x000fe4000f8e02ff */
[----:B------:R-:W-:Y:S02]  /*8cb0*/  IMAD.MOV.U32 R16, RZ, RZ, R10 ;  /* 0x000000ffff107224 */ /* 0x000fe400078e000a */
[----:B------:R-:W-:-:S02]  /*8cc0*/  IMAD R6, R13, UR24, RZ ;  /* 0x000000180d067c24 */ /* 0x000fc4000f8e02ff */
[----:B------:R-:W-:Y:S02]  /*8cd0*/  IMAD R10, R17, UR24, RZ ;  /* 0x00000018110a7c24 */ /* 0x000fe4000f8e02ff */
[----:B------:R-:W-:Y:S02]  /*8ce0*/  IMAD.MOV.U32 R17, RZ, RZ, R11 ;  /* 0x000000ffff117224 */ /* 0x000fe400078e000b */
[----:B------:R-:W-:Y:S02]  /*8cf0*/  IMAD R13, R20, UR24, RZ ;  /* 0x00000018140d7c24 */ /* 0x000fe4000f8e02ff */
[----:B------:R-:W-:Y:S02]  /*8d00*/  IMAD R11, R18, UR24, RZ ;  /* 0x00000018120b7c24 */ /* 0x000fe4000f8e02ff */
[----:B------:R-:W-:Y:S02]  /*8d10*/  IMAD.MOV.U32 R20, RZ, RZ, R14 ;  /* 0x000000ffff147224 */ /* 0x000fe400078e000e */
[----:B------:R-:W-:-:S02]  /*8d20*/  IMAD.MOV.U32 R18, RZ, RZ, R12 ;  /* 0x000000ffff127224 */ /* 0x000fc400078e000c */
[----:B------:R-:W-:Y:S02]  /*8d30*/  IMAD R14, R21, UR24, RZ ;  /* 0x00000018150e7c24 */ /* 0x000fe4000f8e02ff */
[----:B------:R-:W-:Y:S02]  /*8d40*/  IMAD R12, R19, UR24, RZ ;  /* 0x00000018130c7c24 */ /* 0x000fe4000f8e02ff */
[----:B------:R-:W-:Y:S02]  /*8d50*/  IMAD.MOV.U32 R21, RZ, RZ, R15 ;  /* 0x000000ffff157224 */ /* 0x000fe400078e000f */
[----:B------:R-:W-:Y:S02]  /*8d60*/  IMAD R15, R22, UR24, RZ ;  /* 0x00000018160f7c24 */ /* 0x000fe4000f8e02ff */
[----:B------:R-:W-:Y:S02]  /*8d70*/  IMAD R19, R26, UR25, RZ ;  /* 0x000000191a137c24 */ /* 0x000fe4000f8e02ff */
[----:B------:R-:W-:-:S02]  /*8d80*/  IMAD.MOV.U32 R22, RZ, RZ, R16 ;  /* 0x000000ffff167224 */ /* 0x000fc400078e0010 */
[----:B------:R-:W-:Y:S02]  /*8d90*/  IMAD.MOV.U32 R26, RZ, RZ, R20 ;  /* 0x000000ffff1a7224 */ /* 0x000fe400078e0014 */
[----:B------:R-:W-:Y:S02]  /*8da0*/  IMAD R16, R23, UR24, RZ ;  /* 0x0000001817107c24 */ /* 0x000fe4000f8e02ff */
[----:B------:R-:W-:Y:S02]  /*8db0*/  IMAD R20, R27, UR27, RZ ;  /* 0x0000001b1b147c24 */ /* 0x000fe4000f8e02ff */
[----:B------:R-:W-:Y:S02]  /*8dc0*/  IMAD.MOV.U32 R23, RZ, RZ, R17 ;  /* 0x000000ffff177224 */ /* 0x000fe400078e0011 */
[----:B------:R-:W-:Y:S02]  /*8dd0*/  IMAD.MOV.U32 R27, RZ, RZ, R21 ;  /* 0x000000ffff1b7224 */ /* 0x000fe400078e0015 */
[----:B------:R-:W-:-:S02]  /*8de0*/  IMAD R17, R24, UR24, RZ ;  /* 0x0000001818117c24 */ /* 0x000fc4000f8e02ff */
[----:B------:R-:W-:Y:S02]  /*8df0*/  IMAD R21, R28, UR34, RZ ;  /* 0x000000221c157c24 */ /* 0x000fe4000f8e02ff */
[----:B------:R-:W-:Y:S02]  /*8e00*/  IMAD.MOV.U32 R24, RZ, RZ, R18 ;  /* 0x000000ffff187224 */ /* 0x000fe400078e0012 */
[----:B------:R-:W-:Y:S02]  /*8e10*/  IMAD.MOV.U32 R28, RZ, RZ, R22 ;  /* 0x000000ffff1c7224 */ /* 0x000fe400078e0016 */
[----:B------:R-:W-:Y:S02]  /*8e20*/  IMAD R22, R29, UR35, RZ ;  /* 0x000000231d167c24 */ /* 0x000fe4000f8e02ff */
[----:B------:R-:W-:Y:S02]  /*8e30*/  IMAD.MOV.U32 R29, RZ, RZ, R23 ;  /* 0x000000ffff1d7224 */ /* 0x000fe400078e0017 */
[----:B----4-:R-:W-:-:S02]  /*8e40*/  IMAD R23, R30, UR36, RZ ;  /* 0x000000241e177c24 */ /* 0x010fc4000f8e02ff */
[----:B------:R-:W-:Y:S02]  /*8e50*/  IMAD.MOV.U32 R30, RZ, RZ, R24 ;  /* 0x000000ffff1e7224 */ /* 0x000fe400078e0018 */
[----:B------:R-:W-:Y:S02]  /*8e60*/  IMAD R24, R32, UR37, RZ ;  /* 0x0000002520187c24 */ /* 0x000fe4000f8e02ff */
[----:B------:R-:W4:Y:S01]  /*8e70*/  LDL.LU R32, [R1+0x448] ;  /* 0x0004480001207983 */ /* 0x000f220000300800 */
[----:B------:R-:W-:Y:S02]  /*8e80*/  IMAD R18, R25, UR24, RZ ;  /* 0x0000001819127c24 */ /* 0x000fe4000f8e02ff */
[----:B------:R-:W-:Y:S02]  /*8e90*/  IMAD R25, R33, UR38, RZ ;  /* 0x0000002621197c24 */ /* 0x000fe4000f8e02ff */
[----:B------:R-:W-:Y:S02]  /*8ea0*/  IMAD R26, R26, UR39, RZ ;  /* 0x000000271a1a7c24 */ /* 0x000fe4000f8e02ff */
[----:B------:R-:W-:-:S02]  /*8eb0*/  IMAD R27, R27, UR40, RZ ;  /* 0x000000281b1b7c24 */ /* 0x000fc4000f8e02ff */
[----:B------:R-:W-:Y:S02]  /*8ec0*/  IMAD R28, R28, UR41, RZ ;  /* 0x000000291c1c7c24 */ /* 0x000fe4000f8e02ff */
[----:B------:R-:W-:Y:S02]  /*8ed0*/  IMAD R29, R29, UR42, RZ ;  /* 0x0000002a1d1d7c24 */ /* 0x000fe4000f8e02ff */
[----:B------:R-:W-:Y:S02]  /*8ee0*/  IMAD R30, R30, UR43, RZ ;  /* 0x0000002b1e1e7c24 */ /* 0x000fe4000f8e02ff */
[----:B------:R-:W-:Y:S01]  /*8ef0*/  IMAD R31, R31, UR44, RZ ;  /* 0x0000002c1f1f7c24 */ /* 0x000fe2000f8e02ff */
[----:B------:R-:W-:-:S04]  /*8f00*/  @!UP1 UIADD3 UR24, UPT, UPT, -UR26, 0x100000, URZ ;  /* 0x001000001a189890 */ /* 0x000fc8000fffe1ff */
[----:B------:R-:W-:Y:S02]  /*8f10*/  @!UP1 USHF.L.U32 UR25, UR24, 0xb, URZ ;  /* 0x0000000b18199899 */ /* 0x000fe400080006ff */
[----:B------:R-:W-:Y:S01]  /*8f20*/  @!UP1 USHF.L.U32 UR24, UR24, 0x1, URZ ;  /* 0x0000000118189899 */ /* 0x000fe200080006ff */
[----:B------:R-:W-:-:S11]  /*8f30*/  VOTEU.ALL UP1, P1 ;  /* 0x0000000000ff7886 */ /* 0x000fd60000820000 */
[----:B------:R0:W1:Y:S01]  /*8f40*/  @!UP1 SYNCS.EXCH.64 URZ, [UR62+0x4008], UR24 ;  /* 0x004008183eff95b2 */ /* 0x0000620008000100 */
[----:B--2---:R-:W-:Y:S01]  /*8f50*/  IMAD R33, R70, UR46, RZ ;  /* 0x0000002e46217c24 */ /* 0x004fe2000f8e02ff */
[----:B------:R-:W-:-:S05]  /*8f60*/  LEA R70, P2, R5, R4, 0x1 ;  /* 0x0000000405467211 */ /* 0x000fca00078408ff */
[----:B------:R2:W-:Y:S02]  /*8f70*/  STL [R1+0x448], R70 ;  /* 0x0004484601007387 */ /* 0x0005e40000100800 */
[----:B--2---:R-:W-:-:S05]  /*8f80*/  LEA R70, P3, R6, R4, 0x1 ;  /* 0x0000000406467211 */ /* 0x004fca00078608ff */
[----:B------:R2:W-:Y:S01]  /*8f90*/  STL [R1+0x450], R70 ;  /* 0x0004504601007387 */ /* 0x0005e20000100800 */
[----:B---3--:R-:W-:Y:S02]  /*8fa0*/  LEA.HI.X.SX32 R5, R5, R3, 0x1, P2 ;  /* 0x0000000305057211 */ /* 0x008fe400010f0eff */
[----:B--2---:R-:W-:-:S05]  /*8fb0*/  LEA R70, P4, R7, R4, 0x1 ;  /* 0x0000000407467211 */ /* 0x004fca00078808ff */
[----:B------:R2:W-:Y:S01]  /*8fc0*/  STL [R1+0x458], R70 ;  /* 0x0004584601007387 */ /* 0x0005e20000100800 */
[----:B------:R-:W-:Y:S02]  /*8fd0*/  LEA.HI.X.SX32 R6, R6, R3, 0x1, P3 ;  /* 0x0000000306067211 */ /* 0x000fe400018f0eff */
[----:B--2---:R-:W-:-:S05]  /*8fe0*/  LEA R70, P5, R8, R4, 0x1 ;  /* 0x0000000408467211 */ /* 0x004fca00078a08ff */
[----:B------:R2:W-:Y:S04]  /*8ff0*/  STL [R1+0x460], R70 ;  /* 0x0004604601007387 */ /* 0x0005e80000100800 */
[----:B------:R3:W-:Y:S04]  /*9000*/  STL [R1+0x444], R5 ;  /* 0x0004440501007387 */ /* 0x0007e80000100800 */
[----:B------:R0:W-:Y:S01]  /*9010*/  STL [R1+0x44c], R6 ;  /* 0x00044c0601007387 */ /* 0x0001e20000100800 */
[----:B------:R-:W-:Y:S01]  /*9020*/  IMAD R34, R34, UR47, RZ ;  /* 0x0000002f22227c24 */ /* 0x000fe2000f8e02ff */
[----:B--2---:R-:W2:Y:S01]  /*9030*/  LDC R70, c[0x0][0x3a0] ;  /* 0x0000e800ff467b82 */ /* 0x004ea20000000800 */
[----:B---3--:R-:W-:-:S02]  /*9040*/  LEA.HI.X.SX32 R5, R7, R3, 0x1, P4 ;  /* 0x0000000307057211 */ /* 0x008fc400020f0eff */
[----:B------:R-:W-:Y:S02]  /*9050*/  LEA.HI.X.SX32 R7, R8, R3, 0x1, P5 ;  /* 0x0000000308077211 */ /* 0x000fe400028f0eff */
[-C--:B0-----:R-:W-:Y:S01]  /*9060*/  LEA R6, P2, R9, R4.reuse, 0x1 ;  /* 0x0000000409067211 */ /* 0x081fe200078408ff */
[----:B------:R0:W-:Y:S04]  /*9070*/  STL [R1+0x454], R5 ;  /* 0x0004540501007387 */ /* 0x0001e80000100800 */
[----:B------:R3:W-:Y:S01]  /*9080*/  STL [R1+0x45c], R7 ;  /* 0x00045c0701007387 */ /* 0x0007e20000100800 */
[----:B0-----:R-:W-:-:S03]  /*9090*/  LEA R5, P3, R10, R4, 0x1 ;  /* 0x000000040a057211 */ /* 0x001fc600078608ff */
[----:B------:R0:W-:Y:S01]  /*90a0*/  STL [R1+0x468], R6 ;  /* 0x0004680601007387 */ /* 0x0001e20000100800 */
[----:B---3--:R-:W-:-:S03]  /*90b0*/  LEA R7, P4, R11, R4, 0x1 ;  /* 0x000000040b077211 */ /* 0x008fc600078808ff */
[----:B------:R3:W-:Y:S01]  /*90c0*/  STL [R1+0x470], R5 ;  /* 0x0004700501007387 */ /* 0x0007e20000100800 */
[----:B0-----:R-:W-:-:S03]  /*90d0*/  LEA.HI.X.SX32 R6, R9, R3, 0x1, P2 ;  /* 0x0000000309067211 */ /* 0x001fc600010f0eff */
[----:B------:R0:W-:Y:S01]  /*90e0*/  STL [R1+0x478], R7 ;  /* 0x0004780701007387 */ /* 0x0001e20000100800 */
[----:B---3--:R-:W-:-:S03]  /*90f0*/  LEA.HI.X.SX32 R5, R10, R3, 0x1, P3 ;  /* 0x000000030a057211 */ /* 0x008fc600018f0eff */
[----:B------:R3:W-:Y:S04]  /*9100*/  STL [R1+0x464], R6 ;  /* 0x0004640601007387 */ /* 0x0007e80000100800 */
[----:B------:R1:W-:Y:S01]  /*9110*/  STL [R1+0x46c], R5 ;  /* 0x00046c0501007387 */ /* 0x0003e20000100800 */
[----:B0-----:R-:W-:Y:S02]  /*9120*/  LEA.HI.X.SX32 R7, R11, R3, 0x1, P4 ;  /* 0x000000030b077211 */ /* 0x001fe400020f0eff */
[----:B---3--:R-:W-:-:S03]  /*9130*/  LEA R6, P2, R12, R4, 0x1 ;  /* 0x000000040c067211 */ /* 0x008fc600078408ff */
[----:B------:R0:W-:Y:S01]  /*9140*/  STL [R1+0x474], R7 ;  /* 0x0004740701007387 */ /* 0x0001e20000100800 */
[----:B-1----:R-:W-:-:S03]  /*9150*/  LEA R5, P3, R13, R4, 0x1 ;  /* 0x000000040d057211 */ /* 0x002fc600078608ff */
[----:B------:R1:W-:Y:S04]  /*9160*/  STL [R1+0x480], R6 ;  /* 0x0004800601007387 */ /* 0x0003e80000100800 */
[----:B------:R3:W-:Y:S01]  /*9170*/  STL [R1+0x488], R5 ;  /* 0x0004880501007387 */ /* 0x0007e20000100800 */
[----:B0-----:R-:W-:Y:S02]  /*9180*/  LEA R7, P4, R14, R4, 0x1 ;  /* 0x000000040e077211 */ /* 0x001fe400078808ff */
[----:B-1----:R-:W-:-:S03]  /*9190*/  LEA.HI.X.SX32 R6, R12, R3, 0x1, P2 ;  /* 0x000000030c067211 */ /* 0x002fc600010f0eff */
[----:B------:R0:W-:Y:S01]  /*91a0*/  STL [R1+0x490], R7 ;  /* 0x0004900701007387 */ /* 0x0001e20000100800 */
[----:B---3--:R-:W-:-:S03]  /*91b0*/  LEA.HI.X.SX32 R5, R13, R3, 0x1, P3 ;  /* 0x000000030d057211 */ /* 0x008fc600018f0eff */
[----:B------:R1:W-:Y:S04]  /*91c0*/  STL [R1+0x47c], R6 ;  /* 0x00047c0601007387 */ /* 0x0003e80000100800 */
[----:B------:R3:W-:Y:S01]  /*91d0*/  STL [R1+0x484], R5 ;  /* 0x0004840501007387 */ /* 0x0007e20000100800 */
[----:B0-----:R-:W-:Y:S02]  /*91e0*/  LEA.HI.X.SX32 R7, R14, R3, 0x1, P4 ;  /* 0x000000030e077211 */ /* 0x001fe400020f0eff */
[----:B-1----:R-:W-:-:S03]  /*91f0*/  LEA R6, P2, R15, R4, 0x1 ;  /* 0x000000040f067211 */ /* 0x002fc600078408ff */
[----:B------:R0:W-:Y:S01]  /*9200*/  STL [R1+0x48c], R7 ;  /* 0x00048c0701007387 */ /* 0x0001e20000100800 */
[----:B---3--:R-:W-:-:S03]  /*9210*/  LEA R5, P3, R16, R4, 0x1 ;  /* 0x0000000410057211 */ /* 0x008fc600078608ff */
        /* <DEDUP_REMOVED lines=54> */
[----:B------:R1:W-:Y:S01]  /*9580*/  STL [R1+0x4f4], R6 ;  /* 0x0004f40601007387 */ /* 0x0003e20000100800 */
[----:B----4-:R-:W-:-:S03]  /*9590*/  IMAD R32, R32, UR45, RZ ;  /* 0x0000002d20207c24 */ /* 0x010fc6000f8e02ff */
        /* <DEDUP_REMOVED lines=12> */
[----:B------:R-:W-:Y:S02]  /*9660*/  IMAD R35, R35, UR48, RZ ;  /* 0x0000003023237c24 */ /* 0x000fe4000f8e02ff */
[----:B------:R-:W-:Y:S01]  /*9670*/  IMAD R36, R36, UR49, RZ ;  /* 0x0000003124247c24 */ /* 0x000fe2000f8e02ff */
[----:B------:R3:W-:Y:S01]  /*9680*/  STL [R1+0x514], R5 ;  /* 0x0005140501007387 */ /* 0x0007e20000100800 */
[----:B0-----:R-:W-:Y:S02]  /*9690*/  LEA.HI.X.SX32 R7, R32, R3, 0x1, P4 ;  /* 0x0000000320077211 */ /* 0x001fe400020f0eff */
[----:B-1----:R-:W-:-:S03]  /*96a0*/  LEA R6, P2, R33, R4, 0x1 ;  /* 0x0000000421067211 */ /* 0x002fc600078408ff */
[----:B------:R0:W-:Y:S01]  /*96b0*/  STL [R1+0x51c], R7 ;  /* 0x00051c0701007387 */ /* 0x0001e20000100800 */
[----:B---3--:R-:W-:-:S03]  /*96c0*/  LEA R5, P3, R34, R4, 0x1 ;  /* 0x0000000422057211 */ /* 0x008fc600078608ff */
[----:B------:R1:W-:Y:S04]  /*96d0*/  STL [R1+0x524], R6 ;  /* 0x0005240601007387 */ /* 0x0003e80000100800 */
[----:B------:R3:W-:Y:S01]  /*96e0*/  STL [R1+0x528], R5 ;  /* 0x0005280501007387 */ /* 0x0007e20000100800 */
[-C--:B0-----:R-:W-:Y:S02]  /*96f0*/  LEA R7, P4, R35, R4.reuse, 0x1 ;  /* 0x0000000423077211 */ /* 0x081fe400078808ff */
[----:B-1----:R-:W-:-:S03]  /*9700*/  LEA R6, P5, R36, R4, 0x1 ;  /* 0x0000000424067211 */ /* 0x002fc600078a08ff */
[----:B------:R0:W-:Y:S01]  /*9710*/  STL [R1+0x52c], R7 ;  /* 0x00052c0701007387 */ /* 0x0001e20000100800 */
[----:B---3--:R-:W-:-:S03]  /*9720*/  LEA.HI.X.SX32 R5, R33, R3, 0x1, P2 ;  /* 0x0000000321057211 */ /* 0x008fc600010f0eff */
[----:B------:R1:W-:Y:S04]  /*9730*/  STL [R1+0x224], R6 ;  /* 0x0002240601007387 */ /* 0x0003e80000100800 */
[----:B------:R3:W-:Y:S01]  /*9740*/  STL [R1+0x214], R5 ;  /* 0x0002140501007387 */ /* 0x0007e20000100800 */
[-C--:B0-----:R-:W-:Y:S02]  /*9750*/  LEA.HI.X.SX32 R7, R34, R3.reuse, 0x1, P3 ;  /* 0x0000000322077211 */ /* 0x081fe400018f0eff */
[----:B-1----:R-:W-:-:S03]  /*9760*/  LEA.HI.X.SX32 R6, R35, R3, 0x1, P4 ;  /* 0x0000000323067211 */ /* 0x002fc600020f0eff */
[----:B------:R-:W-:Y:S01]  /*9770*/  STL [R1+0x21c], R7 ;  /* 0x00021c0701007387 */ /* 0x000fe20000100800 */
[----:B---3--:R-:W-:-:S03]  /*9780*/  LEA.HI.X.SX32 R5, R36, R3, 0x1, P5 ;  /* 0x0000000324057211 */ /* 0x008fc600028f0eff */
[----:B------:R-:W-:Y:S01]  /*9790*/  STL [R1+0x220], R6 ;  /* 0x0002200601007387 */ /* 0x000fe20000100800 */
[----:B------:R-:W-:Y:S01]  /*97a0*/  PRMT R4, RZ, 0x7610, R4 ;  /* 0x00007610ff047816 */ /* 0x000fe20000000004 */
[----:B------:R-:W-:Y:S02]  /*97b0*/  @!P0 IMAD.MOV.U32 R3, RZ, RZ, R0 ;  /* 0x000000ffff038224 */ /* 0x000fe400078e0000 */
[----:B------:R2:W-:Y:S04]  /*97c0*/  STL [R1+0x218], R5 ;  /* 0x0002180501007387 */ /* 0x0005e80000100800 */
[----:B------:R0:W5:Y:S01]  /*97d0*/  @!P0 LDG.E.U16 R4, desc[UR32][R2.64] ;  /* 0x0000002002048981 */ /* 0x000162000c1e1500 */
[----:B--2---:R-:W-:-:S05]  /*97e0*/  VIADD R5, R70, 0x7f ;  /* 0x0000007f46057836 */ /* 0x004fca0000000000 */
[----:B------:R-:W-:-:S13]  /*97f0*/  ISETP.GT.AND P0, PT, R5, 0x7f, PT ;  /* 0x0000007f0500780c */ /* 0x000fda0003f04270 */
[----:B0-----:R-:W-:Y:S05]  /*9800*/  @!P0 BRA `(.L_x_6) ;  /* 0x0000000400a88947 */ /* 0x001fea0003800000 */
[----:B------:R-:W2:Y:S01]  /*9810*/  LDL.LU R3, [R1+0x59c] ;  /* 0x00059c0001037983 */ /* 0x000ea20000300800 */
[----:B-----5:R-:W-:Y:S02]  /*9820*/  PRMT R9, R46, 0x5410, R47 ;  /* 0x000054102e097816 */ /* 0x020fe4000000002f */
[----:B------:R-:W-:Y:S01]  /*9830*/  PRMT R10, R48, 0x5410, R49 ;  /* 0x00005410300a7816 */ /* 0x000fe20000000031 */
[----:B------:R-:W3:Y:S01]  /*9840*/  LDL.LU R47, [R1] ;  /* 0x00000000012f7983 */ /* 0x000ee20000300800 */
[----:B------:R-:W-:Y:S02]  /*9850*/  PRMT R11, R50, 0x5410, R51 ;  /* 0x00005410320b7816 */ /* 0x000fe40000000033 */
[----:B------:R-:W-:Y:S01]  /*9860*/  PRMT R4, R4, 0x5410, R37 ;  /* 0x0000541004047816 */ /* 0x000fe20000000025 */
[----:B------:R-:W4:Y:S01]  /*9870*/  LDL.LU R48, [R1+0x4] ;  /* 0x0000040001307983 */ /* 0x000f220000300800 */
[----:B------:R-:W-:Y:S02]  /*9880*/  PRMT R12, R52, 0x5410, R53 ;  /* 0x00005410340c7816 */ /* 0x000fe40000000035 */
[----:B------:R-:W-:Y:S01]  /*9890*/  PRMT R5, R39, 0x5410, R38 ;  /* 0x0000541027057816 */ /* 0x000fe20000000026 */
[----:B------:R-:W2:Y:S01]  /*98a0*/  LDL.LU R49, [R1+0xc] ;  /* 0x00000c0001317983 */ /* 0x000ea20000300800 */
[----:B------:R-:W-:-:S02]  /*98b0*/  PRMT R13, R54, 0x5410, R55 ;  /* 0x00005410360d7816 */ /* 0x000fc40000000037 */
[----:B------:R-:W-:Y:S01]  /*98c0*/  PRMT R6, R41, 0x5410, R40 ;  /* 0x0000541029067816 */ /* 0x000fe20000000028 */
[----:B------:R-:W2:Y:S01]  /*98d0*/  LDL.LU R50, [R1+0x14] ;  /* 0x0000140001327983 */ /* 0x000ea20000300800 */
[----:B------:R-:W-:Y:S02]  /*98e0*/  PRMT R7, R43, 0x5410, R42 ;  /* 0x000054102b077816 */ /* 0x000fe4000000002a */
[----:B------:R-:W-:Y:S01]  /*98f0*/  PRMT R8, R44, 0x5410, R45 ;  /* 0x000054102c087816 */ /* 0x000fe2000000002d */
[----:B------:R-:W2:Y:S01]  /*9900*/  LDL.LU R51, [R1+0x1c] ;  /* 0x00001c0001337983 */ /* 0x000ea20000300800 */
[----:B------:R-:W-:-:S03]  /*9910*/  PRMT R14, R56, 0x5410, R57 ;  /* 0x00005410380e7816 */ /* 0x000fc60000000039 */
[----:B------:R-:W2:Y:S04]  /*9920*/  LDL.LU R52, [R1+0x24] ;  /* 0x0000240001347983 */ /* 0x000ea80000300800 */
        /* <DEDUP_REMOVED lines=23> */
[----:B------:R-:W4:Y:S04]  /*9aa0*/  LDL.LU R71, [R1+0x588] ;  /* 0x0005880001477983 */ /* 0x000f280000300800 */
[----:B------:R-:W4:Y:S01]  /*9ab0*/  LDL.LU R72, [R1+0x590] ;  /* 0x0005900001487983 */ /* 0x000f220000300800 */
        /* <DEDUP_REMOVED lines=20> */
[----:B------:R-:W4:Y:S04]  /*9c00*/  LDL.LU R86, [R1+0x28] ;  /* 0x0000280001567983 */ /* 0x000f280000300800 */
[----:B------:R-:W4:Y:S04]  /*9c10*/  LDL.LU R87, [R1+0x10] ;  /* 0x0000100001577983 */ /* 0x000f280000300800 */
[----:B------:R-:W4:Y:S04]  /*9c20*/  LDL.LU R88, [R1+0x18] ;  /* 0x0000180001587983 */ /* 0x000f280000300800 */
[----:B------:R-:W4:Y:S01]  /*9c30*/  LDL.LU R90, [R1+0x8] ;  /* 0x00000800015a7983 */ /* 0x000f220000300800 */
[----:B------:R-:W-:-:S02]  /*9c40*/  PRMT R30, R91, 0x5410, R92 ;  /* 0x000054105b1e7816 */ /* 0x000fc4000000005c */
[----:B------:R-:W-:Y:S02]  /*9c50*/  PRMT R31, R93, 0x5410, R94 ;  /* 0x000054105d1f7816 */ /* 0x000fe4000000005e */
[----:B------:R-:W-:Y:S02]  /*9c60*/  PRMT R32, R95, 0x5410, R96 ;  /* 0x000054105f207816 */ /* 0x000fe40000000060 */
[----:B------:R-:W-:Y:S02]  /*9c70*/  PRMT R33, R97, 0x5410, R98 ;  /* 0x0000541061217816 */ /* 0x000fe40000000062 */
[----:B------:R-:W-:Y:S02]  /*9c80*/  PRMT R34, R99, 0x5410, R100 ;  /* 0x0000541063227816 */ /* 0x000fe40000000064 */
[----:B------:R-:W-:Y:S02]  /*9c90*/  PRMT R35, R101, 0x5410, R102 ;  /* 0x0000541065237816 */ /* 0x000fe40000000066 */
        /* <DEDUP_REMOVED lines=11> */
[----:B---3--:R-:W-:Y:S02]  /*9d50*/  PRMT R47, R125, 0x5410, R47 ;  /* 0x000054107d2f7816 */ /* 0x008fe4000000002f */
[----:B--2---:R-:W-:-:S02]  /*9d60*/  PRMT R67, R3, 0x5410, R67 ;  /* 0x0000541003437816 */ /* 0x004fc40000000043 */
[----:B----4-:R-:W-:Y:S02]  /*9d70*/  PRMT R65, R65, 0x5410, R71 ;  /* 0x0000541041417816 */ /* 0x010fe40000000047 */
        /* <DEDUP_REMOVED lines=17> */
[----:B------:R-:W-:-:S04]  /*9e90*/  PRMT R48, R48, 0x5410, R90 ;  /* 0x0000541030307816 */ /* 0x000fc8000000005a */
[----:B------:R0:W-:Y:S03]  /*9ea0*/  STTM.x64 tmem[UR64+0x20], R4 ;  /* 0x00002004000079ed */ /* 0x0001e60008340040 */
.L_x_6:
[----:B0----5:R-:W2:Y:S04]  /*9eb0*/  LDL R4, [R1+0x444] ;  /* 0x0004440001047983 */ /* 0x021ea80000100800 */
[----:B------:R-:W3:Y:S04]  /*9ec0*/  LDL R3, [R1+0x448] ;  /* 0x0004480001037983 */ /* 0x000ee80000100800 */
[----:B------:R-:W4:Y:S04]  /*9ed0*/  LDL R48, [R1+0x484] ;  /* 0x0004840001307983 */ /* 0x000f280000100800 */
[----:B------:R-:W4:Y:S01]  /*9ee0*/  LDL R47, [R1+0x488] ;  /* 0x00048800012f7983 */ /* 0x000f220000100800 */
[----:B------:R-:W0:Y:S03]  /*9ef0*/  S2R R5, SR_TID.X ;  /* 0x0000000000057919 */ /* 0x000e260000002100 */
[----:B------:R-:W4:Y:S04]  /*9f00*/  LDL R42, [R1+0x4c4] ;  /* 0x0004c400012a7983 */ /* 0x000f280000100800 */
[----:B------:R-:W4:Y:S04]  /*9f10*/  LDL R41, [R1+0x4c8] ;  /* 0x0004c80001297983 */ /* 0x000f280000100800 */
[----:B------:R-:W4:Y:S04]  /*9f20*/  LDL R46, [R1+0x504] ;  /* 0x00050400012e7983 */ /* 0x000f280000100800 */
[----:B------:R-:W4:Y:S04]  /*9f30*/  LDL R45, [R1+0x508] ;  /* 0x00050800012d7983 */ /* 0x000f280000100800 */
[----:B------:R-:W4:Y:S04]  /*9f40*/  LDL R40, [R1+0x44c] ;  /* 0x00044c0001287983 */ /* 0x000f280000100800 */
[----:B------:R-:W4:Y:S04]  /*9f50*/  LDL R39, [R1+0x450] ;  /* 0x0004500001277983 */ /* 0x000f280000100800 */
[----:B------:R-:W4:Y:S04]  /*9f60*/  LDL R37, [R1+0x48c] ;  /* 0x00048c0001257983 */ /* 0x000f280000100800 */
[----:B------:R-:W4:Y:S01]  /*9f70*/  LDL R36, [R1+0x490] ;  /* 0x0004900001247983 */ /* 0x000f220000100800 */
[----:B0-----:R-:W-:-:S03]  /*9f80*/  LOP3.LUT R5, R5, 0x7f, RZ, 0xc0, !PT ;  /* 0x0000007f05057812 */ /* 0x001fc600078ec0ff */
[----:B------:R-:W4:Y:S01]  /*9f90*/  LDL R44, [R1+0x4cc] ;  /* 0x0004cc00012c7983 */ /* 0x000f220000100800 */
[----:B------:R-:W-:-:S03]  /*9fa0*/  ISETP.LT.AND P0, PT, R5, R70, P0 ;  /* 0x000000460500720c */ /* 0x000fc60000701270 */
[----:B------:R-:W4:Y:S04]  /*9fb0*/  LDL R43, [R1+0x4d0] ;  /* 0x0004d000012b7983 */ /* 0x000f280000100800 */
[----:B------:R-:W4:Y:S01]  /*9fc0*/  LDL R38, [R1+0x50c] ;  /* 0x00050c0001267983 */ /* 0x000f220000100800 */
[----:B------:R-:W0:Y:S01]  /*9fd0*/  FENCE.VIEW.ASYNC.T ;  /* 0x00000000000073c6 */ /* 0x000e220000000200 */
[----:B------:R-:W-:Y:S02]  /*9fe0*/  PRMT R35, RZ, 0x7610, R35 ;  /* 0x00007610ff237816 */ /* 0x000fe40000000023 */
[----:B------:R-:W4:Y:S01]  /*9ff0*/  LDL R52, [R1+0x494] ;  /* 0x0004940001347983 */ /* 0x000f220000100800 */
[----:B------:R-:W-:Y:S02]  /*a000*/  PRMT R27, RZ, 0x7610, R27 ;  /* 0x00007610ff1b7816 */ /* 0x000fe4000000001b */
[----:B------:R-:W-:Y:S01]  /*a010*/  PRMT R19, RZ, 0x7610, R19 ;  /* 0x00007610ff137816 */ /* 0x000fe20000000013 */
[----:B------:R-:W4:Y:S01]  /*a020*/  LDL R51, [R1+0x498] ;  /* 0x0004980001337983 */ /* 0x000f220000100800 */
[----:B------:R-:W-:-:S02]  /*a030*/  PRMT R11, RZ, 0x7610, R11 ;  /* 0x00007610ff0b7816 */ /* 0x000fc4000000000b */
[----:B------:R-:W-:Y:S01]  /*a040*/  PRMT R34, RZ, 0x7610, R34 ;  /* 0x00007610ff227816 */ /* 0x000fe20000000022 */
[----:B------:R-:W4:Y:S04]  /*a050*/  LDL R50, [R1+0x514] ;  /* 0x0005140001327983 */ /* 0x000f280000100800 */
[----:B------:R-:W4:Y:S01]  /*a060*/  LDL R49, [R1+0x518] ;  /* 0x0005180001317983 */ /* 0x000f220000100800 */
[----:B------:R-:W-:Y:S02]  /*a070*/  PRMT R26, RZ, 0x7610, R26 ;  /* 0x00007610ff1a7816 */ /* 0x000fe4000000001a */
[----:B------:R-:W-:Y:S01]  /*a080*/  PRMT R18, RZ, 0x7610, R18 ;  /* 0x00007610ff127816 */ /* 0x000fe20000000012 */
[----:B------:R-:W4:Y:S01]  /*a090*/  LDL R56, [R1+0x4ac] ;  /* 0x0004ac0001387983 */ /* 0x000f220000100800 */
[----:B------:R-:W-:-:S02]  /*a0a0*/  PRMT R10, RZ, 0x7610, R10 ;  /* 0x00007610ff0a7816 */ /* 0x000fc4000000000a */
[----:B------:R-:W-:Y:S01]  /*a0b0*/  PRMT R33, RZ, 0x7610, R33 ;  /* 0x00007610ff217816 */ /* 0x000fe20000000021 */
[----:B------:R-:W4:Y:S01]  /*a0c0*/  LDL R55, [R1+0x4b0] ;  /* 0x0004b00001377983 */ /* 0x000f220000100800 */
[----:B------:R-:W-:Y:S02]  /*a0d0*/  PRMT R25, RZ, 0x7610, R25 ;  /* 0x00007610ff197816 */ /* 0x000fe40000000019 */
[----:B------:R-:W-:Y:S01]  /*a0e0*/  PRMT R17, RZ, 0x7610, R17 ;  /* 0x00007610ff117816 */ /* 0x000fe20000000011 */
[----:B------:R-:W4:Y:S01]  /*a0f0*/  LDL R54, [R1+0x4ec] ;  /* 0x0004ec0001367983 */ /* 0x000f220000100800 */
[----:B------:R-:W-:Y:S02]  /*a100*/  PRMT R9, RZ, 0x7610, R9 ;  /* 0x00007610ff097816 */ /* 0x000fe40000000009 */
[----:B------:R-:W-:Y:S01]  /*a110*/  PRMT R32, RZ, 0x7610, R32 ;  /* 0x00007610ff207816 */ /* 0x000fe20000000020 */
[----:B------:R-:W4:Y:S01]  /*a120*/  LDL R53, [R1+0x4f0] ;  /* 0x0004f00001357983 */ /* 0x000f220000100800 */
[----:B0-----:R-:W-:Y:S01]  /*a130*/  BAR.SYNC.DEFER_BLOCKING 0x0 ;  /* 0x0000000000007b1d */ /* 0x001fe20000010000 */
[----:B--2---:R-:W-:-:S02]  /*a140*/  @P0 IMAD.MOV.U32 R5, RZ, RZ, R4 ;  /* 0x000000ffff050224 */ /* 0x004fc400078e0004 */
[----:B---3--:R-:W-:-:S03]  /*a150*/  @P0 IMAD.MOV.U32 R4, RZ, RZ, R3 ;  /* 0x000000ffff040224 */ /* 0x008fc600078e0003 */
[----:B------:R-:W2:Y:S04]  /*a160*/  LDL R3, [R1+0x510] ;  /* 0x0005100001037983 */ /* 0x000ea80000100800 */
[----:B------:R4:W3:Y:S02]  /*a170*/  @P0 LDG.E.U16 R35, desc[UR32][R4.64] ;  /* 0x0000002004230981 */ /* 0x0008e4000c1e1500 */
[----:B----4-:R-:W-:Y:S02]  /*a180*/  @P0 IMAD.MOV.U32 R4, RZ, RZ, R47 ;  /* 0x000000ffff040224 */ /* 0x010fe400078e002f */
[----:B------:R-:W-:Y:S01]  /*a190*/  @P0 IMAD.MOV.U32 R5, RZ, RZ, R48 ;  /* 0x000000ffff050224 */ /* 0x000fe200078e0030 */
[----:B------:R-:W4:Y:S04]  /*a1a0*/  LDL R47, [R1+0x4a0] ;  /* 0x0004a000012f7983 */ /* 0x000f280000100800 */
[----:B------:R0:W3:Y:S04]  /*a1b0*/  @P0 LDG.E.U16 R27, desc[UR32][R4.64] ;  /* 0x00000020041b0981 */ /* 0x0000e8000c1e1500 */
[----:B------:R-:W3:Y:S01]  /*a1c0*/  LDL R48, [R1+0x49c] ;  /* 0x00049c0001307983 */ /* 0x000ee20000100800 */
[----:B0-----:R-:W-:-:S02]  /*a1d0*/  @P0 IMAD.MOV.U32 R4, RZ, RZ, R41 ;  /* 0x000000ffff040224 */ /* 0x001fc400078e0029 */
[----:B------:R-:W-:Y:S01]  /*a1e0*/  @P0 IMAD.MOV.U32 R5, RZ, RZ, R42 ;  /* 0x000000ffff050224 */ /* 0x000fe200078e002a */
[----:B------:R-:W3:Y:S04]  /*a1f0*/  LDL R41, [R1+0x458] ;  /* 0x0004580001297983 */ /* 0x000ee80000100800 */
[----:B------:R-:W4:Y:S04]  /*a200*/  LDL R42, [R1+0x454] ;  /* 0x00045400012a7983 */ /* 0x000f280000100800 */
[----:B------:R0:W4:Y:S02]  /*a210*/  @P0 LDG.E.U16 R19, desc[UR32][R4.64] ;  /* 0x0000002004130981 */ /* 0x000124000c1e1500 */
[----:B0-----:R-:W-:-:S02]  /*a220*/  @P0 IMAD.MOV.U32 R4, RZ, RZ, R45 ;  /* 0x000000ffff040224 */ /* 0x001fc400078e002d */
[----:B------:R-:W-:Y:S01]  /*a230*/  @P0 IMAD.MOV.U32 R5, RZ, RZ, R46 ;  /* 0x000000ffff050224 */ /* 0x000fe200078e002e */
[----:B------:R-:W4:Y:S04]  /*a240*/  LDL R45, [R1+0x4e0] ;  /* 0x0004e000012d7983 */ /* 0x000f280000100800 */
[----:B------:R0:W4:Y:S04]  /*a250*/  @P0 LDG.E.U16 R11, desc[UR32][R4.64] ;  /* 0x00000020040b0981 */ /* 0x000128000c1e1500 */
[----:B------:R-:W4:Y:S01]  /*a260*/  LDL R46, [R1+0x4dc] ;  /* 0x0004dc00012e7983 */ /* 0x000f220000100800 */
[----:B0-----:R-:W-:-:S02]  /*a270*/  @P0 IMAD.MOV.U32 R4, RZ, RZ, R39 ;  /* 0x000000ffff040224 */ /* 0x001fc400078e0027 */
[----:B------:R-:W-:Y:S01]  /*a280*/  @P0 IMAD.MOV.U32 R5, RZ, RZ, R40 ;  /* 0x000000ffff050224 */ /* 0x000fe200078e0028 */
[----:B------:R-:W4:Y:S04]  /*a290*/  LDL R39, [R1+0x4d8] ;  /* 0x0004d80001277983 */ /* 0x000f280000100800 */
[----:B------:R-:W4:Y:S04]  /*a2a0*/  LDL R40, [R1+0x4d4] ;  /* 0x0004d40001287983 */ /* 0x000f280000100800 */
[----:B------:R0:W4:Y:S02]  /*a2b0*/  @P0 LDG.E.U16 R34, desc[UR32][R4.64] ;  /* 0x0000002004220981 */ /* 0x000124000c1e1500 */
        /* <DEDUP_REMOVED lines=8> */
[----:B------:R0:W4:Y:S04]  /*a340*/  @P0 LDG.E.U16 R18, desc[UR32][R4.64] ;  /* 0x0000002004120981 */ /* 0x000128000c1e1500 */
[----:B------:R-:W4:Y:S01]  /*a350*/  LDL R44, [R1+0x464] ;  /* 0x00046400012c7983 */ /* 0x000f220000100800 */
[----:B0-----:R-:W-:-:S03]  /*a360*/  @P0 IMAD.MOV.U32 R5, RZ, RZ, R38 ;  /* 0x000000ffff050224 */ /* 0x001fc600078e0026 */
[----:B------:R-:W4:Y:S01]  /*a370*/  LDL R38, [R1+0x51c] ;  /* 0x00051c0001267983 */ /* 0x000f220000100800 */
[----:B--2---:R-:W-:-:S03]  /*a380*/  @P0 IMAD.MOV.U32 R4, RZ, RZ, R3 ;  /* 0x000000ffff040224 */ /* 0x004fc600078e0003 */
[----:B------:R-:W2:Y:S04]  /*a390*/  LDL R3, [R1+0x520] ;  /* 0x0005200001037983 */ /* 0x000ea80000100800 */
[----:B------:R3:W2:Y:S02]  /*a3a0*/  @P0 LDG.E.U16 R10, desc[UR32][R4.64] ;  /* 0x00000020040a0981 */ /* 0x0006a4000c1e1500 */
[----:B---3--:R-:W-:Y:S02]  /*a3b0*/  @P0 IMAD.MOV.U32 R4, RZ, RZ, R41 ;  /* 0x000000ffff040224 */ /* 0x008fe400078e0029 */
[----:B------:R-:W3:Y:S01]  /*a3c0*/  LDL R41, [R1+0x4a8] ;  /* 0x0004a80001297983 */ /* 0x000ee20000100800 */
[----:B----4-:R-:W-:-:S03]  /*a3d0*/  @P0 IMAD.MOV.U32 R5, RZ, RZ, R42 ;  /* 0x000000ffff050224 */ /* 0x010fc600078e002a */
[----:B------:R-:W4:Y:S04]  /*a3e0*/  LDL R42, [R1+0x4a4] ;  /* 0x0004a400012a7983 */ /* 0x000f280000100800 */
[----:B------:R0:W4:Y:S02]  /*a3f0*/  @P0 LDG.E.U16 R33, desc[UR32][R4.64] ;  /* 0x0000002004210981 */ /* 0x000124000c1e1500 */
[----:B0-----:R-:W-:Y:S02]  /*a400*/  @P0 IMAD.MOV.U32 R4, RZ, RZ, R51 ;  /* 0x000000ffff040224 */ /* 0x001fe400078e0033 */
[----:B------:R-:W-:Y:S01]  /*a410*/  @P0 IMAD.MOV.U32 R5, RZ, RZ, R52 ;  /* 0x000000ffff050224 */ /* 0x000fe200078e0034 */
[----:B------:R-:W-:Y:S01]  /*a420*/  PRMT R24, RZ, 0x7610, R24 ;  /* 0x00007610ff187816 */ /* 0x000fe20000000018 */
[----:B------:R-:W4:Y:S04]  /*a430*/  LDL R52, [R1+0x21c] ;  /* 0x00021c0001347983 */ /* 0x000f280000100800 */
[----:B------:R0:W4:Y:S01]  /*a440*/  @P0 LDG.E.U16 R25, desc[UR32][R4.64] ;  /* 0x0000002004190981 */ /* 0x000122000c1e1500 */
[----:B------:R-:W-:-:S02]  /*a450*/  PRMT R16, RZ, 0x7610, R16 ;  /* 0x00007610ff107816 */ /* 0x000fc40000000010 */
[----:B------:R-:W-:Y:S01]  /*a460*/  PRMT R8, RZ, 0x7610, R8 ;  /* 0x00007610ff087816 */ /* 0x000fe20000000008 */
[----:B------:R-:W4:Y:S01]  /*a470*/  LDL R51, [R1+0x528] ;  /* 0x0005280001337983 */ /* 0x000f220000100800 */
[----:B0-----:R-:W-:-:S03]  /*a480*/  @P0 IMAD.MOV.U32 R4, RZ, RZ, R39 ;  /* 0x000000ffff040224 */ /* 0x001fc600078e0027 */
[----:B------:R-:W4:Y:S01]  /*a490*/  LDL R39, [R1+0x4e8] ;  /* 0x0004e80001277983 */ /* 0x000f220000100800 */
[----:B------:R-:W-:-:S03]  /*a4a0*/  @P0 IMAD.MOV.U32 R5, RZ, RZ, R40 ;  /* 0x000000ffff050224 */ /* 0x000fc600078e0028 */
[----:B------:R-:W4:Y:S04]  /*a4b0*/  LDL R40, [R1+0x4e4] ;  /* 0x0004e40001287983 */ /* 0x000f280000100800 */
[----:B------:R0:W4:Y:S02]  /*a4c0*/  @P0 LDG.E.U16 R17, desc[UR32][R4.64] ;  /* 0x0000002004110981 */ /* 0x000124000c1e1500 */
[----:B0-----:R-:W-:Y:S02]  /*a4d0*/  @P0 IMAD.MOV.U32 R4, RZ, RZ, R49 ;  /* 0x000000ffff040224 */ /* 0x001fe400078e0031 */
[----:B------:R-:W-:Y:S01]  /*a4e0*/  @P0 IMAD.MOV.U32 R5, RZ, RZ, R50 ;  /* 0x000000ffff050224 */ /* 0x000fe200078e0032 */
[----:B------:R-:W-:Y:S01]  /*a4f0*/  PRMT R31, RZ, 0x7610, R31 ;  /* 0x00007610ff1f7816 */ /* 0x000fe2000000001f */
[----:B------:R-:W4:Y:S04]  /*a500*/  LDL R50, [R1+0x474] ;  /* 0x0004740001327983 */ /* 0x000f280000100800 */
[----:B------:R0:W4:Y:S01]  /*a510*/  @P0 LDG.E.U16 R9, desc[UR32][R4.64] ;  /* 0x0000002004090981 */ /* 0x000122000c1e1500 */
[----:B------:R-:W-:-:S03]  /*a520*/  PRMT R23, RZ, 0x7610, R23 ;  /* 0x00007610ff177816 */ /* 0x000fc60000000017 */
[----:B------:R-:W4:Y:S01]  /*a530*/  LDL R49, [R1+0x478] ;  /* 0x0004780001317983 */ /* 0x000f220000100800 */
[----:B0-----:R-:W-:Y:S02]  /*a540*/  @P0 IMAD.MOV.U32 R4, RZ, RZ, R36 ;  /* 0x000000ffff040224 */ /* 0x001fe400078e0024 */
[----:B------:R-:W-:Y:S01]  /*a550*/  @P0 IMAD.MOV.U32 R5, RZ, RZ, R37 ;  /* 0x000000ffff050224 */ /* 0x000fe200078e0025 */
[----:B------:R-:W4:Y:S04]  /*a560*/  LDL R36, [R1+0x524] ;  /* 0x0005240001247983 */ /* 0x000f280000100800 */
[----:B------:R-:W4:Y:S04]  /*a570*/  LDL R37, [R1+0x214] ;  /* 0x0002140001257983 */ /* 0x000f280000100800 */
[----:B------:R0:W4:Y:S02]  /*a580*/  @P0 LDG.E.U16 R32, desc[UR32][R4.64] ;  /* 0x0000002004200981 */ /* 0x000124000c1e1500 */
[----:B0-----:R-:W-:-:S02]  /*a590*/  @P0 IMAD.MOV.U32 R4, RZ, RZ, R47 ;  /* 0x000000ffff040224 */ /* 0x001fc400078e002f */
[----:B------:R-:W-:Y:S01]  /*a5a0*/  @P0 IMAD.MOV.U32 R5, RZ, RZ, R48 ;  /* 0x000000ffff050224 */ /* 0x000fe200078e0030 */
[----:B------:R-:W-:Y:S01]  /*a5b0*/  PRMT R15, RZ, 0x7610, R15 ;  /* 0x00007610ff0f7816 */ /* 0x000fe2000000000f */
[----:B------:R-:W4:Y:S04]  /*a5c0*/  LDL R48, [R1+0x4b4] ;  /* 0x0004b40001307983 */ /* 0x000f280000100800 */
[----:B------:R0:W4:Y:S04]  /*a5d0*/  @P0 LDG.E.U16 R24, desc[UR32][R4.64] ;  /* 0x0000002004180981 */ /* 0x000128000c1e1500 */
[----:B------:R-:W4:Y:S01]  /*a5e0*/  LDL R47, [R1+0x4b8] ;  /* 0x0004b800012f7983 */ /* 0x000f220000100800 */
        /* <DEDUP_REMOVED lines=10> */
[----:B0-----:R-:W-:Y:S02]  /*a690*/  @P0 IMAD.MOV.U32 R4, RZ, RZ, R43 ;  /* 0x000000ffff040224 */ /* 0x001fe400078e002b */
[----:B------:R-:W-:Y:S01]  /*a6a0*/  @P0 IMAD.MOV.U32 R5, RZ, RZ, R44 ;  /* 0x000000ffff050224 */ /* 0x000fe200078e002c */
[----:B------:R-:W2:Y:S04]  /*a6b0*/  LDL R43, [R1+0x480] ;  /* 0x00048000012b7983 */ /* 0x000ea80000100800 */
[----:B------:R3:W2:Y:S04]  /*a6c0*/  @P0 LDG.E.U16 R31, desc[UR32][R4.64] ;  /* 0x00000020041f0981 */ /* 0x0006a8000c1e1500 */
[----:B------:R-:W2:Y:S01]  /*a6d0*/  LDL R44, [R1+0x47c] ;  /* 0x00047c00012c7983 */ /* 0x000ea20000100800 */
[----:B---3--:R-:W-:-:S03]  /*a6e0*/  @P0 IMAD.MOV.U32 R4, RZ, RZ, R41 ;  /* 0x000000ffff040224 */ /* 0x008fc600078e0029 */
[----:B------:R-:W3:Y:S01]  /*a6f0*/  LDL R41, [R1+0x4c0] ;  /* 0x0004c00001297983 */ /* 0x000ee20000100800 */
[----:B----4-:R-:W-:-:S03]  /*a700*/  @P0 IMAD.MOV.U32 R5, RZ, RZ, R42 ;  /* 0x000000ffff050224 */ /* 0x010fc600078e002a */
[----:B------:R-:W4:Y:S04]  /*a710*/  LDL R42, [R1+0x4bc] ;  /* 0x0004bc00012a7983 */ /* 0x000f280000100800 */
[----:B------:R0:W3:Y:S01]  /*a720*/  @P0 LDG.E.U16 R23, desc[UR32][R4.64] ;  /* 0x0000002004170981 */ /* 0x0000e2000c1e1500 */
[----:B------:R-:W-:Y:S01]  /*a730*/  PRMT R7, RZ, 0x7610, R7 ;  /* 0x00007610ff077816 */ /* 0x000fe20000000007 */
[----:B0-----:R-:W-:Y:S02]  /*a740*/  @P0 IMAD.MOV.U32 R4, RZ, RZ, R39 ;  /* 0x000000ffff040224 */ /* 0x001fe400078e0027 */
[----:B------:R-:W3:Y:S01]  /*a750*/  LDL R39, [R1+0x500] ;  /* 0x0005000001277983 */ /* 0x000ee20000100800 */
[----:B------:R-:W-:-:S03]  /*a760*/  @P0 IMAD.MOV.U32 R5, RZ, RZ, R40 ;  /* 0x000000ffff050224 */ /* 0x000fc600078e0028 */
[----:B------:R-:W3:Y:S04]  /*a770*/  LDL R40, [R1+0x4fc] ;  /* 0x0004fc0001287983 */ /* 0x000ee80000100800 */
[----:B------:R0:W3:Y:S02]  /*a780*/  @P0 LDG.E.U16 R15, desc[UR32][R4.64] ;  /* 0x00000020040f0981 */ /* 0x0000e4000c1e1500 */
[----:B0-----:R-:W-:Y:S02]  /*a790*/  @P0 IMAD.MOV.U32 R4, RZ, RZ, R36 ;  /* 0x000000ffff040224 */ /* 0x001fe400078e0024 */
[----:B------:R-:W3:Y:S01]  /*a7a0*/  LDL R36, [R1+0x4f8] ;  /* 0x0004f80001247983 */ /* 0x000ee20000100800 */
[----:B------:R-:W-:-:S03]  /*a7b0*/  @P0 IMAD.MOV.U32 R5, RZ, RZ, R37 ;  /* 0x000000ffff050224 */ /* 0x000fc600078e0025 */
[----:B------:R-:W3:Y:S04]  /*a7c0*/  LDL R37, [R1+0x4f4] ;  /* 0x0004f40001257983 */ /* 0x000ee80000100800 */
[----:B------:R0:W4:Y:S02]  /*a7d0*/  @P0 LDG.E.U16 R7, desc[UR32][R4.64] ;  /* 0x0000002004070981 */ /* 0x000124000c1e1500 */
[----:B0-----:R-:W-:Y:S02]  /*a7e0*/  @P0 IMAD.MOV.U32 R5, RZ, RZ, R38 ;  /* 0x000000ffff050224 */ /* 0x001fe400078e0026 */
[----:B------:R-:W4:Y:S01]  /*a7f0*/  LDL R38, [R1+0x218] ;  /* 0x0002180001267983 */ /* 0x000f220000100800 */
[----:B--2---:R-:W-:-:S03]  /*a800*/  @P0 IMAD.MOV.U32 R4, RZ, RZ, R3 ;  /* 0x000000ffff040224 */ /* 0x004fc600078e0003 */
[----:B------:R-:W2:Y:S01]  /*a810*/  LDL R3, [R1+0x224] ;  /* 0x0002240001037983 */ /* 0x000ea20000100800 */
[----:B------:R-:W-:Y:S02]  /*a820*/  PRMT R30, RZ, 0x7610, R30 ;  /* 0x00007610ff1e7816 */ /* 0x000fe4000000001e */
[----:B------:R-:W-:-:S04]  /*a830*/  PRMT R22, RZ, 0x7610, R22 ;  /* 0x00007610ff167816 */ /* 0x000fc80000000016 */
[----:B------:R0:W2:Y:S01]  /*a840*/  @P0 LDG.E.U16 R30, desc[UR32][R4.64] ;  /* 0x00000020041e0981 */ /* 0x0000a2000c1e1500 */
[----:B------:R-:W-:Y:S01]  /*a850*/  PRMT R14, RZ, 0x7610, R14 ;  /* 0x00007610ff0e7816 */ /* 0x000fe2000000000e */
[----:B0-----:R-:W-:Y:S02]  /*a860*/  @P0 IMAD.MOV.U32 R4, RZ, RZ, R55 ;  /* 0x000000ffff040224 */ /* 0x001fe400078e0037 */
[----:B------:R-:W-:-:S05]  /*a870*/  @P0 IMAD.MOV.U32 R5, RZ, RZ, R56 ;  /* 0x000000ffff050224 */ /* 0x000fca00078e0038 */
        /* <DEDUP_REMOVED lines=9> */
[----:B------:R-:W-:Y:S02]  /*a910*/  PRMT R21, RZ, 0x7610, R21 ;  /* 0x00007610ff157816 */ /* 0x000fe40000000015 */
[----:B------:R-:W-:Y:S01]  /*a920*/  PRMT R13, RZ, 0x7610, R13 ;  /* 0x00007610ff0d7816 */ /* 0x000fe2000000000d */
[----:B0-----:R-:W-:Y:S02]  /*a930*/  @P0 IMAD.MOV.U32 R4, RZ, RZ, R49 ;  /* 0x000000ffff040224 */ /* 0x001fe400078e0031 */
[----:B------:R-:W-:-:S05]  /*a940*/  @P0 IMAD.MOV.U32 R5, RZ, RZ, R50 ;  /* 0x000000ffff050224 */ /* 0x000fca00078e0032 */
[----:B------:R0:W2:Y:S02]  /*a950*/  @P0 LDG.E.U16 R29, desc[UR32][R4.64] ;  /* 0x00000020041d0981 */ /* 0x0000a4000c1e1500 */
[----:B0-----:R-:W-:Y:S02]  /*a960*/  @P0 IMAD.MOV.U32 R4, RZ, RZ, R47 ;  /* 0x000000ffff040224 */ /* 0x001fe400078e002f */
[----:B------:R-:W-:-:S05]  /*a970*/  @P0 IMAD.MOV.U32 R5, RZ, RZ, R48 ;  /* 0x000000ffff050224 */ /* 0x000fca00078e0030 */
[----:B------:R0:W2:Y:S01]  /*a980*/  @P0 LDG.E.U16 R21, desc[UR32][R4.64] ;  /* 0x0000002004150981 */ /* 0x0000a2000c1e1500 */
[----:B------:R-:W-:Y:S02]  /*a990*/  PRMT R28, RZ, 0x7610, R28 ;  /* 0x00007610ff1c7816 */ /* 0x000fe4000000001c */
[----:B0-----:R-:W-:Y:S01]  /*a9a0*/  PRMT R5, RZ, 0x7610, R5 ;  /* 0x00007610ff057816 */ /* 0x001fe20000000005 */
[----:B---3--:R0:W3:Y:S02]  /*a9b0*/  @P0 LDG.E.U16 R13, desc[UR32][R36.64] ;  /* 0x00000020240d0981 */ /* 0x0080e4000c1e1500 */
[----:B0-----:R-:W-:Y:S02]  /*a9c0*/  @P0 IMAD.MOV.U32 R36, RZ, RZ, R45 ;  /* 0x000000ffff240224 */ /* 0x001fe400078e002d */
[----:B------:R-:W-:-:S05]  /*a9d0*/  @P0 IMAD.MOV.U32 R37, RZ, RZ, R46 ;  /* 0x000000ffff250224 */ /* 0x000fca00078e002e */
[----:B------:R0:W3:Y:S01]  /*a9e0*/  @P0 LDG.E.U16 R5, desc[UR32][R36.64] ;  /* 0x0000002024050981 */ /* 0x0000e2000c1e1500 */
[----:B------:R-:W-:Y:S01]  /*a9f0*/  PRMT R20, RZ, 0x7610, R20 ;  /* 0x00007610ff147816 */ /* 0x000fe20000000014 */
[----:B0-----:R-:W-:Y:S02]  /*aa00*/  @P0 IMAD.MOV.U32 R36, RZ, RZ, R43 ;  /* 0x000000ffff240224 */ /* 0x001fe400078e002b */
[----:B------:R-:W-:-:S05]  /*aa10*/  @P0 IMAD.MOV.U32 R37, RZ, RZ, R44 ;  /* 0x000000ffff250224 */ /* 0x000fca00078e002c */
[----:B------:R0:W3:Y:S01]  /*aa20*/  @P0 LDG.E.U16 R28, desc[UR32][R36.64] ;  /* 0x00000020241c0981 */ /* 0x0000e2000c1e1500 */
[----:B------:R-:W-:Y:S01]  /*aa30*/  PRMT R12, RZ, 0x7610, R12 ;  /* 0x00007610ff0c7816 */ /* 0x000fe2000000000c */
[----:B0-----:R-:W-:Y:S02]  /*aa40*/  @P0 IMAD.MOV.U32 R36, RZ, RZ, R41 ;  /* 0x000000ffff240224 */ /* 0x001fe400078e0029 */
[----:B----4-:R-:W-:-:S05]  /*aa50*/  @P0 IMAD.MOV.U32 R37, RZ, RZ, R42 ;  /* 0x000000ffff250224 */ /* 0x010fca00078e002a */
[----:B------:R0:W4:Y:S01]  /*aa60*/  @P0 LDG.E.U16 R20, desc[UR32][R36.64] ;  /* 0x0000002024140981 */ /* 0x000122000c1e1500 */
[----:B------:R-:W-:Y:S01]  /*aa70*/  PRMT R4, RZ, 0x7610, R4 ;  /* 0x00007610ff047816 */ /* 0x000fe20000000004 */
[----:B0-----:R-:W-:Y:S02]  /*aa80*/  @P0 IMAD.MOV.U32 R36, RZ, RZ, R39 ;  /* 0x000000ffff240224 */ /* 0x001fe400078e0027 */
[----:B------:R-:W-:-:S05]  /*aa90*/  @P0 IMAD.MOV.U32 R37, RZ, RZ, R40 ;  /* 0x000000ffff250224 */ /* 0x000fca00078e0028 */
[----:B------:R0:W4:Y:S02]  /*aaa0*/  @P0 LDG.E.U16 R12, desc[UR32][R36.64] ;  /* 0x00000020240c0981 */ /* 0x000124000c1e1500 */
[----:B0-----:R-:W-:Y:S02]  /*aab0*/  @P0 IMAD.MOV.U32 R37, RZ, RZ, R38 ;  /* 0x000000ffff250224 */ /* 0x001fe400078e0026 */
[----:B--2---:R-:W-:-:S05]  /*aac0*/  @P0 IMAD.MOV.U32 R36, RZ, RZ, R3 ;  /* 0x000000ffff240224 */ /* 0x004fca00078e0003 */
[----:B------:R0:W2:Y:S01]  /*aad0*/  @P0 LDG.E.U16 R4, desc[UR32][R36.64] ;  /* 0x0000002024040981 */ /* 0x0000a2000c1e1500 */
[----:B------:R-:W1:Y:S02]  /*aae0*/  S2R R39, SR_TID.X ;  /* 0x0000000000277919 */ /* 0x000e640000002100 */
[C---:B-1----:R-:W-:Y:S01]  /*aaf0*/  IMAD.SHL.U32 R3, R39.reuse, 0x40, RZ ;  /* 0x0000004027037824 */ /* 0x042fe200078e00ff */
[----:B------:R-:W-:Y:S01]  /*ab00*/  SHF.R.U32.HI R38, RZ, 0x5, R39 ;  /* 0x00000005ff267819 */ /* 0x000fe20000011627 */
[----:B0-----:R-:W-:-:S03]  /*ab10*/  IMAD.SHL.U32 R36, R39, 0x2, RZ ;  /* 0x0000000227247824 */ /* 0x001fc600078e00ff */
[----:B------:R-:W-:Y:S02]  /*ab20*/  LOP3.LUT R3, R3, 0x1000, RZ, 0xc0, !PT ;  /* 0x0000100003037812 */ /* 0x000fe400078ec0ff */
[----:B------:R-:W-:Y:S02]  /*ab30*/  ISETP.NE.U32.AND P0, PT, R38, RZ, PT ;  /* 0x000000ff2600720c */ /* 0x000fe40003f05070 */
[----:B------:R-:W-:Y:S01]  /*ab40*/  LOP3.LUT R3, R3, 0x7e, R36, 0xf8, !PT ;  /* 0x0000007e03037812 */ /* 0x000fe200078ef824 */
[----:B------:R-:W0:Y:S03]  /*ab50*/  LDC R38, c[0x0][0x3a0] ;  /* 0x0000e800ff267b82 */ /* 0x000e260000000800 */
[C---:B------:R-:W-:Y:S01]  /*ab60*/  LOP3.LUT R37, R3.reuse, 0x10, RZ, 0x3c, !PT ;  /* 0x0000001003257812 */ /* 0x040fe200078e3cff */
[----:B------:R-:W-:Y:S01]  /*ab70*/  STS.U16 [R3+UR62], R35 ;  /* 0x0000002303007988 */ /* 0x000fe2000800043e */
[----:B------:R-:W-:-:S03]  /*ab80*/  LOP3.LUT R36, R3, 0x20, RZ, 0x3c, !PT ;  /* 0x0000002003247812 */ /* 0x000fc600078e3cff */
[----:B------:R-:W-:Y:S04]  /*ab90*/  STS.U16 [R3+UR62+0x400], R27 ;  /* 0x0004001b03007988 */ /* 0x000fe8000800043e */
[----:B------:R-:W-:Y:S04]  /*aba0*/  STS.U16 [R3+UR62+0x800], R19 ;  /* 0x0008001303007988 */ /* 0x000fe8000800043e */
[----:B------:R1:W-:Y:S04]  /*abb0*/  STS.U16 [R3+UR62+0xc00], R11 ;  /* 0x000c000b03007988 */ /* 0x0003e8000800043e */
[----:B------:R-:W-:Y:S04]  /*abc0*/  STS.U16 [R37+UR62+0x80], R34 ;  /* 0x0000802225007988 */ /* 0x000fe8000800043e */
[----:B------:R-:W-:Y:S01]  /*abd0*/  STS.U16 [R37+UR62+0x480], R26 ;  /* 0x0004801a25007988 */ /* 0x000fe2000800043e */
[----:B-1----:R-:W-:-:S03]  /*abe0*/  LOP3.LUT R11, R3, 0x30, RZ, 0x3c, !PT ;  /* 0x00000030030b7812 */ /* 0x002fc600078e3cff */
        /* <DEDUP_REMOVED lines=11> */
[----:B------:R1:W-:Y:S01]  /*aca0*/  STS.U16 [R11+UR62+0xd80], R8 ;  /* 0x000d80080b007988 */ /* 0x0003e2000800043e */
[----:B0-----:R-:W-:-:S03]  /*acb0*/  VIADD R38, R38, 0x7f ;  /* 0x0000007f26267836 */ /* 0x001fc60000000000 */
[----:B------:R-:W-:Y:S04]  /*acc0*/  STS.U16 [R10+UR62+0x200], R31 ;  /* 0x0002001f0a007988 */ /* 0x000fe8000800043e */
[----:B------:R-:W-:Y:S04]  /*acd0*/  STS.U16 [R10+UR62+0x600], R23 ;  /* 0x000600170a007988 */ /* 0x000fe8000800043e */
[----:B------:R-:W-:Y:S04]  /*ace0*/  STS.U16 [R10+UR62+0xa00], R15 ;  /* 0x000a000f0a007988 */ /* 0x000fe8000800043e */
[----:B------:R0:W-:Y:S01]  /*acf0*/  STS.U16 [R10+UR62+0xe00], R7 ;  /* 0x000e00070a007988 */ /* 0x0001e2000800043e */
[----:B-1----:R-:W-:-:S03]  /*ad00*/  LOP3.LUT R8, R3, 0x60, RZ, 0x3c, !PT ;  /* 0x0000006003087812 */ /* 0x002fc600078e3cff */
[----:B------:R-:W-:Y:S04]  /*ad10*/  STS.U16 [R9+UR62+0x280], R30 ;  /* 0x0002801e09007988 */ /* 0x000fe8000800043e */
[----:B------:R-:W-:Y:S04]  /*ad20*/  STS.U16 [R9+UR62+0x680], R22 ;  /* 0x0006801609007988 */ /* 0x000fe8000800043e */
[----:B------:R-:W-:Y:S04]  /*ad30*/  STS.U16 [R9+UR62+0xa80], R14 ;  /* 0x000a800e09007988 */ /* 0x000fe8000800043e */
[----:B------:R1:W-:Y:S01]  /*ad40*/  STS.U16 [R9+UR62+0xe80], R6 ;  /* 0x000e800609007988 */ /* 0x0003e2000800043e */
[----:B0-----:R-:W-:-:S03]  /*ad50*/  LOP3.LUT R7, R3, 0x70, RZ, 0x3c, !PT ;  /* 0x0000007003077812 */ /* 0x001fc600078e3cff */
[----:B------:R-:W-:Y:S01]  /*ad60*/  STS.U16 [R8+UR62+0x300], R29 ;  /* 0x0003001d08007988 */ /* 0x000fe2000800043e */
[----:B-1----:R-:W-:-:S03]  /*ad70*/  SHF.R.S32.HI R6, RZ, 0x1f, R38 ;  /* 0x0000001fff067819 */ /* 0x002fc60000011426 */
[----:B------:R-:W-:Y:S01]  /*ad80*/  STS.U16 [R8+UR62+0x700], R21 ;  /* 0x0007001508007988 */ /* 0x000fe2000800043e */
[----:B------:R-:W-:-:S03]  /*ad90*/  LEA.HI R6, R6, R38, RZ, 0x7 ;  /* 0x0000002606067211 */ /* 0x000fc600078f38ff */
[----:B---3--:R-:W-:Y:S04]  /*ada0*/  STS.U16 [R8+UR62+0xb00], R13 ;  /* 0x000b000d08007988 */ /* 0x008fe8000800043e */
[----:B------:R0:W-:Y:S04]  /*adb0*/  STS.U16 [R8+UR62+0xf00], R5 ;  /* 0x000f000508007988 */ /* 0x0001e8000800043e */
[----:B------:R1:W-:Y:S01]  /*adc0*/  STS.U16 [R7+UR62+0x380], R28 ;  /* 0x0003801c07007988 */ /* 0x0003e2000800043e */
[----:B0-----:R-:W-:-:S03]  /*add0*/  SHF.R.S32.HI R5, RZ, 0x7, R6 ;  /* 0x00000007ff057819 */ /* 0x001fc60000011406 */
[----:B----4-:R1:W-:Y:S01]  /*ade0*/  STS.U16 [R7+UR62+0x780], R20 ;  /* 0x0007801407007988 */ /* 0x0103e2000800043e */
[----:B------:R-:W-:-:S03]  /*adf0*/  VIMNMX R5, PT, PT, R5, 0x1, !PT ;  /* 0x0000000105057848 */ /* 0x000fc60007fe0100 */
[----:B------:R1:W-:Y:S02]  /*ae00*/  STS.U16 [R7+UR62+0xb80], R12 ;  /* 0x000b800c07007988 */ /* 0x0003e4000800043e */
[----:B------:R-:W-:Y:S01]  /*ae10*/  VIADD R5, R5, 0xffffffff ;  /* 0xffffffff05057836 */ /* 0x000fe20000000000 */
[----:B------:R-:W-:-:S04]  /*ae20*/  UIADD3 UR24, UPT, UPT, UR62, 0x2000, URZ ;  /* 0x000020003e187890 */ /* 0x000fc8000fffe0ff */
[----:B------:R1:W-:Y:S01]  /*ae30*/  STL [R1+0x530], R5 ;  /* 0x0005300501007387 */ /* 0x0003e20000100800 */
[----:B------:R-:W-:Y:S01]  /*ae40*/  USHF.R.U32.HI UR24, URZ, 0x4, UR24 ;  /* 0x00000004ff187899 */ /* 0x000fe20008011618 */
[----:B------:R-:W-:-:S03]  /*ae50*/  ISETP.LT.OR P2, PT, R38, 0x80, P0 ;  /* 0x000000802600780c */ /* 0x000fc60000741670 */
[----:B------:R-:W-:Y:S01]  /*ae60*/  USGXT.U32 UR68, UR24, 0xe ;  /* 0x0000000e1844789a */ /* 0x000fe20008000000 */
[----:B------:R-:W-:-:S03]  /*ae70*/  UMOV UR71, URZ ;  /* 0x000000ff00477c82 */ /* 0x000fc60008000000 */
[----:B------:R-:W-:Y:S02]  /*ae80*/  UIADD3 UR70, UP1, UPT, UR68, 0x2, URZ ;  /* 0x0000000244467890 */ /* 0x000fe4000ff3e0ff */
[----:B------:R-:W-:Y:S02]  /*ae90*/  UIADD3 UR65, UPT, UPT, UR63, 0x20, URZ ;  /* 0x000000203f417890 */ /* 0x000fe4000fffe0ff */
[----:B------:R-:W-:Y:S01]  /*aea0*/  UIADD3.X UR71, UPT, UPT, UR71, 0x40004040, URZ, UP1, !UPT ;  /* 0x4000404047477890 */ /* 0x000fe20008ffe4ff */
[----:B------:R-:W-:Y:S01]  /*aeb0*/  ISETP.NE.U32.AND P3, PT, R5, RZ, PT ;  /* 0x000000ff0500720c */ /* 0x000fe20003f65070 */
[----:B------:R-:W-:Y:S01]  /*aec0*/  IMAD.SHL.U32 R70, R69, 0x80, RZ ;  /* 0x0000008045467824 */ /* 0x000fe200078e00ff */
[----:B--2---:R1:W-:Y:S01]  /*aed0*/  STS.U16 [R7+UR62+0xf80], R4 ;  /* 0x000f800407007988 */ /* 0x0043e2000800043e */
[----:B------:R0:W-:Y:S06]  /*aee0*/  MEMBAR.ALL.CTA ;  /* 0x0000000000007992 */ /* 0x0001ec0000008000 */
[----:B0-----:R-:W0:Y:S02]  /*aef0*/  FENCE.VIEW.ASYNC.S ;  /* 0x00000000000073c6 */ /* 0x001e240000000000 */
[----:B0-----:R-:W-:Y:S06]  /*af00*/  BAR.SYNC.DEFER_BLOCKING 0x0 ;  /* 0x0000000000007b1d */ /* 0x001fec0000010000 */
[----:B------:R-:W-:Y:S05]  /*af10*/  @P2 BRA `(.L_x_7) ;  /* 0x0000000000b82947 */ /* 0x000fea0003800000 */
[----:B------:R-:W-:Y:S01]  /*af20*/  USHF.R.U32.HI UR36, URZ, 0x4, UR62 ;  /* 0x00000004ff247899 */ /* 0x000fe2000801163e */
[----:B------:R-:W-:Y:S01]  /*af30*/  UMOV UR37, URZ ;  /* 0x000000ff00257c82 */ /* 0x000fe20008000000 */
[----:B------:R-:W-:Y:S02]  /*af40*/  UIADD3 UR76, UPT, UPT, UR63, 0x28, URZ ;  /* 0x000000283f4c7890 */ /* 0x000fe4000fffe0ff */
[----:B------:R-:W-:Y:S01]  /*af50*/  USGXT.U32 UR36, UR36, 0xe ;  /* 0x0000000e2424789a */ /* 0x000fe20008000000 */
[----:B------:R-:W-:Y:S01]  /*af60*/  UMOV UR24, 0x0 ;  /* 0x0000000000187882 */ /* 0x000fe20000000000 */
[----:B------:R-:W-:Y:S02]  /*af70*/  UMOV UR25, 0x8080010 ;  /* 0x0808001000197882 */ /* 0x000fe40000000000 */
[----:B------:R-:W-:Y:S02]  /*af80*/  UIADD3 UR40, UP1, UPT, UR36, 0x2, URZ ;  /* 0x0000000224287890 */ /* 0x000fe4000ff3e0ff */
[----:B------:R-:W-:-:S02]  /*af90*/  UIADD3 UR75, UPT, UPT, UR63, 0x30, URZ ;  /* 0x000000303f4b7890 */ /* 0x000fc4000fffe0ff */
[----:B------:R-:W-:Y:S02]  /*afa0*/  UIADD3.X UR41, UPT, UPT, UR37, 0x40004040, URZ, UP1, !UPT ;  /* 0x4000404025297890 */ /* 0x000fe40008ffe4ff */
[----:B------:R-:W-:Y:S02]  /*afb0*/  UIADD3 UR74, UPT, UPT, UR63, 0x38, URZ ;  /* 0x000000383f4a7890 */ /* 0x000fe4000fffe0ff */
[----:B------:R-:W-:Y:S01]  /*afc0*/  UIADD3.64 UR48, UPT, UPT, UR40, 0x2, URZ ;  /* 0x0000000228307897 */ /* 0x000fe2000fffe0ff */
[----:B------:R-:W-:Y:S01]  /*afd0*/  UMOV UR37, 0x40004040 ;  /* 0x4000404000257882 */ /* 0x000fe20000000000 */
[----:B------:R-:W-:Y:S01]  /*afe0*/  UIADD3.64 UR50, UPT, UPT, UR40, 0x4, URZ ;  /* 0x0000000428327897 */ /* 0x000fe2000fffe0ff */
[----:B------:R0:W-:Y:S01]  /*aff0*/  UTCHMMA tmem[UR65], gdesc[UR36], tmem[UR63], tmem[UR24], idesc[UR25], !UPT ;  /* 0x00ff1824410079ea */ /* 0x0001e2000f80003f */
[----:B------:R-:W-:Y:S01]  /*b000*/  UMOV UR26, 0x0 ;  /* 0x00000000001a7882 */ /* 0x000fe20000000000 */
[----:B------:R-:W-:Y:S01]  /*b010*/  UMOV UR27, 0x8080010 ;  /* 0x08080010001b7882 */ /* 0x000fe20000000000 */
[----:B------:R-:W-:-:S02]  /*b020*/  UIADD3 UR73, UPT, UPT, UR63, 0x40, URZ ;  /* 0x000000403f497890 */ /* 0x000fc4000fffe0ff */
[----:B------:R2:W-:Y:S01]  /*b030*/  UTCHMMA tmem[UR76], gdesc[UR40], tmem[UR63], tmem[UR26], idesc[UR27], UPT ;  /* 0x00ff1a284c0079ea */ /* 0x0005e2000b80003f */
[----:B------:R-:W-:Y:S02]  /*b040*/  UIADD3.64 UR52, UPT, UPT, UR40, 0xfe, URZ ;  /* 0x000000fe28347897 */ /* 0x000fe4000fffe0ff */
[----:B------:R-:W-:Y:S02]  /*b050*/  UIADD3 UR72, UPT, UPT, UR63, 0x48, URZ ;  /* 0x000000483f487890 */ /* 0x000fe4000fffe0ff */
[----:B------:R-:W-:Y:S02]  /*b060*/  UIADD3 UR69, UPT, UPT, UR63, 0x50, URZ ;  /* 0x000000503f457890 */ /* 0x000fe4000fffe0ff */
[----:B0-----:R-:W-:Y:S02]  /*b070*/  UIADD3.64 UR36, UPT, UPT, UR40, 0x100, URZ ;  /* 0x0000010028247897 */ /* 0x001fe4000fffe0ff */
[----:B------:R-:W-:Y:S02]  /*b080*/  UIADD3.64 UR24, UPT, UPT, UR40, 0x102, URZ ;  /* 0x0000010228187897 */ /* 0x000fe4000fffe0ff */
[----:B------:R-:W-:-:S02]  /*b090*/  UIADD3 UR67, UPT, UPT, UR63, 0x58, URZ ;  /* 0x000000583f437890 */ /* 0x000fc4000fffe0ff */
[----:B--2---:R-:W-:Y:S01]  /*b0a0*/  UIADD3.64 UR40, UPT, UPT, UR40, 0x104, URZ ;  /* 0x0000010428287897 */ /* 0x004fe2000fffe0ff */
[----:B------:R-:W-:Y:S01]  /*b0b0*/  UMOV UR34, 0x0 ;  /* 0x0000000000227882 */ /* 0x000fe20000000000 */
[----:B------:R-:W-:Y:S01]  /*b0c0*/  UMOV UR35, 0x8080010 ;  /* 0x0808001000237882 */ /* 0x000fe20000000000 */
[----:B------:R-:W-:Y:S01]  /*b0d0*/  UMOV UR38, 0x0 ;  /* 0x0000000000267882 */ /* 0x000fe20000000000 */
[----:B------:R-:W-:Y:S01]  /*b0e0*/  UMOV UR39, 0x8080010 ;  /* 0x0808001000277882 */ /* 0x000fe20000000000 */
[----:B------:R-:W-:Y:S01]  /*b0f0*/  UMOV UR42, 0x0 ;  /* 0x00000000002a7882 */ /* 0x000fe20000000000 */
[----:B------:R-:W-:Y:S01]  /*b100*/  UMOV UR43, 0x8080010 ;  /* 0x08080010002b7882 */ /* 0x000fe20000000000 */
[----:B------:R0:W-:Y:S01]  /*b110*/  UTCHMMA tmem[UR75], gdesc[UR48], tmem[UR63], tmem[UR34], idesc[UR35], UPT ;  /* 0x00ff22304b0079ea */ /* 0x0001e2000b80003f */
[----:B------:R-:W-:Y:S01]  /*b120*/  UMOV UR44, 0x0 ;  /* 0x00000000002c7882 */ /* 0x000fe20000000000 */
[----:B------:R-:W-:Y:S01]  /*b130*/  UMOV UR45, 0x8080010 ;  /* 0x08080010002d7882 */ /* 0x000fe20000000000 */
[----:B------:R0:W-:Y:S01]  /*b140*/  UTCHMMA tmem[UR74], gdesc[UR50], tmem[UR63], tmem[UR38], idesc[UR39], UPT ;  /* 0x00ff26324a0079ea */ /* 0x0001e2000b80003f */
[----:B------:R-:W-:Y:S01]  /*b150*/  UMOV UR46, 0x0 ;  /* 0x00000000002e7882 */ /* 0x000fe20000000000 */
[----:B------:R-:W-:Y:S01]  /*b160*/  UMOV UR47, 0x8080010 ;  /* 0x08080010002f7882 */ /* 0x000fe20000000000 */
[----:B------:R-:W-:Y:S01]  /*b170*/  UMOV UR76, UR66 ;  /* 0x00000042004c7c82 */ /* 0x000fe20008000000 */
[----:B------:R-:W-:Y:S01]  /*b180*/  UMOV UR77, URZ ;  /* 0x000000ff004d7c82 */ /* 0x000fe20008000000 */
[----:B------:R0:W-:Y:S01]  /*b190*/  UTCHMMA tmem[UR73], gdesc[UR52], tmem[UR63], tmem[UR42], idesc[UR43], UPT ;  /* 0x00ff2a34490079ea */ /* 0x0001e2000b80003f */
[----:B------:R0:W-:Y:S01]  /*b1a0*/  UTCHMMA tmem[UR72], gdesc[UR36], tmem[UR63], tmem[UR44], idesc[UR45], UPT ;  /* 0x00ff2c24480079ea */ /* 0x0001e2000b80003f */
[----:B------:R-:W-:Y:S01]  /*b1b0*/  UMOV UR77, UR76 ;  /* 0x0000004c004d7c82 */ /* 0x000fe20008000000 */
[----:B------:R0:W-:Y:S01]  /*b1c0*/  UTCHMMA tmem[UR69], gdesc[UR24], tmem[UR63], tmem[UR46], idesc[UR47], UPT ;  /* 0x00ff2e18450079ea */ /* 0x0001e2000b80003f */
[----:B------:R0:W-:Y:S01]  /*b1d0*/  UTCHMMA tmem[UR67], gdesc[UR40], tmem[UR63], tmem[UR26], idesc[UR27], UPT ;  /* 0x00ff1a28430079ea */ /* 0x0001e2000b80003f */
[----:B------:R0:W-:Y:S01]  /*b1e0*/  UTCBAR [UR77], URZ ;  /* 0x000000ff4d0073e9 */ /* 0x0001e200080000ff */
[----:B------:R-:W-:Y:S01]  /*b1f0*/  NOP ;  /* 0x0000000000007918 */ /* 0x000fe20000000000 */
.L_x_7:
[----:B0-----:R-:W-:Y:S01]  /*b200*/  UMOV UR34, URZ ;  /* 0x000000ff00227c82 */ /* 0x001fe20008000000 */
[----:B------:R-:W-:Y:S02]  /*b210*/  IMAD.SHL.U32 R72, R68, 0x80, RZ ;  /* 0x0000008044487824 */ /* 0x000fe400078e00ff */
[----:B------:R-:W-:Y:S01]  /*b220*/  IMAD.MOV.U32 R68, RZ, RZ, RZ ;  /* 0x000000ffff447224 */ /* 0x000fe200078e00ff */
[----:B------:R-:W-:Y:S06]  /*b230*/  @!P3 BRA `(.L_x_8) ;  /* 0x0000007c0040b947 */ /* 0x000fec0003800000 */
[----:B------:R-:W-:Y:S01]  /*b240*/  SHF.R.S32.HI R69, RZ, 0x1f, R70 ;  /* 0x0000001fff457819 */ /* 0x000fe20000011446 */
[----:B------:R-:W-:Y:S01]  /*b250*/  UIADD3.64 UR52, UPT, UPT, UR70, 0x2, URZ ;  /* 0x0000000246347897 */ /* 0x000fe2000fffe0ff */
[----:B------:R-:W-:Y:S01]  /*b260*/  SHF.R.S32.HI R71, RZ, 0x1f, R72 ;  /* 0x0000001fff477819 */ /* 0x000fe20000011448 */
[----:B------:R-:W-:Y:S01]  /*b270*/  UIADD3.64 UR50, UPT, UPT, UR70, 0x4, URZ ;  /* 0x0000000446327897 */ /* 0x000fe2000fffe0ff */
[C---:B------:R-:W-:Y:S01]  /*b280*/  SHF.L.U64.HI R69, R70.reuse, 0x1, R69 ;  /* 0x0000000146457819 */ /* 0x040fe20000010245 */
[----:B------:R-:W-:Y:S01]  /*b290*/  IMAD.SHL.U32 R70, R70, 0x2, RZ ;  /* 0x0000000246467824 */ /* 0x000fe200078e00ff */
[C---:B------:R-:W-:Y:S01]  /*b2a0*/  SHF.L.U64.HI R71, R72.reuse, 0x1, R71 ;  /* 0x0000000148477819 */ /* 0x040fe20000010247 */
[----:B------:R-:W-:Y:S01]  /*b2b0*/  IMAD.SHL.U32 R72, R72, 0x2, RZ ;  /* 0x0000000248487824 */ /* 0x000fe200078e00ff */
[----:B------:R-:W-:Y:S02]  /*b2c0*/  UIADD3.64 UR48, UPT, UPT, UR70, 0xfe, URZ ;  /* 0x000000fe46307897 */ /* 0x000fe4000fffe0ff */
[----:B------:R-:W-:-:S02]  /*b2d0*/  UIADD3.64 UR46, UPT, UPT, UR70, 0x100, URZ ;  /* 0x00000100462e7897 */ /* 0x000fc4000fffe0ff */
[----:B------:R-:W-:Y:S02]  /*b2e0*/  UIADD3.64 UR44, UPT, UPT, UR70, 0x102, URZ ;  /* 0x00000102462c7897 */ /* 0x000fe4000fffe0ff */
[----:B------:R-:W-:Y:S01]  /*b2f0*/  UIADD3.64 UR42, UPT, UPT, UR70, 0x104, URZ ;  /* 0x00000104462a7897 */ /* 0x000fe2000fffe0ff */
[----:B------:R-:W-:Y:S01]  /*b300*/  UMOV UR69, 0x1 ;  /* 0x0000000100457882 */ /* 0x000fe20000000000 */
[----:B------:R-:W-:-:S10]  /*b310*/  UMOV UR67, URZ ;  /* 0x000000ff00437c82 */ /* 0x000fd40008000000 */
.L_x_11:
[----:B------:R0:W-:Y:S01]  /*b320*/  STL [R1+0x5f4], R59 ;  /* 0x0005f43b01007387 */ /* 0x0001e20000100800 */
[----:B------:R-:W2:Y:S03]  /*b330*/  LDC R83, c[0x0][0x3a0] ;  /* 0x0000e800ff537b82 */ /* 0x000ea60000000800 */
[----:B0-----:R-:W3:Y:S04]  /*b340*/  LDL.LU R59, [R1+0x4c] ;  /* 0x00004c00013b7983 */ /* 0x001ee80000300800 */
[----:B------:R0:W-:Y:S04]  /*b350*/  STL [R1+0x5f0], R81 ;  /* 0x0005f05101007387 */ /* 0x0001e80000100800 */
[----:B0-----:R-:W4:Y:S04]  /*b360*/  LDL.LU R81, [R1+0x54] ;  /* 0x0000540001517983 */ /* 0x001f280000300800 */
[----:B------:R0:W-:Y:S04]  /*b370*/  STL [R1+0x5ec], R60 ;  /* 0x0005ec3c01007387 */ /* 0x0001e80000100800 */
[----:B0-----:R-:W3:Y:S04]  /*b380*/  LDL.LU R60, [R1+0x3c] ;  /* 0x00003c00013c7983 */ /* 0x001ee80000300800 */
[----:B------:R-:W-:Y:S04]  /*b390*/  STL [R1+0x5e8], R80 ;  /* 0x0005e85001007387 */ /* 0x000fe80000100800 */
[----:B------:R0:W-:Y:S04]  /*b3a0*/  STL [R1+0x5e4], R61 ;  /* 0x0005e43d01007387 */ /* 0x0001e80000100800 */
[----:B0-----:R-:W4:Y:S04]  /*b3b0*/  LDL.LU R61, [R1+0x38] ;  /* 0x00003800013d7983 */ /* 0x001f280000300800 */
[----:B------:R-:W-:Y:S04]  /*b3c0*/  STL [R1+0x5e0], R79 ;  /* 0x0005e04f01007387 */ /* 0x000fe80000100800 */
[----:B------:R-:W-:Y:S04]  /*b3d0*/  STL [R1+0x5dc], R62 ;  /* 0x0005dc3e01007387 */ /* 0x000fe80000100800 */
[----:B------:R-:W-:Y:S04]  /*b3e0*/  STL [R1+0x5d8], R78 ;  /* 0x0005d84e01007387 */ /* 0x000fe80000100800 */
[----:B------:R-:W-:Y:S04]  /*b3f0*/  STL [R1+0x5d4], R63 ;  /* 0x0005d43f01007387 */ /* 0x000fe80000100800 */
        /* <DEDUP_REMOVED lines=8> */
[----:B------:R-:W-:Y:S04]  /*b480*/  STL [R1+0x5b4], R67 ;  /* 0x0005b44301007387 */ /* 0x000fe80000100800 */
[----:B------:R0:W-:Y:S04]  /*b490*/  STL [R1+0x5b0], R73 ;  /* 0x0005b04901007387 */ /* 0x0001e80000100800 */
[----:B0-----:R-:W4:Y:S01]  /*b4a0*/  LDL.LU R73, [R1+0x44] ;  /* 0x0000440001497983 */ /* 0x001f220000300800 */
[----:B------:R-:W-:Y:S01]  /*b4b0*/  VIADD R68, R68, 0x1 ;  /* 0x0000000144447836 */ /* 0x000fe20000000000 */
[----:B------:R-:W-:-:S02]  /*b4c0*/  IADD3 R2, P3, PT, R2, R72, RZ ;  /* 0x0000004802027210 */ /* 0x000fc40007f7e0ff */
[----:B------:R-:W-:Y:S01]  /*b4d0*/  PRMT R56, RZ, 0x7610, R56 ;  /* 0x00007610ff387816 */ /* 0x000fe20000000038 */
[----:B--2---:R-:W-:Y:S01]  /*b4e0*/  IMAD R83, R68, -0x80, R83 ;  /* 0xffffff8044537824 */ /* 0x004fe200078e0253 */
[----:B------:R-:W-:Y:S01]  /*b4f0*/  STL [R1+0x5ac], R70 ;  /* 0x0005ac4601007387 */ /* 0x000fe20000100800 */
[----:B------:R-:W-:-:S03]  /*b500*/  IMAD.X R0, R0, 0x1, R71, P3 ;  /* 0x0000000100007824 */ /* 0x000fc600018e0647 */
[C---:B------:R-:W-:Y:S01]  /*b510*/  ISETP.GT.AND P2, PT, R83.reuse, RZ, PT ;  /* 0x000000ff5300720c */ /* 0x040fe20003f44270 */
[----:B------:R-:W-:Y:S01]  /*b520*/  STL [R1+0x5a8], R69 ;  /* 0x0005a84501007387 */ /* 0x000fe20000100800 */
[----:B------:R-:W-:Y:S02]  /*b530*/  ISETP.GT.AND P3, PT, R83, 0x1, PT ;  /* 0x000000015300780c */ /* 0x000fe40003f64270 */
[----:B------:R-:W-:Y:S01]  /*b540*/  PRMT R84, RZ, 0x7610, R84 ;  /* 0x00007610ff547816 */ /* 0x000fe20000000054 */
[----:B------:R-:W-:Y:S08]  /*b550*/  STL [R1+0x5a4], R3 ;  /* 0x0005a40301007387 */ /* 0x000ff00000100800 */
[----:B-1----:R-:W-:-:S02]  /*b560*/  @P2 IMAD.MOV.U32 R4, RZ, RZ, R2 ;  /* 0x000000ffff042224 */ /* 0x002fc400078e0002 */
[----:B------:R-:W-:-:S05]  /*b570*/  @P2 IMAD.MOV.U32 R5, RZ, RZ, R0 ;  /* 0x000000ffff052224 */ /* 0x000fca00078e0000 */
[----:B------:R0:W2:Y:S01]  /*b580*/  @P2 LDG.E.U16 R56, desc[UR32][R4.64] ;  /* 0x0000002004382981 */ /* 0x0000a2000c1e1500 */
[----:B---3--:R-:W-:-:S05]  /*b590*/  IADD3 R60, P5, PT, R60, R72, RZ ;  /* 0x000000483c3c7210 */ /* 0x008fca0007fbe0ff */
[----:B------:R1:W-:Y:S01]  /*b5a0*/  STL [R1+0x3c], R60 ;  /* 0x00003c3c01007387 */ /* 0x0003e20000100800 */
[----:B0-----:R-:W-:Y:S02]  /*b5b0*/  @P3 IMAD.MOV.U32 R4, RZ, RZ, R60 ;  /* 0x000000ffff043224 */ /* 0x001fe400078e003c */
[----:B----4-:R-:W-:Y:S01]  /*b5c0*/  IMAD.X R61, R61, 0x1, R71, P5 ;  /* 0x000000013d3d7824 */ /* 0x010fe200028e0647 */
[----:B------:R-:W-:-:S03]  /*b5d0*/  IADD3 R59, P5, PT, R59, R72, RZ ;  /* 0x000000483b3b7210 */ /* 0x000fc60007fbe0ff */
[----:B------:R-:W-:Y:S01]  /*b5e0*/  @P3 IMAD.MOV.U32 R5, RZ, RZ, R61 ;  /* 0x000000ffff053224 */ /* 0x000fe200078e003d */
[----:B------:R0:W-:Y:S04]  /*b5f0*/  STL [R1+0x38], R61 ;  /* 0x0000383d01007387 */ /* 0x0001e80000100800 */
[----:B-1----:R-:W3:Y:S04]  /*b600*/  LDL.LU R60, [R1+0x50] ;  /* 0x00005000013c7983 */ /* 0x002ee80000300800 */
[----:B------:R1:W2:Y:S01]  /*b610*/  @P3 LDG.E.U16 R84, desc[UR32][R4.64] ;  /* 0x0000002004543981 */ /* 0x0002a2000c1e1500 */
[----:B------:R-:W-:-:S05]  /*b620*/  IADD3 R73, P6, PT, R73, R72, RZ ;  /* 0x0000004849497210 */ /* 0x000fca0007fde0ff */
[----:B------:R4:W-:Y:S04]  /*b630*/  STL [R1+0x44], R73 ;  /* 0x0000444901007387 */ /* 0x0009e80000100800 */
[----:B------:R-:W2:Y:S04]  /*b640*/  LDL.LU R78, [R1+0x5c] ;  /* 0x00005c00014e7983 */ /* 0x000ea80000300800 */
[----:B------:R-:W-:Y:S04]  /*b650*/  STL [R1+0x4c], R59 ;  /* 0x00004c3b01007387 */ /* 0x000fe80000100800 */
[----:B0-----:R-:W2:Y:S04]  /*b660*/  LDL.LU R61, [R1+0x64] ;  /* 0x00006400013d7983 */ /* 0x001ea80000300800 */
[----:B------:R-:W2:Y:S01]  /*b670*/  LDL.LU R5, [R1+0x40] ;  /* 0x0000400001057983 */ /* 0x000ea20000300800 */
[----:B------:R-:W-:-:S02]  /*b680*/  ISETP.GT.AND P4, PT, R83, 0x2, PT ;  /* 0x000000025300780c */ /* 0x000fc40003f84270 */
[C---:B------:R-:W-:Y:S02]  /*b690*/  ISETP.GT.AND P2, PT, R83.reuse, 0x3, PT ;  /* 0x000000035300780c */ /* 0x040fe40003f44270 */
[----:B------:R-:W-:Y:S02]  /*b6a0*/  PRMT R54, RZ, 0x7610, R54 ;  /* 0x00007610ff367816 */ /* 0x000fe40000000036 */
[----:B------:R-:W-:Y:S01]  /*b6b0*/  ISETP.GT.AND P3, PT, R83, 0x4, PT ;  /* 0x000000045300780c */ /* 0x000fe20003f64270 */
[----:B------:R-:W-:Y:S01]  /*b6c0*/  IMAD.X R64, R64, 0x1, R71, P5 ;  /* 0x0000000140407824 */ /* 0x000fe200028e0647 */
[----:B------:R-:W-:-:S05]  /*b6d0*/  IADD3 R81, P5, PT, R81, R72, RZ ;  /* 0x0000004851517210 */ /* 0x000fca0007fbe0ff */
[----:B-1----:R-:W-:Y:S01]  /*b6e0*/  @P4 IMAD.MOV.U32 R4, RZ, RZ, R73 ;  /* 0x000000ffff044224 */ /* 0x002fe200078e0049 */
[----:B------:R-:W-:Y:S02]  /*b6f0*/  PRMT R55, RZ, 0x7610, R55 ;  /* 0x00007610ff377816 */ /* 0x000fe40000000037 */
[----:B------:R-:W-:Y:S01]  /*b700*/  PRMT R53, RZ, 0x7610, R53 ;  /* 0x00007610ff357816 */ /* 0x000fe20000000035 */
[--C-:B---3--:R-:W-:Y:S02]  /*b710*/  IMAD.X R60, R60, 0x1, R71.reuse, P5 ;  /* 0x000000013c3c7824 */ /* 0x108fe400028e0647 */
[----:B--2---:R-:W-:Y:S01]  /*b720*/  IMAD.X R5, R5, 0x1, R71, P6 ;  /* 0x0000000105057824 */ /* 0x004fe200030e0647 */
[----:B------:R-:W-:-:S04]  /*b730*/  IADD3 R78, P6, PT, R78, R72, RZ ;  /* 0x000000484e4e7210 */ /* 0x000fc80007fde0ff */
[----:B------:R0:W-:Y:S04]  /*b740*/  STL [R1+0x40], R5 ;  /* 0x0000400501007387 */ /* 0x0001e80000100800 */
[----:B------:R1:W5:Y:S01]  /*b750*/  @P4 LDG.E.U16 R54, desc[UR32][R4.64] ;  /* 0x0000002004364981 */ /* 0x000362000c1e1500 */
[----:B------:R-:W-:-:S03]  /*b760*/  IADD3 R61, P5, PT, R61, R72, RZ ;  /* 0x000000483d3d7210 */ /* 0x000fc60007fbe0ff */
[----:B------:R2:W-:Y:S04]  /*b770*/  STL [R1+0x48], R64 ;  /* 0x0000484001007387 */ /* 0x0005e80000100800 */
[----:B----4-:R-:W3:Y:S01]  /*b780*/  LDL.LU R73, [R1+0x60] ;  /* 0x0000600001497983 */ /* 0x010ee20000300800 */
[----:B-1----:R-:W-:Y:S02]  /*b790*/  @P2 IMAD.MOV.U32 R4, RZ, RZ, R59 ;  /* 0x000000ffff042224 */ /* 0x002fe400078e003b */
[----:B0-----:R-:W-:Y:S01]  /*b7a0*/  @P2 IMAD.MOV.U32 R5, RZ, RZ, R64 ;  /* 0x000000ffff052224 */ /* 0x001fe200078e0040 */
[----:B------:R-:W4:Y:S04]  /*b7b0*/  LDL.LU R59, [R1+0x6c] ;  /* 0x00006c00013b7983 */ /* 0x000f280000300800 */
[----:B------:R0:W-:Y:S04]  /*b7c0*/  STL [R1+0x54], R81 ;  /* 0x0000545101007387 */ /* 0x0001e80000100800 */
[----:B------:R1:W5:Y:S04]  /*b7d0*/  @P2 LDG.E.U16 R55, desc[UR32][R4.64] ;  /* 0x0000002004372981 */ /* 0x000368000c1e1500 */
[----:B------:R0:W-:Y:S04]  /*b7e0*/  STL [R1+0x50], R60 ;  /* 0x0000503c01007387 */ /* 0x0001e80000100800 */
[----:B--2---:R-:W2:Y:S01]  /*b7f0*/  LDL.LU R64, [R1+0x68] ;  /* 0x0000680001407983 */ /* 0x004ea20000300800 */
[----:B-1----:R-:W-:-:S02]  /*b800*/  @P3 IMAD.MOV.U32 R4, RZ, RZ, R81 ;  /* 0x000000ffff043224 */ /* 0x002fc400078e0051 */
[----:B------:R-:W-:Y:S01]  /*b810*/  @P3 IMAD.MOV.U32 R5, RZ, RZ, R60 ;  /* 0x000000ffff053224 */ /* 0x000fe200078e003c */
[----:B------:R-:W-:Y:S04]  /*b820*/  STL [R1+0x5c], R78 ;  /* 0x00005c4e01007387 */ /* 0x000fe80000100800 */
[----:B0-----:R-:W2:Y:S04]  /*b830*/  LDL.LU R81, [R1+0x74] ;  /* 0x0000740001517983 */ /* 0x001ea80000300800 */
[----:B------:R-:W-:Y:S04]  /*b840*/  STL [R1+0x64], R61 ;  /* 0x0000643d01007387 */ /* 0x000fe80000100800 */
[----:B------:R-:W2:Y:S04]  /*b850*/  LDL.LU R60, [R1+0x7c] ;  /* 0x00007c00013c7983 */ /* 0x000ea80000300800 */
[----:B------:R0:W5:Y:S04]  /*b860*/  @P3 LDG.E.U16 R53, desc[UR32][R4.64] ;  /* 0x0000002004353981 */ /* 0x000168000c1e1500 */
[----:B------:R-:W2:Y:S01]  /*b870*/  LDL.LU R5, [R1+0x58] ;  /* 0x0000580001057983 */ /* 0x000ea20000300800 */
[----:B------:R-:W-:-:S02]  /*b880*/  ISETP.GT.AND P4, PT, R83, 0x5, PT ;  /* 0x000000055300780c */ /* 0x000fc40003f84270 */
[C---:B------:R-:W-:Y:S02]  /*b890*/  ISETP.GT.AND P2, PT, R83.reuse, 0x6, PT ;  /* 0x000000065300780c */ /* 0x040fe40003f44270 */
[----:B------:R-:W-:Y:S02]  /*b8a0*/  PRMT R6, RZ, 0x7610, R6 ;  /* 0x00007610ff067816 */ /* 0x000fe40000000006 */
[----:B------:R-:W-:Y:S02]  /*b8b0*/  ISETP.GT.AND P3, PT, R83, 0x7, PT ;  /* 0x000000075300780c */ /* 0x000fe40003f64270 */
[----:B------:R-:W-:-:S05]  /*b8c0*/  PRMT R7, RZ, 0x7610, R7 ;  /* 0x00007610ff077816 */ /* 0x000fca0000000007 */
[----:B0-----:R-:W-:Y:S01]  /*b8d0*/  @P4 IMAD.MOV.U32 R4, RZ, RZ, R78 ;  /* 0x000000ffff044224 */ /* 0x001fe200078e004e */
[----:B------:R-:W-:Y:S01]  /*b8e0*/  PRMT R52, RZ, 0x7610, R52 ;  /* 0x00007610ff347816 */ /* 0x000fe20000000034 */
[----:B---3--:R-:W-:Y:S01]  /*b8f0*/  IMAD.X R73, R73, 0x1, R71, P5 ;  /* 0x0000000149497824 */ /* 0x008fe200028e0647 */
[----:B----4-:R-:W-:-:S05]  /*b900*/  IADD3 R59, P5, PT, R59, R72, RZ ;  /* 0x000000483b3b7210 */ /* 0x010fca0007fbe0ff */
[--C-:B--2---:R-:W-:Y:S01]  /*b910*/  IMAD.X R64, R64, 0x1, R71.reuse, P5 ;  /* 0x0000000140407824 */ /* 0x104fe200028e0647 */
[-C--:B------:R-:W-:Y:S01]  /*b920*/  IADD3 R60, P5, PT, R60, R72.reuse, RZ ;  /* 0x000000483c3c7210 */ /* 0x080fe20007fbe0ff */
[----:B------:R-:W-:Y:S01]  /*b930*/  IMAD.X R5, R5, 0x1, R71, P6 ;  /* 0x0000000105057824 */ /* 0x000fe200030e0647 */
[----:B------:R-:W-:-:S04]  /*b940*/  IADD3 R81, P6, PT, R81, R72, RZ ;  /* 0x0000004851517210 */ /* 0x000fc80007fde0ff */
[----:B------:R0:W-:Y:S04]  /*b950*/  STL [R1+0x58], R5 ;  /* 0x0000580501007387 */ /* 0x0001e80000100800 */
[----:B------:R1:W5:Y:S04]  /*b960*/  @P4 LDG.E.U16 R6, desc[UR32][R4.64] ;  /* 0x0000002004064981 */ /* 0x000368000c1e1500 */
[----:B------:R2:W-:Y:S01]  /*b970*/  STL [R1+0x60], R73 ;  /* 0x0000604901007387 */ /* 0x0005e20000100800 */
[----:B-1----:R-:W-:Y:S02]  /*b980*/  @P2 IMAD.MOV.U32 R4, RZ, RZ, R61 ;  /* 0x000000ffff042224 */ /* 0x002fe400078e003d */
[----:B0-----:R-:W-:-:S02]  /*b990*/  @P2 IMAD.MOV.U32 R5, RZ, RZ, R73 ;  /* 0x000000ffff052224 */ /* 0x001fc400078e0049 */
[----:B--2---:R-:W2:Y:S04]  /*b9a0*/  LDL.LU R73, [R1+0x78] ;  /* 0x0000780001497983 */ /* 0x004ea80000300800 */
[----:B------:R-:W3:Y:S04]  /*b9b0*/  LDL.LU R61, [R1+0x84] ;  /* 0x00008400013d7983 */ /* 0x000ee80000300800 */
[----:B------:R-:W-:Y:S04]  /*b9c0*/  STL [R1+0x6c], R59 ;  /* 0x00006c3b01007387 */ /* 0x000fe80000100800 */
[----:B------:R0:W5:Y:S04]  /*b9d0*/  @P2 LDG.E.U16 R7, desc[UR32][R4.64] ;  /* 0x0000002004072981 */ /* 0x000168000c1e1500 */
[----:B------:R1:W-:Y:S01]  /*b9e0*/  STL [R1+0x68], R64 ;  /* 0x0000684001007387 */ /* 0x0003e20000100800 */
[----:B0-----:R-:W-:-:S02]  /*b9f0*/  @P3 IMAD.MOV.U32 R4, RZ, RZ, R59 ;  /* 0x000000ffff043224 */ /* 0x001fc400078e003b */
[----:B------:R-:W-:Y:S02]  /*ba00*/  @P3 IMAD.MOV.U32 R5, RZ, RZ, R64 ;  /* 0x000000ffff053224 */ /* 0x000fe400078e0040 */
[----:B-1----:R-:W4:Y:S04]  /*ba10*/  LDL.LU R64, [R1+0x80] ;  /* 0x0000800001407983 */ /* 0x002f280000300800 */
[----:B------:R-:W-:Y:S04]  /*ba20*/  STL [R1+0x74], R81 ;  /* 0x0000745101007387 */ /* 0x000fe80000100800 */
[----:B------:R-:W4:Y:S04]  /*ba30*/  LDL.LU R78, [R1+0x8c] ;  /* 0x00008c00014e7983 */ /* 0x000f280000300800 */
[----:B------:R-:W-:Y:S04]  /*ba40*/  STL [R1+0x7c], R60 ;  /* 0x00007c3c01007387 */ /* 0x000fe80000100800 */
[----:B------:R-:W4:Y:S04]  /*ba50*/  LDL.LU R59, [R1+0x94] ;  /* 0x00009400013b7983 */ /* 0x000f280000300800 */
[----:B------:R0:W5:Y:S04]  /*ba60*/  @P3 LDG.E.U16 R52, desc[UR32][R4.64] ;  /* 0x0000002004343981 */ /* 0x000168000c1e1500 */
[----:B------:R-:W4:Y:S01]  /*ba70*/  LDL.LU R5, [R1+0x70] ;  /* 0x0000700001057983 */ /* 0x000f220000300800 */
[----:B------:R-:W-:-:S02]  /*ba80*/  ISETP.GT.AND P4, PT, R83, 0x8, PT ;  /* 0x000000085300780c */ /* 0x000fc40003f84270 */
[C---:B------:R-:W-:Y:S02]  /*ba90*/  ISETP.GT.AND P2, PT, R83.reuse, 0x9, PT ;  /* 0x000000095300780c */ /* 0x040fe40003f44270 */
[----:B------:R-:W-:Y:S02]  /*baa0*/  PRMT R8, RZ, 0x7610, R8 ;  /* 0x00007610ff087816 */ /* 0x000fe40000000008 */
[----:B------:R-:W-:Y:S02]  /*bab0*/  ISETP.GT.AND P3, PT, R83, 0xa, PT ;  /* 0x0000000a5300780c */ /* 0x000fe40003f64270 */
[----:B------:R-:W-:-:S05]  /*bac0*/  PRMT R51, RZ, 0x7610, R51 ;  /* 0x00007610ff337816 */ /* 0x000fca0000000033 */
[----:B0-----:R-:W-:Y:S01]  /*bad0*/  @P4 IMAD.MOV.U32 R4, RZ, RZ, R81 ;  /* 0x000000ffff044224 */ /* 0x001fe200078e0051 */
[----:B------:R-:W-:Y:S01]  /*bae0*/  PRMT R50, RZ, 0x7610, R50 ;  /* 0x00007610ff327816 */ /* 0x000fe20000000032 */
[----:B--2---:R-:W-:Y:S01]  /*baf0*/  IMAD.X R73, R73, 0x1, R71, P5 ;  /* 0x0000000149497824 */ /* 0x004fe200028e0647 */
[----:B---3--:R-:W-:-:S05]  /*bb00*/  IADD3 R61, P5, PT, R61, R72, RZ ;  /* 0x000000483d3d7210 */ /* 0x008fca0007fbe0ff */
[--C-:B----4-:R-:W-:Y:S01]  /*bb10*/  IMAD.X R64, R64, 0x1, R71.reuse, P5 ;  /* 0x0000000140407824 */ /* 0x110fe200028e0647 */
        /* <DEDUP_REMOVED lines=330> */
[----:B------:R0:W-:Y:S04]  /*cfc0*/  STL [R1+0x174], R60 ;  /* 0x0001743c01007387 */ /* 0x0001e80000100800 */
[----:B------:R1:W5:Y:S04]  /*cfd0*/  @P2 LDG.E.U16 R36, desc[UR32][R4.64] ;  /* 0x0000002004242981 */ /* 0x000368000c1e1500 */
[----:B------:R4:W-:Y:S01]  /*cfe0*/  STL [R1+0x170], R64 ;  /* 0x0001704001007387 */ /* 0x0009e20000100800 */
[----:B-1----:R-:W-:-:S02]  /*cff0*/  @P3 IMAD.MOV.U32 R4, RZ, RZ, R60 ;  /* 0x000000ffff043224 */ /* 0x002fc400078e003c */
[----:B------:R-:W-:Y:S01]  /*d000*/  @P3 IMAD.MOV.U32 R5, RZ, RZ, R64 ;  /* 0x000000ffff053224 */ /* 0x000fe200078e0040 */
[----:B0-----:R-:W3:Y:S04]  /*d010*/  LDL.LU R60, [R1+0x188] ;  /* 0x00018800013c7983 */ /* 0x001ee80000300800 */
[----:B------:R-:W-:Y:S04]  /*d020*/  STL [R1+0x17c], R78 ;  /* 0x00017c4e01007387 */ /* 0x000fe80000100800 */
[----:B------:R-:W3:Y:S04]  /*d030*/  LDL.LU R81, [R1+0x194] ;  /* 0x0001940001517983 */ /* 0x000ee80000300800 */
[----:B------:R-:W-:Y:S04]  /*d040*/  STL [R1+0x184], R61 ;  /* 0x0001843d01007387 */ /* 0x000fe80000100800 */
[----:B----4-:R-:W4:Y:S04]  /*d050*/  LDL.LU R64, [R1+0x19c] ;  /* 0x00019c0001407983 */ /* 0x010f280000300800 */
        /* <DEDUP_REMOVED lines=11> */
[--C-:B------:R-:W-:Y:S01]  /*d110*/  IMAD.X R60, R60, 0x1, R71.reuse, P5 ;  /* 0x000000013c3c7824 */ /* 0x100fe200028e0647 */
[-C--:B----4-:R-:W-:Y:S01]  /*d120*/  IADD3 R64, P5, PT, R64, R72.reuse, RZ ;  /* 0x0000004840407210 */ /* 0x090fe20007fbe0ff */
        /* <DEDUP_REMOVED lines=11> */
[----:B------:R4:W-:Y:S04]  /*d1e0*/  STL [R1+0x188], R60 ;  /* 0x0001883c01007387 */ /* 0x0009e80000100800 */
[----:B------:R-:W3:Y:S01]  /*d1f0*/  LDL.LU R78, [R1+0x1a0] ;  /* 0x0001a000014e7983 */ /* 0x000ee20000300800 */
[----:B-1----:R-:W-:-:S02]  /*d200*/  @P3 IMAD.MOV.U32 R4, RZ, RZ, R59 ;  /* 0x000000ffff043224 */ /* 0x002fc400078e003b */
[----:B------:R-:W-:Y:S01]  /*d210*/  @P3 IMAD.MOV.U32 R5, RZ, RZ, R60 ;  /* 0x000000ffff053224 */ /* 0x000fe200078e003c */
[----:B------:R-:W-:Y:S04]  /*d220*/  STL [R1+0x194], R81 ;  /* 0x0001945101007387 */ /* 0x000fe80000100800 */
[----:B0-----:R-:W3:Y:S04]  /*d230*/  LDL.LU R59, [R1+0x1ac] ;  /* 0x0001ac00013b7983 */ /* 0x001ee80000300800 */
        /* <DEDUP_REMOVED lines=14> */
[----:B----4-:R-:W-:Y:S01]  /*d320*/  IADD3 R60, P5, PT, R60, R72, RZ ;  /* 0x000000483c3c7210 */ /* 0x010fe20007fbe0ff */
[----:B------:R-:W-:-:S05]  /*d330*/  IMAD.X R5, R5, 0x1, R71, P6 ;  /* 0x0000000105057824 */ /* 0x000fca00030e0647 */
[----:B------:R0:W-:Y:S04]  /*d340*/  STL [R1+0x190], R5 ;  /* 0x0001900501007387 */ /* 0x0001e80000100800 */
[----:B------:R1:W5:Y:S01]  /*d350*/  @P4 LDG.E.U16 R26, desc[UR32][R4.64] ;  /* 0x00000020041a4981 */ /* 0x000362000c1e1500 */
[----:B------:R-:W-:-:S03]  /*d360*/  IADD3 R59, P6, PT, R59, R72, RZ ;  /* 0x000000483b3b7210 */ /* 0x000fc60007fde0ff */
[----:B------:R2:W-:Y:S01]  /*d370*/  STL [R1+0x198], R73 ;  /* 0x0001984901007387 */ /* 0x0005e20000100800 */
[----:B-1----:R-:W-:Y:S02]  /*d380*/  @P2 IMAD.MOV.U32 R4, RZ, RZ, R64 ;  /* 0x000000ffff042224 */ /* 0x002fe400078e0040 */
[----:B0-----:R-:W-:Y:S02]  /*d390*/  @P2 IMAD.MOV.U32 R5, RZ, RZ, R73 ;  /* 0x000000ffff052224 */ /* 0x001fe400078e0049 */
[----:B--2---:R-:W2:Y:S04]  /*d3a0*/  LDL.LU R73, [R1+0x1b0] ;  /* 0x0001b00001497983 */ /* 0x004ea80000300800 */
[----:B------:R-:W3:Y:S04]  /*d3b0*/  LDL.LU R64, [R1+0x1bc] ;  /* 0x0001bc0001407983 */ /* 0x000ee80000300800 */
[----:B------:R0:W5:Y:S04]  /*d3c0*/  @P2 LDG.E.U16 R33, desc[UR32][R4.64] ;  /* 0x0000002004212981 */ /* 0x000168000c1e1500 */
[----:B------:R-:W-:Y:S04]  /*d3d0*/  STL [R1+0x1a4], R61 ;  /* 0x0001a43d01007387 */ /* 0x000fe80000100800 */
[----:B------:R1:W-:Y:S01]  /*d3e0*/  STL [R1+0x1a0], R78 ;  /* 0x0001a04e01007387 */ /* 0x0003e20000100800 */
[----:B0-----:R-:W-:-:S02]  /*d3f0*/  @P3 IMAD.MOV.U32 R4, RZ, RZ, R61 ;  /* 0x000000ffff043224 */ /* 0x001fc400078e003d */
[----:B------:R-:W-:-:S05]  /*d400*/  @P3 IMAD.MOV.U32 R5, RZ, RZ, R78 ;  /* 0x000000ffff053224 */ /* 0x000fca00078e004e */
[----:B------:R0:W5:Y:S04]  /*d410*/  @P3 LDG.E.U16 R27, desc[UR32][R4.64] ;  /* 0x00000020041b3981 */ /* 0x000168000c1e1500 */
[----:B-1----:R-:W4:Y:S04]  /*d420*/  LDL.LU R78, [R1+0x1b8] ;  /* 0x0001b800014e7983 */ /* 0x002f280000300800 */
[----:B------:R1:W-:Y:S01]  /*d430*/  STL [R1+0x1ac], R59 ;  /* 0x0001ac3b01007387 */ /* 0x0003e20000100800 */
[----:B0-----:R-:W-:-:S03]  /*d440*/  IMAD.MOV.U32 R5, RZ, RZ, R59 ;  /* 0x000000ffff057224 */ /* 0x001fc600078e003b */
[----:B------:R-:W4:Y:S04]  /*d450*/  LDL.LU R81, [R1+0x1c4] ;  /* 0x0001c40001517983 */ /* 0x000f280000300800 */
[----:B------:R-:W-:Y:S04]  /*d460*/  STL [R1+0x1b4], R60 ;  /* 0x0001b43c01007387 */ /* 0x000fe80000100800 */
[----:B------:R-:W4:Y:S04]  /*d470*/  LDL.LU R61, [R1+0x1cc] ;  /* 0x0001cc00013d7983 */ /* 0x000f280000300800 */
[----:B-1----:R-:W4:Y:S04]  /*d480*/  LDL.LU R59, [R1+0x5f4] ;  /* 0x0005f400013b7983 */ /* 0x002f280000300800 */
[----:B------:R-:W4:Y:S01]  /*d490*/  LDL.LU R4, [R1+0x1a8] ;  /* 0x0001a80001047983 */ /* 0x000f220000300800 */
[----:B------:R-:W-:-:S02]  /*d4a0*/  ISETP.GT.AND P4, PT, R83, 0x2f, PT ;  /* 0x0000002f5300780c */ /* 0x000fc40003f84270 */
[C---:B------:R-:W-:Y:S02]  /*d4b0*/  ISETP.GT.AND P2, PT, R83.reuse, 0x30, PT ;  /* 0x000000305300780c */ /* 0x040fe40003f44270 */
[----:B------:R-:W-:Y:S02]  /*d4c0*/  PRMT R32, RZ, 0x7610, R32 ;  /* 0x00007610ff207816 */ /* 0x000fe40000000020 */
[----:B------:R-:W-:Y:S02]  /*d4d0*/  ISETP.GT.AND P3, PT, R83, 0x31, PT ;  /* 0x000000315300780c */ /* 0x000fe40003f64270 */
[----:B------:R-:W-:Y:S02]  /*d4e0*/  PRMT R28, RZ, 0x7610, R28 ;  /* 0x00007610ff1c7816 */ /* 0x000fe4000000001c */
[----:B------:R-:W-:Y:S01]  /*d4f0*/  PRMT R31, RZ, 0x7610, R31 ;  /* 0x00007610ff1f7816 */ /* 0x000fe2000000001f */
[----:B--2---:R-:W-:Y:S01]  /*d500*/  IMAD.X R73, R73, 0x1, R71, P5 ;  /* 0x0000000149497824 */ /* 0x004fe200028e0647 */
[----:B---3--:R-:W-:-:S05]  /*d510*/  IADD3 R64, P5, PT, R64, R72, RZ ;  /* 0x0000004840407210 */ /* 0x008fca0007fbe0ff */
[--C-:B----4-:R-:W-:Y:S02]  /*d520*/  IMAD.X R78, R78, 0x1, R71.reuse, P5 ;  /* 0x000000014e4e7824 */ /* 0x110fe400028e0647 */
[----:B------:R-:W-:-:S05]  /*d530*/  IMAD.X R4, R4, 0x1, R71, P6 ;  /* 0x0000000104047824 */ /* 0x000fca00030e0647 */
[-C--:B------:R-:W-:Y:S01]  /*d540*/  @P4 LOP3.LUT R5, R5, R4.reuse, RZ, 0x3c, !PT ;  /* 0x0000000405054212 */ /* 0x080fe200078e3cff */
[----:B------:R0:W-:Y:S03]  /*d550*/  STL [R1+0x1a8], R4 ;  /* 0x0001a80401007387 */ /* 0x0001e60000100800 */
[----:B0-----:R-:W-:-:S04]  /*d560*/  @P4 LOP3.LUT R4, R5, R4, RZ, 0x3c, !PT ;  /* 0x0000000405044212 */ /* 0x001fc800078e3cff */
[----:B------:R-:W-:-:S05]  /*d570*/  @P4 LOP3.LUT R5, R5, R4, RZ, 0x3c, !PT ;  /* 0x0000000405054212 */ /* 0x000fca00078e3cff */
[----:B------:R0:W5:Y:S01]  /*d580*/  @P4 LDG.E.U16 R32, desc[UR32][R4.64] ;  /* 0x0000002004204981 */ /* 0x000162000c1e1500 */
[----:B------:R-:W-:-:S03]  /*d590*/  IADD3 R81, P6, PT, R81, R72, RZ ;  /* 0x0000004851517210 */ /* 0x000fc60007fde0ff */
[----:B------:R1:W-:Y:S01]  /*d5a0*/  STL [R1+0x1b0], R73 ;  /* 0x0001b04901007387 */ /* 0x0003e20000100800 */
[----:B0-----:R-:W-:Y:S02]  /*d5b0*/  @P2 IMAD.MOV.U32 R4, RZ, RZ, R60 ;  /* 0x000000ffff042224 */ /* 0x001fe400078e003c */
[----:B------:R-:W-:Y:S02]  /*d5c0*/  @P2 IMAD.MOV.U32 R5, RZ, RZ, R73 ;  /* 0x000000ffff052224 */ /* 0x000fe400078e0049 */
[----:B-1----:R-:W2:Y:S01]  /*d5d0*/  LDL.LU R73, [R1+0x1c8] ;  /* 0x0001c80001497983 */ /* 0x002ea20000300800 */
[----:B------:R-:W-:-:S03]  /*d5e0*/  IADD3 R61, P5, PT, R61, R72, RZ ;  /* 0x000000483d3d7210 */ /* 0x000fc60007fbe0ff */
[----:B------:R0:W5:Y:S04]  /*d5f0*/  @P2 LDG.E.U16 R28, desc[UR32][R4.64] ;  /* 0x00000020041c2981 */ /* 0x000168000c1e1500 */
[----:B------:R-:W3:Y:S04]  /*d600*/  LDL.LU R60, [R1+0x1d4] ;  /* 0x0001d400013c7983 */ /* 0x000ee80000300800 */
[----:B------:R1:W-:Y:S01]  /*d610*/  STL [R1+0x1bc], R64 ;  /* 0x0001bc4001007387 */ /* 0x0003e20000100800 */
[----:B0-----:R-:W-:Y:S02]  /*d620*/  @P3 IMAD.MOV.U32 R4, RZ, RZ, R64 ;  /* 0x000000ffff043224 */ /* 0x001fe400078e0040 */
[----:B------:R-:W-:Y:S01]  /*d630*/  @P3 IMAD.MOV.U32 R5, RZ, RZ, R78 ;  /* 0x000000ffff053224 */ /* 0x000fe200078e004e */
[----:B------:R0:W-:Y:S04]  /*d640*/  STL [R1+0x1b8], R78 ;  /* 0x0001b84e01007387 */ /* 0x0001e80000100800 */
[----:B------:R4:W5:Y:S04]  /*d650*/  @P3 LDG.E.U16 R31, desc[UR32][R4.64] ;  /* 0x00000020041f3981 */ /* 0x000968000c1e1500 */
[----:B-1----:R-:W3:Y:S04]  /*d660*/  LDL.LU R64, [R1+0x1dc] ;  /* 0x0001dc0001407983 */ /* 0x002ee80000300800 */
[----:B------:R1:W-:Y:S01]  /*d670*/  STL [R1+0x1c4], R81 ;  /* 0x0001c45101007387 */ /* 0x0003e20000100800 */
[----:B----4-:R-:W-:-:S03]  /*d680*/  IMAD.MOV.U32 R5, RZ, RZ, R81 ;  /* 0x000000ffff057224 */ /* 0x010fc600078e0051 */
[----:B0-----:R-:W4:Y:S04]  /*d690*/  LDL.LU R78, [R1+0x1e4] ;  /* 0x0001e400014e7983 */ /* 0x001f280000300800 */
[----:B------:R-:W-:Y:S04]  /*d6a0*/  STL [R1+0x1cc], R61 ;  /* 0x0001cc3d01007387 */ /* 0x000fe80000100800 */
[----:B-1----:R-:W4:Y:S04]  /*d6b0*/  LDL.LU R81, [R1+0x5f0] ;  /* 0x0005f00001517983 */ /* 0x002f280000300800 */
[----:B------:R-:W4:Y:S01]  /*d6c0*/  LDL.LU R4, [R1+0x1c0] ;  /* 0x0001c00001047983 */ /* 0x000f220000300800 */
[----:B------:R-:W-:-:S02]  /*d6d0*/  ISETP.GT.AND P4, PT, R83, 0x32, PT ;  /* 0x000000325300780c */ /* 0x000fc40003f84270 */
[----:B------:R-:W-:Y:S02]  /*d6e0*/  ISETP.GT.AND P2, PT, R83, 0x33, PT ;  /* 0x000000335300780c */ /* 0x000fe40003f44270 */
[----:B------:R-:W-:Y:S02]  /*d6f0*/  PRMT R29, RZ, 0x7610, R29 ;  /* 0x00007610ff1d7816 */ /* 0x000fe4000000001d */
[----:B------:R-:W-:Y:S01]  /*d700*/  PRMT R30, RZ, 0x7610, R30 ;  /* 0x00007610ff1e7816 */ /* 0x000fe2000000001e */
[--C-:B--2---:R-:W-:Y:S01]  /*d710*/  IMAD.X R73, R73, 0x1, R71.reuse, P5 ;  /* 0x0000000149497824 */ /* 0x104fe200028e0647 */
[----:B---3--:R-:W-:Y:S01]  /*d720*/  IADD3 R60, P5, PT, R60, R72, RZ ;  /* 0x000000483c3c7210 */ /* 0x008fe20007fbe0ff */
[----:B----4-:R-:W-:-:S05]  /*d730*/  IMAD.X R4, R4, 0x1, R71, P6 ;  /* 0x0000000104047824 */ /* 0x010fca00030e0647 */
[-C--:B------:R-:W-:Y:S01]  /*d740*/  @P4 LOP3.LUT R5, R5, R4.reuse, RZ, 0x3c, !PT ;  /* 0x0000000405054212 */ /* 0x080fe200078e3cff */
[----:B------:R0:W-:Y:S03]  /*d750*/  STL [R1+0x1c0], R4 ;  /* 0x0001c00401007387 */ /* 0x0001e60000100800 */
[----:B0-----:R-:W-:-:S04]  /*d760*/  @P4 LOP3.LUT R4, R5, R4, RZ, 0x3c, !PT ;  /* 0x0000000405044212 */ /* 0x001fc800078e3cff */
[----:B------:R-:W-:Y:S01]  /*d770*/  @P4 LOP3.LUT R5, R5, R4, RZ, 0x3c, !PT ;  /* 0x0000000405054212 */ /* 0x000fe200078e3cff */
[----:B------:R0:W-:Y:S04]  /*d780*/  STL [R1+0x1c8], R73 ;  /* 0x0001c84901007387 */ /* 0x0001e80000100800 */
[----:B------:R1:W5:Y:S02]  /*d790*/  @P4 LDG.E.U16 R29, desc[UR32][R4.64] ;  /* 0x00000020041d4981 */ /* 0x000364000c1e1500 */
[----:B-1----:R-:W-:Y:S02]  /*d7a0*/  @P2 IMAD.MOV.U32 R4, RZ, RZ, R61 ;  /* 0x000000ffff042224 */ /* 0x002fe400078e003d */
[----:B------:R-:W-:Y:S01]  /*d7b0*/  @P2 IMAD.MOV.U32 R5, RZ, RZ, R73 ;  /* 0x000000ffff052224 */ /* 0x000fe200078e0049 */
[----:B------:R-:W2:Y:S04]  /*d7c0*/  LDL.LU R61, [R1+0x1e0] ;  /* 0x0001e000013d7983 */ /* 0x000ea80000300800 */
[----:B0-----:R-:W3:Y:S04]  /*d7d0*/  LDL.LU R73, [R1+0x1ec] ;  /* 0x0001ec0001497983 */ /* 0x001ee80000300800 */
[----:B------:R0:W5:Y:S04]  /*d7e0*/  @P2 LDG.E.U16 R30, desc[UR32][R4.64] ;  /* 0x00000020041e2981 */ /* 0x000168000c1e1500 */
[----:B------:R1:W-:Y:S01]  /*d7f0*/  STL [R1+0x1d4], R60 ;  /* 0x0001d43c01007387 */ /* 0x0003e20000100800 */
[----:B0-----:R-:W-:-:S03]  /*d800*/  IMAD.MOV.U32 R5, RZ, RZ, R60 ;  /* 0x000000ffff057224 */ /* 0x001fc600078e003c */
[----:B-1----:R-:W4:Y:S04]  /*d810*/  LDL.LU R60, [R1+0x5ec] ;  /* 0x0005ec00013c7983 */ /* 0x002f280000300800 */
[----:B------:R-:W2:Y:S01]  /*d820*/  LDL.LU R4, [R1+0x1d0] ;  /* 0x0001d00001047983 */ /* 0x000ea20000300800 */
[----:B------:R-:W-:Y:S02]  /*d830*/  ISETP.GT.AND P3, PT, R83, 0x34, PT ;  /* 0x000000345300780c */ /* 0x000fe40003f64270 */
[----:B------:R-:W-:Y:S02]  /*d840*/  PRMT R67, RZ, 0x7610, R67 ;  /* 0x00007610ff437816 */ /* 0x000fe40000000043 */
[----:B------:R-:W-:Y:S01]  /*d850*/  IADD3 R64, P6, PT, R64, R72, RZ ;  /* 0x0000004840407210 */ /* 0x000fe20007fde0ff */
[----:B--2---:R-:W-:-:S08]  /*d860*/  IMAD.X R4, R4, 0x1, R71, P5 ;  /* 0x0000000104047824 */ /* 0x004fd000028e0647 */
[-C--:B------:R-:W-:Y:S01]  /*d870*/  @P3 LOP3.LUT R5, R5, R4.reuse, RZ, 0x3c, !PT ;  /* 0x0000000405053212 */ /* 0x080fe200078e3cff */
[----:B------:R0:W-:Y:S03]  /*d880*/  STL [R1+0x1d0], R4 ;  /* 0x0001d00401007387 */ /* 0x0001e60000100800 */
[----:B0-----:R-:W-:-:S04]  /*d890*/  @P3 LOP3.LUT R4, R5, R4, RZ, 0x3c, !PT ;  /* 0x0000000405043212 */ /* 0x001fc800078e3cff */
[----:B------:R-:W-:Y:S01]  /*d8a0*/  @P3 LOP3.LUT R5, R5, R4, RZ, 0x3c, !PT ;  /* 0x0000000405053212 */ /* 0x000fe200078e3cff */
[----:B------:R-:W-:Y:S04]  /*d8b0*/  STL [R1+0x1dc], R64 ;  /* 0x0001dc4001007387 */ /* 0x000fe80000100800 */
[----:B------:R0:W2:Y:S04]  /*d8c0*/  @P3 LDG.E.U16 R67, desc[UR32][R4.64] ;  /* 0x0000002004433981 */ /* 0x0000a8000c1e1500 */
[----:B------:R-:W3:Y:S01]  /*d8d0*/  LDL.LU R4, [R1+0x1d8] ;  /* 0x0001d80001047983 */ /* 0x000ee20000300800 */
[----:B------:R-:W-:Y:S01]  /*d8e0*/  ISETP.GT.AND P4, PT, R83, 0x35, PT ;  /* 0x000000355300780c */ /* 0x000fe20003f84270 */
[----:B0-----:R-:W-:Y:S01]  /*d8f0*/  IMAD.MOV.U32 R5, RZ, RZ, R64 ;  /* 0x000000ffff057224 */ /* 0x001fe200078e0040 */
[----:B------:R-:W-:-:S02]  /*d900*/  IADD3 R78, P5, PT, R78, R72, RZ ;  /* 0x000000484e4e7210 */ /* 0x000fc40007fbe0ff */
[----:B------:R-:W-:Y:S02]  /*d910*/  ISETP.GT.AND P2, PT, R83, 0x36, PT ;  /* 0x000000365300780c */ /* 0x000fe40003f44270 */
[----:B------:R-:W-:Y:S01]  /*d920*/  PRMT R80, RZ, 0x7610, R80 ;  /* 0x00007610ff507816 */ /* 0x000fe20000000050 */
[----:B------:R-:W-:Y:S01]  /*d930*/  IMAD.X R61, R61, 0x1, R71, P5 ;  /* 0x000000013d3d7824 */ /* 0x000fe200028e0647 */
[----:B------:R-:W-:Y:S01]  /*d940*/  PRMT R79, RZ, 0x7610, R79 ;  /* 0x00007610ff4f7816 */ /* 0x000fe2000000004f */
[----:B--2---:R0:W-:Y:S01]  /*d950*/  STL [R1+0x34], R67 ;  /* 0x0000344301007387 */ /* 0x0041e20000100800 */
[----:B---3--:R-:W-:-:S03]  /*d960*/  IMAD.X R4, R4, 0x1, R71, P6 ;  /* 0x0000000104047824 */ /* 0x008fc600030e0647 */
[----:B0-----:R-:W2:Y:S02]  /*d970*/  LDL.LU R67, [R1+0x1f4] ;  /* 0x0001f40001437983 */ /* 0x001ea40000300800 */
[-C--:B------:R-:W-:Y:S02]  /*d980*/  @P4 LOP3.LUT R5, R5, R4.reuse, RZ, 0x3c, !PT ;  /* 0x0000000405054212 */ /* 0x080fe400078e3cff */
[----:B------:R-:W-:Y:S04]  /*d990*/  STL [R1+0x1e4], R78 ;  /* 0x0001e44e01007387 */ /* 0x000fe80000100800 */
[----:B------:R-:W3:Y:S04]  /*d9a0*/  LDL.LU R64, [R1+0x1fc] ;  /* 0x0001fc0001407983 */ /* 0x000ee80000300800 */
[----:B------:R0:W-:Y:S02]  /*d9b0*/  STL [R1+0x1d8], R4 ;  /* 0x0001d80401007387 */ /* 0x0001e40000100800 */
[----:B0-----:R-:W-:-:S04]  /*d9c0*/  @P4 LOP3.LUT R4, R5, R4, RZ, 0x3c, !PT ;  /* 0x0000000405044212 */ /* 0x001fc800078e3cff */
[----:B------:R-:W-:-:S05]  /*d9d0*/  @P4 LOP3.LUT R5, R5, R4, RZ, 0x3c, !PT ;  /* 0x0000000405054212 */ /* 0x000fca00078e3cff */
[----:B------:R0:W2:Y:S02]  /*d9e0*/  @P4 LDG.E.U16 R80, desc[UR32][R4.64] ;  /* 0x0000002004504981 */ /* 0x0000a4000c1e1500 */
[----:B0-----:R-:W-:Y:S02]  /*d9f0*/  IMAD.MOV.U32 R5, RZ, RZ, R61 ;  /* 0x000000ffff057224 */ /* 0x001fe400078e003d */
[----:B------:R-:W-:-:S05]  /*da00*/  @P2 IMAD.MOV.U32 R4, RZ, RZ, R78 ;  /* 0x000000ffff042224 */ /* 0x000fca00078e004e */
[----:B------:R-:W3:Y:S01]  /*da10*/  @P2 LDG.E.U16 R79, desc[UR32][R4.64] ;  /* 0x00000020044f2981 */ /* 0x000ee2000c1e1500 */
[----:B------:R-:W-:-:S03]  /*da20*/  IADD3 R73, P5, PT, R73, R72, RZ ;  /* 0x0000004849497210 */ /* 0x000fc60007fbe0ff */
[----:B------:R-:W-:Y:S04]  /*da30*/  STL [R1+0x1e0], R61 ;  /* 0x0001e03d01007387 */ /* 0x000fe80000100800 */
[----:B--2---:R0:W-:Y:S04]  /*da40*/  STL [R1+0x2c], R80 ;  /* 0x00002c5001007387 */ /* 0x0041e80000100800 */
[----:B0-----:R-:W2:Y:S04]  /*da50*/  LDL.LU R80, [R1+0x5e8] ;  /* 0x0005e80001507983 */ /* 0x001ea80000300800 */
[----:B------:R-:W2:Y:S04]  /*da60*/  LDL.LU R61, [R1+0x5e4] ;  /* 0x0005e400013d7983 */ /* 0x000ea80000300800 */
[----:B------:R-:W2:Y:S04]  /*da70*/  LDL.LU R78, [R1+0x1f8] ;  /* 0x0001f800014e7983 */ /* 0x000ea80000300800 */
[----:B---3--:R0:W-:Y:S04]  /*da80*/  STL [R1+0x30], R79 ;  /* 0x0000304f01007387 */ /* 0x0081e80000100800 */
[----:B0-----:R-:W3:Y:S04]  /*da90*/  LDL.LU R79, [R1+0x5e0] ;  /* 0x0005e000014f7983 */ /* 0x001ee80000300800 */
[----:B------:R0:W-:Y:S04]  /*daa0*/  STL [R1+0x1ec], R73 ;  /* 0x0001ec4901007387 */ /* 0x0001e80000100800 */
[----:B------:R-:W2:Y:S01]  /*dab0*/  LDL.LU R4, [R1+0x1e8] ;  /* 0x0001e80001047983 */ /* 0x000ea20000300800 */
[----:B------:R-:W-:Y:S01]  /*dac0*/  ISETP.GT.AND P3, PT, R83, 0x37, PT ;  /* 0x000000375300780c */ /* 0x000fe20003f64270 */
[----:B------:R-:W-:-:S02]  /*dad0*/  IMAD.MOV.U32 R5, RZ, RZ, R73 ;  /* 0x000000ffff057224 */ /* 0x000fc400078e0049 */
[----:B0-----:R-:W3:Y:S01]  /*dae0*/  LDL.LU R73, [R1+0x204] ;  /* 0x0002040001497983 */ /* 0x001ee20000300800 */
[----:B------:R-:W-:Y:S02]  /*daf0*/  PRMT R75, RZ, 0x7610, R75 ;  /* 0x00007610ff4b7816 */ /* 0x000fe4000000004b */
[----:B------:R-:W-:Y:S01]  /*db00*/  IADD3 R67, P6, PT, R67, R72, RZ ;  /* 0x0000004843437210 */ /* 0x000fe20007fde0ff */
[----:B--2---:R-:W-:-:S06]  /*db10*/  IMAD.X R4, R4, 0x1, R71, P5 ;  /* 0x0000000104047824 */ /* 0x004fcc00028e0647 */
[-C--:B------:R-:W-:Y:S01]  /*db20*/  @P3 LOP3.LUT R5, R5, R4.reuse, RZ, 0x3c, !PT ;  /* 0x0000000405053212 */ /* 0x080fe200078e3cff */
[----:B------:R0:W-:Y:S03]  /*db30*/  STL [R1+0x1e8], R4 ;  /* 0x0001e80401007387 */ /* 0x0001e60000100800 */
[----:B0-----:R-:W-:-:S04]  /*db40*/  @P3 LOP3.LUT R4, R5, R4, RZ, 0x3c, !PT ;  /* 0x0000000405043212 */ /* 0x001fc800078e3cff */
[----:B------:R-:W-:Y:S01]  /*db50*/  @P3 LOP3.LUT R5, R5, R4, RZ, 0x3c, !PT ;  /* 0x0000000405053212 */ /* 0x000fe200078e3cff */
[----:B------:R0:W-:Y:S04]  /*db60*/  STL [R1+0x1f4], R67 ;  /* 0x0001f44301007387 */ /* 0x0001e80000100800 */
[----:B------:R1:W2:Y:S04]  /*db70*/  @P3 LDG.E.U16 R75, desc[UR32][R4.64] ;  /* 0x00000020044b3981 */ /* 0x0002a8000c1e1500 */
[----:B------:R-:W3:Y:S01]  /*db80*/  LDL.LU R4, [R1+0x1f0] ;  /* 0x0001f00001047983 */ /* 0x000ee20000300800 */
[C---:B------:R-:W-:Y:S01]  /*db90*/  ISETP.GT.AND P4, PT, R83.reuse, 0x38, PT ;  /* 0x000000385300780c */ /* 0x040fe20003f84270 */
[----:B-1----:R-:W-:Y:S01]  /*dba0*/  IMAD.MOV.U32 R5, RZ, RZ, R67 ;  /* 0x000000ffff057224 */ /* 0x002fe200078e0043 */
[----:B------:R-:W-:Y:S01]  /*dbb0*/  IADD3 R64, P5, PT, R64, R72, RZ ;  /* 0x0000004840407210 */ /* 0x000fe20007fbe0ff */
[----:B0-----:R-:W4:Y:S01]  /*dbc0*/  LDL.LU R67, [R1+0x20c] ;  /* 0x00020c0001437983 */ /* 0x001f220000300800 */
[----:B------:R-:W-:-:S03]  /*dbd0*/  ISETP.GT.AND P2, PT, R83, 0x39, PT ;  /* 0x000000395300780c */ /* 0x000fc60003f44270 */
[----:B------:R-:W-:Y:S01]  /*dbe0*/  STL [R1+0x1fc], R64 ;  /* 0x0001fc4001007387 */ /* 0x000fe20000100800 */
[----:B------:R-:W-:Y:S01]  /*dbf0*/  PRMT R62, RZ, 0x7610, R62 ;  /* 0x00007610ff3e7816 */ /* 0x000fe2000000003e */
[----:B------:R-:W-:Y:S01]  /*dc00*/  IMAD.X R78, R78, 0x1, R71, P5 ;  /* 0x000000014e4e7824 */ /* 0x000fe200028e0647 */
[----:B------:R-:W-:Y:S01]  /*dc10*/  PRMT R63, RZ, 0x7610, R63 ;  /* 0x00007610ff3f7816 */ /* 0x000fe2000000003f */
[----:B--2---:R0:W-:Y:S01]  /*dc20*/  STL [R1+0x28], R75 ;  /* 0x0000284b01007387 */ /* 0x0041e20000100800 */
[----:B---3--:R-:W-:-:S03]  /*dc30*/  IMAD.X R4, R4, 0x1, R71, P6 ;  /* 0x0000000104047824 */ /* 0x008fc600030e0647 */
[----:B0-----:R-:W2:Y:S02]  /*dc40*/  LDL.LU R75, [R1+0x228] ;  /* 0x00022800014b7983 */ /* 0x001ea40000300800 */
[-C--:B------:R-:W-:Y:S02]  /*dc50*/  @P4 LOP3.LUT R5, R5, R4.reuse, RZ, 0x3c, !PT ;  /* 0x0000000405054212 */ /* 0x080fe400078e3cff */
[----:B------:R0:W-:Y:S02]  /*dc60*/  STL [R1+0x1f0], R4 ;  /* 0x0001f00401007387 */ /* 0x0001e40000100800 */
[----:B0-----:R-:W-:-:S04]  /*dc70*/  @P4 LOP3.LUT R4, R5, R4, RZ, 0x3c, !PT ;  /* 0x0000000405044212 */ /* 0x001fc800078e3cff */
[----:B------:R-:W-:-:S05]  /*dc80*/  @P4 LOP3.LUT R5, R5, R4, RZ, 0x3c, !PT ;  /* 0x0000000405054212 */ /* 0x000fca00078e3cff */
[----:B------:R0:W3:Y:S02]  /*dc90*/  @P4 LDG.E.U16 R62, desc[UR32][R4.64] ;  /* 0x00000020043e4981 */ /* 0x0000e4000c1e1500 */
[----:B0-----:R-:W-:Y:S02]  /*dca0*/  IMAD.MOV.U32 R5, RZ, RZ, R78 ;  /* 0x000000ffff057224 */ /* 0x001fe400078e004e */
[----:B------:R-:W-:-:S05]  /*dcb0*/  @P2 IMAD.MOV.U32 R4, RZ, RZ, R64 ;  /* 0x000000ffff042224 */ /* 0x000fca00078e0040 */
[----:B------:R-:W2:Y:S01]  /*dcc0*/  @P2 LDG.E.U16 R63, desc[UR32][R4.64] ;  /* 0x00000020043f2981 */ /* 0x000ea2000c1e1500 */
[----:B------:R-:W-:-:S03]  /*dcd0*/  IADD3 R73, P5, PT, R73, R72, RZ ;  /* 0x0000004849497210 */ /* 0x000fc60007fbe0ff */
[----:B------:R-:W-:Y:S04]  /*dce0*/  STL [R1+0x1f8], R78 ;  /* 0x0001f84e01007387 */ /* 0x000fe80000100800 */
[----:B---3--:R0:W-:Y:S04]  /*dcf0*/  STL [R1+0x24], R62 ;  /* 0x0000243e01007387 */ /* 0x0081e80000100800 */
[----:B0-----:R-:W3:Y:S04]  /*dd00*/  LDL.LU R62, [R1+0x5dc] ;  /* 0x0005dc00013e7983 */ /* 0x001ee80000300800 */
[----:B------:R-:W3:Y:S04]  /*dd10*/  LDL.LU R78, [R1+0x5d8] ;  /* 0x0005d800014e7983 */ /* 0x000ee80000300800 */
[----:B------:R-:W3:Y:S04]  /*dd20*/  LDL.LU R64, [R1+0x210] ;  /* 0x0002100001407983 */ /* 0x000ee80000300800 */
[----:B--2---:R0:W-:Y:S04]  /*dd30*/  STL [R1+0x20], R63 ;  /* 0x0000203f01007387 */ /* 0x0041e80000100800 */
[----:B0-----:R-:W2:Y:S04]  /*dd40*/  LDL.LU R63, [R1+0x5d4] ;  /* 0x0005d400013f7983 */ /* 0x001ea80000300800 */
[----:B------:R0:W-:Y:S04]  /*dd50*/  STL [R1+0x204], R73 ;  /* 0x0002044901007387 */ /* 0x0001e80000100800 */
[----:B------:R-:W2:Y:S01]  /*dd60*/  LDL.LU R4, [R1+0x200] ;  /* 0x0002000001047983 */ /* 0x000ea20000300800 */
[----:B------:R-:W-:Y:S01]  /*dd70*/  ISETP.GT.AND P3, PT, R83, 0x3a, PT ;  /* 0x0000003a5300780c */ /* 0x000fe20003f64270 */
[----:B------:R-:W-:-:S02]  /*dd80*/  IMAD.MOV.U32 R5, RZ, RZ, R73 ;  /* 0x000000ffff057224 */ /* 0x000fc400078e0049 */
[----:B0-----:R-:W3:Y:S01]  /*dd90*/  LDL.LU R73, [R1+0x230] ;  /* 0x0002300001497983 */ /* 0x001ee20000300800 */
[----:B------:R-:W-:Y:S02]  /*dda0*/  PRMT R74, RZ, 0x7610, R74 ;  /* 0x00007610ff4a7816 */ /* 0x000fe4000000004a */
[----:B----4-:R-:W-:Y:S01]  /*ddb0*/  IADD3 R67, P6, PT, R67, R72, RZ ;  /* 0x0000004843437210 */ /* 0x010fe20007fde0ff */
[----:B--2---:R-:W-:-:S06]  /*ddc0*/  IMAD.X R4, R4, 0x1, R71, P5 ;  /* 0x0000000104047824 */ /* 0x004fcc00028e0647 */
[-C--:B------:R-:W-:Y:S01]  /*ddd0*/  @P3 LOP3.LUT R5, R5, R4.reuse, RZ, 0x3c, !PT ;  /* 0x0000000405053212 */ /* 0x080fe200078e3cff */
[----:B------:R0:W-:Y:S03]  /*dde0*/  STL [R1+0x200], R4 ;  /* 0x0002000401007387 */ /* 0x0001e60000100800 */
[----:B0-----:R-:W-:-:S04]  /*ddf0*/  @P3 LOP3.LUT R4, R5, R4, RZ, 0x3c, !PT ;  /* 0x0000000405043212 */ /* 0x001fc800078e3cff */
[----:B------:R-:W-:Y:S01]  /*de00*/  @P3 LOP3.LUT R5, R5, R4, RZ, 0x3c, !PT ;  /* 0x0000000405053212 */ /* 0x000fe200078e3cff */
[----:B------:R0:W-:Y:S04]  /*de10*/  STL [R1+0x20c], R67 ;  /* 0x00020c4301007387 */ /* 0x0001e80000100800 */
[----:B------:R1:W2:Y:S04]  /*de20*/  @P3 LDG.E.U16 R74, desc[UR32][R4.64] ;  /* 0x00000020044a3981 */ /* 0x0002a8000c1e1500 */
[----:B------:R-:W4:Y:S01]  /*de30*/  LDL.LU R4, [R1+0x208] ;  /* 0x0002080001047983 */ /* 0x000f220000300800 */
[----:B------:R-:W-:Y:S01]  /*de40*/  ISETP.GT.AND P4, PT, R83, 0x3b, PT ;  /* 0x0000003b5300780c */ /* 0x000fe20003f84270 */
[----:B-1----:R-:W-:Y:S01]  /*de50*/  IMAD.MOV.U32 R5, RZ, RZ, R67 ;  /* 0x000000ffff057224 */ /* 0x002fe200078e0043 */
[----:B------:R-:W-:Y:S01]  /*de60*/  IADD3 R75, P5, PT, R75, R72, RZ ;  /* 0x000000484b4b7210 */ /* 0x000fe20007fbe0ff */
[----:B0-----:R-:W4:Y:S01]  /*de70*/  LDL.LU R67, [R1+0x238] ;  /* 0x0002380001437983 */ /* 0x001f220000300800 */
[----:B------:R-:W-:-:S03]  /*de80*/  ISETP.GT.AND P2, PT, R83, 0x3c, PT ;  /* 0x0000003c5300780c */ /* 0x000fc60003f44270 */
[----:B------:R-:W-:Y:S01]  /*de90*/  STL [R1+0x228], R75 ;  /* 0x0002284b01007387 */ /* 0x000fe20000100800 */
[----:B------:R-:W-:Y:S01]  /*dea0*/  PRMT R77, RZ, 0x7610, R77 ;  /* 0x00007610ff4d7816 */ /* 0x000fe2000000004d */
[--C-:B---3--:R-:W-:Y:S01]  /*deb0*/  IMAD.X R64, R64, 0x1, R71.reuse, P5 ;  /* 0x0000000140407824 */ /* 0x108fe200028e0647 */
[----:B------:R-:W-:Y:S01]  /*dec0*/  PRMT R76, RZ, 0x7610, R76 ;  /* 0x00007610ff4c7816 */ /* 0x000fe2000000004c */
[----:B--2---:R0:W-:Y:S01]  /*ded0*/  STL [R1+0x1c], R74 ;  /* 0x00001c4a01007387 */ /* 0x0041e20000100800 */
[----:B----4-:R-:W-:-:S03]  /*dee0*/  IMAD.X R4, R4, 0x1, R71, P6 ;  /* 0x0000000104047824 */ /* 0x010fc600030e0647 */
        /* <DEDUP_REMOVED lines=8> */
[----:B------:R-:W4:Y:S01]  /*df70*/  @P2 LDG.E.U16 R76, desc[UR32][R4.64] ;  /* 0x00000020044c2981 */ /* 0x000f22000c1e1500 */
[----:B------:R-:W-:-:S03]  /*df80*/  IADD3 R73, P5, PT, R73, R72, RZ ;  /* 0x0000004849497210 */ /* 0x000fc60007fbe0ff */
[----:B------:R-:W-:Y:S04]  /*df90*/  STL [R1+0x210], R64 ;  /* 0x0002104001007387 */ /* 0x000fe80000100800 */
[----:B---3--:R0:W-:Y:S04]  /*dfa0*/  STL [R1+0x14], R77 ;  /* 0x0000144d01007387 */ /* 0x0081e80000100800 */
[----:B0-----:R-:W3:Y:S04]  /*dfb0*/  LDL.LU R77, [R1+0x5d0] ;  /* 0x0005d000014d7983 */ /* 0x001ee80000300800 */
[----:B------:R-:W2:Y:S04]  /*dfc0*/  LDL.LU R64, [R1+0x5cc] ;  /* 0x0005cc0001407983 */ /* 0x000ea80000300800 */
[----:B------:R-:W2:Y:S04]  /*dfd0*/  LDL.LU R75, [R1+0x23c] ;  /* 0x00023c00014b7983 */ /* 0x000ea80000300800 */
[----:B----4-:R0:W-:Y:S04]  /*dfe0*/  STL [R1+0x18], R76 ;  /* 0x0000184c01007387 */ /* 0x0101e80000100800 */
[----:B0-----:R-:W4:Y:S04]  /*dff0*/  LDL.LU R76, [R1+0x5c8] ;  /* 0x0005c800014c7983 */ /* 0x001f280000300800 */
        /* <DEDUP_REMOVED lines=15> */
[----:B------:R-:W-:Y:S01]  /*e0f0*/  ISETP.GT.AND P4, PT, R83, 0x3e, PT ;  /* 0x0000003e5300780c */ /* 0x000fe20003f84270 */
[----:B-1----:R-:W-:Y:S01]  /*e100*/  IMAD.MOV.U32 R5, RZ, RZ, R67 ;  /* 0x000000ffff057224 */ /* 0x002fe200078e0043 */
[----:B------:R-:W-:Y:S01]  /*e110*/  IADD3 R74, P5, PT, R74, R72, RZ ;  /* 0x000000484a4a7210 */ /* 0x000fe20007fbe0ff */
[----:B0-----:R-:W4:Y:S04]  /*e120*/  LDL.LU R67, [R1+0x250] ;  /* 0x0002500001437983 */ /* 0x001f280000300800 */
[----:B------:R-:W-:Y:S01]  /*e130*/  STL [R1+0x240], R74 ;  /* 0x0002404a01007387 */ /* 0x000fe20000100800 */
[----:B------:R-:W-:-:S03]  /*e140*/  PRMT R65, RZ, 0x7610, R65 ;  /* 0x00007610ff417816 */ /* 0x000fc60000000041 */
[----:B--2---:R0:W-:Y:S01]  /*e150*/  STL [R1+0x10], R70 ;  /* 0x0000104601007387 */ /* 0x0041e20000100800 */
[----:B---3--:R-:W-:-:S03]  /*e160*/  IMAD.X R4, R4, 0x1, R71, P6 ;  /* 0x0000000104047824 */ /* 0x008fc600030e0647 */
[----:B0-----:R-:W2:Y:S02]  /*e170*/  LDL.LU R70, [R1+0x258] ;  /* 0x0002580001467983 */ /* 0x001ea40000300800 */
[-C--:B------:R-:W-:Y:S02]  /*e180*/  @P4 LOP3.LUT R5, R5, R4.reuse, RZ, 0x3c, !PT ;  /* 0x0000000405054212 */ /* 0x080fe400078e3cff */
[----:B------:R0:W-:Y:S02]  /*e190*/  STL [R1+0x234], R4 ;  /* 0x0002340401007387 */ /* 0x0001e40000100800 */
[----:B0-----:R-:W-:-:S04]  /*e1a0*/  @P4 LOP3.LUT R4, R5, R4, RZ, 0x3c, !PT ;  /* 0x0000000405044212 */ /* 0x001fc800078e3cff */
[----:B------:R-:W-:-:S05]  /*e1b0*/  @P4 LOP3.LUT R5, R5, R4, RZ, 0x3c, !PT ;  /* 0x0000000405054212 */ /* 0x000fca00078e3cff */
[----:B------:R0:W3:Y:S01]  /*e1c0*/  @P4 LDG.E.U16 R65, desc[UR32][R4.64] ;  /* 0x0000002004414981 */ /* 0x0000e2000c1e1500 */
[----:B------:R-:W-:Y:S01]  /*e1d0*/  ISETP.GT.AND P2, PT, R83, 0x3f, PT ;  /* 0x0000003f5300780c */ /* 0x000fe20003f44270 */
[----:B------:R-:W-:Y:S01]  /*e1e0*/  IMAD.X R75, R75, 0x1, R71, P5 ;  /* 0x000000014b4b7824 */ /* 0x000fe200028e0647 */
[----:B------:R-:W-:-:S04]  /*e1f0*/  PRMT R66, RZ, 0x7610, R66 ;  /* 0x00007610ff427816 */ /* 0x000fc80000000042 */
[----:B------:R-:W-:Y:S01]  /*e200*/  STL [R1+0x23c], R75 ;  /* 0x00023c4b01007387 */ /* 0x000fe20000100800 */
[----:B0-----:R-:W-:-:S06]  /*e210*/  IMAD.MOV.U32 R5, RZ, RZ, R75 ;  /* 0x000000ffff057224 */ /* 0x001fcc00078e004b */
[----:B------:R-:W-:-:S05]  /*e220*/  @P2 IMAD.MOV.U32 R4, RZ, RZ, R74 ;  /* 0x000000ffff042224 */ /* 0x000fca00078e004a */
[----:B------:R-:W2:Y:S04]  /*e230*/  @P2 LDG.E.U16 R66, desc[UR32][R4.64] ;  /* 0x0000002004422981 */ /* 0x000ea8000c1e1500 */
[----:B---3--:R0:W-:Y:S04]  /*e240*/  STL [R1+0xc], R65 ;  /* 0x00000c4101007387 */ /* 0x0081e80000100800 */
[----:B0-----:R-:W3:Y:S04]  /*e250*/  LDL.LU R65, [R1+0x5c4] ;  /* 0x0005c40001417983 */ /* 0x001ee80000300800 */
[----:B------:R-:W3:Y:S04]  /*e260*/  LDL.LU R75, [R1+0x5c0] ;  /* 0x0005c000014b7983 */ /* 0x000ee80000300800 */
[----:B------:R-:W3:Y:S01]  /*e270*/  LDL.LU R5, [R1+0x244] ;  /* 0x0002440001057983 */ /* 0x000ee20000300800 */
[----:B------:R-:W-:-:S02]  /*e280*/  ISETP.GT.AND P3, PT, R83, 0x40, PT ;  /* 0x000000405300780c */ /* 0x000fc40003f64270 */
[-C--:B------:R-:W-:Y:S01]  /*e290*/  IADD3 R73, P5, PT, R73, R72.reuse, RZ ;  /* 0x0000004849497210 */ /* 0x080fe20007fbe0ff */
[----:B------:R-:W3:Y:S01]  /*e2a0*/  LDL.LU R74, [R1+0x254] ;  /* 0x00025400014a7983 */ /* 0x000ee20000300800 */
[----:B------:R-:W-:Y:S02]  /*e2b0*/  PRMT R69, RZ, 0x7610, R69 ;  /* 0x00007610ff457816 */ /* 0x000fe40000000045 */
[----:B----4-:R-:W-:Y:S01]  /*e2c0*/  IADD3 R67, P6, PT, R67, R72, RZ ;  /* 0x0000004843437210 */ /* 0x010fe20007fde0ff */
[----:B------:R-:W-:Y:S04]  /*e2d0*/  STL [R1+0x248], R73 ;  /* 0x0002484901007387 */ /* 0x000fe80000100800 */
[----:B--2---:R0:W-:Y:S02]  /*e2e0*/  STL [R1+0x8], R66 ;  /* 0x0000084201007387 */ /* 0x0041e40000100800 */
[----:B------:R-:W-:-:S02]  /*e2f0*/  @P3 IMAD.MOV.U32 R4, RZ, RZ, R73 ;  /* 0x000000ffff043224 */ /* 0x000fc400078e0049 */
[----:B0-----:R-:W2:Y:S01]  /*e300*/  LDL.LU R66, [R1+0x260] ;  /* 0x0002600001427983 */ /* 0x001ea20000300800 */
[----:B---3--:R-:W-:-:S05]  /*e310*/  IMAD.X R5, R5, 0x1, R71, P5 ;  /* 0x0000000105057824 */ /* 0x008fca00028e0647 */
[----:B------:R0:W-:Y:S04]  /*e320*/  STL [R1+0x244], R5 ;  /* 0x0002440501007387 */ /* 0x0001e80000100800 */
[----:B------:R0:W3:Y:S04]  /*e330*/  @P3 LDG.E.U16 R69, desc[UR32][R4.64] ;  /* 0x0000002004453981 */ /* 0x0000e8000c1e1500 */
[----:B------:R-:W-:Y:S04]  /*e340*/  STL [R1+0x250], R67 ;  /* 0x0002504301007387 */ /* 0x000fe80000100800 */
[----:B------:R-:W4:Y:S01]  /*e350*/  LDL.LU R4, [R1+0x24c] ;  /* 0x00024c0001047983 */ /* 0x000f220000300800 */
[----:B------:R-:W-:Y:S01]  /*e360*/  ISETP.GT.AND P4, PT, R83, 0x41, PT ;  /* 0x000000415300780c */ /* 0x000fe20003f84270 */
[----:B0-----:R-:W-:Y:S01]  /*e370*/  IMAD.MOV.U32 R5, RZ, RZ, R67 ;  /* 0x000000ffff057224 */ /* 0x001fe200078e0043 */
[----:B------:R-:W-:-:S02]  /*e380*/  IADD3 R70, P5, PT, R70, R72, RZ ;  /* 0x0000004846467210 */ /* 0x000fc40007fbe0ff */
[----:B------:R-:W-:Y:S02]  /*e390*/  ISETP.GT.AND P2, PT, R83, 0x42, PT ;  /* 0x000000425300780c */ /* 0x000fe40003f44270 */
[----:B------:R-:W-:Y:S01]  /*e3a0*/  PRMT R125, RZ, 0x7610, R125 ;  /* 0x00007610ff7d7816 */ /* 0x000fe2000000007d */
[----:B------:R-:W-:Y:S01]  /*e3b0*/  IMAD.X R74, R74, 0x1, R71, P5 ;  /* 0x000000014a4a7824 */ /* 0x000fe200028e0647 */
[----:B------:R-:W-:Y:S01]  /*e3c0*/  PRMT R3, RZ, 0x7610, R3 ;  /* 0x00007610ff037816 */ /* 0x000fe20000000003 */
[----:B---3--:R0:W-:Y:S01]  /*e3d0*/  STL [R1+0x4], R69 ;  /* 0x0000044501007387 */ /* 0x0081e20000100800 */
[----:B----4-:R-:W-:-:S03]  /*e3e0*/  IMAD.X R4, R4, 0x1, R71, P6 ;  /* 0x0000000104047824 */ /* 0x010fc600030e0647 */
[----:B0-----:R-:W3:Y:S04]  /*e3f0*/  LDL.LU R69, [R1+0x25c] ;  /* 0x00025c0001457983 */ /* 0x001ee80000300800 */
[----:B------:R-:W-:Y:S01]  /*e400*/  STL [R1+0x258], R70 ;  /* 0x0002584601007387 */ /* 0x000fe20000100800 */
[----:B------:R-:W-:-:S03]  /*e410*/  @P4 LOP3.LUT R5, R5, R4, RZ, 0x3c, !PT ;  /* 0x0000000405054212 */ /* 0x000fc600078e3cff */
[----:B------:R-:W4:Y:S04]  /*e420*/  LDL.LU R73, [R1+0x268] ;  /* 0x0002680001497983 */ /* 0x000f280000300800 */
[----:B------:R-:W4:Y:S04]  /*e430*/  LDL.LU R67, [R1+0x270] ;  /* 0x0002700001437983 */ /* 0x000f280000300800 */
[----:B------:R0:W-:Y:S02]  /*e440*/  STL [R1+0x24c], R4 ;  /* 0x00024c0401007387 */ /* 0x0001e40000100800 */
[----:B0-----:R-:W-:-:S04]  /*e450*/  @P4 LOP3.LUT R4, R5, R4, RZ, 0x3c, !PT ;  /* 0x0000000405044212 */ /* 0x001fc800078e3cff */
[----:B------:R-:W-:-:S05]  /*e460*/  @P4 LOP3.LUT R5, R5, R4, RZ, 0x3c, !PT ;  /* 0x0000000405054212 */ /* 0x000fca00078e3cff */
[----:B------:R0:W5:Y:S02]  /*e470*/  @P4 LDG.E.U16 R125, desc[UR32][R4.64] ;  /* 0x00000020047d4981 */ /* 0x000164000c1e1500 */
[----:B0-----:R-:W-:Y:S02]  /*e480*/  @P2 IMAD.MOV.U32 R4, RZ, RZ, R70 ;  /* 0x000000ffff042224 */ /* 0x001fe400078e0046 */
[----:B------:R-:W-:-:S05]  /*e490*/  @P2 IMAD.MOV.U32 R5, RZ, RZ, R74 ;  /* 0x000000ffff052224 */ /* 0x000fca00078e004a */
[----:B------:R0:W4:Y:S01]  /*e4a0*/  @P2 LDG.E.U16 R3, desc[UR32][R4.64] ;  /* 0x0000002004032981 */ /* 0x000122000c1e1500 */
[----:B------:R-:W-:Y:S02]  /*e4b0*/  ISETP.GT.AND P3, PT, R83, 0x43, PT ;  /* 0x000000435300780c */ /* 0x000fe40003f64270 */
[----:B--2---:R-:W-:Y:S01]  /*e4c0*/  IADD3 R66, P5, PT, R66, R72, RZ ;  /* 0x0000004842427210 */ /* 0x004fe20007fbe0ff */
[----:B------:R-:W-:Y:S01]  /*e4d0*/  STL [R1+0x254], R74 ;  /* 0x0002544a01007387 */ /* 0x000fe20000100800 */
[----:B------:R-:W-:-:S03]  /*e4e0*/  PRMT R124, RZ, 0x7610, R124 ;  /* 0x00007610ff7c7816 */ /* 0x000fc6000000007c */
[----:B------:R-:W2:Y:S04]  /*e4f0*/  LDL.LU R70, [R1+0x26c] ;  /* 0x00026c0001467983 */ /* 0x000ea80000300800 */
[----:B------:R-:W-:Y:S02]  /*e500*/  STL [R1+0x260], R66 ;  /* 0x0002604201007387 */ /* 0x000fe40000100800 */
[----:B0-----:R-:W-:Y:S02]  /*e510*/  @P3 IMAD.MOV.U32 R4, RZ, RZ, R66 ;  /* 0x000000ffff043224 */ /* 0x001fe400078e0042 */
[----:B---3--:R-:W-:-:S04]  /*e520*/  IMAD.X R69, R69, 0x1, R71, P5 ;  /* 0x0000000145457824 */ /* 0x008fc800028e0647 */
[----:B------:R-:W-:Y:S01]  /*e530*/  @P3 IMAD.MOV.U32 R5, RZ, RZ, R69 ;  /* 0x000000ffff053224 */ /* 0x000fe200078e0045 */
[----:B----4-:R-:W-:-:S04]  /*e540*/  IADD3 R73, P6, PT, R73, R72, RZ ;  /* 0x0000004849497210 */ /* 0x010fc80007fde0ff */
[----:B------:R0:W5:Y:S01]  /*e550*/  @P3 LDG.E.U16 R124, desc[UR32][R4.64] ;  /* 0x00000020047c3981 */ /* 0x000162000c1e1500 */
[----:B------:R-:W-:-:S03]  /*e560*/  IADD3 R67, P5, PT, R67, R72, RZ ;  /* 0x0000004843437210 */ /* 0x000fc60007fbe0ff */
[----:B------:R1:W-:Y:S04]  /*e570*/  STL [R1], R3 ;  /* 0x0000000301007387 */ /* 0x0003e80000100800 */
[----:B-1----:R-:W3:Y:S04]  /*e580*/  LDL.LU R3, [R1+0x278] ;  /* 0x0002780001037983 */ /* 0x002ee80000300800 */
[----:B------:R1:W-:Y:S04]  /*e590*/  STL [R1+0x25c], R69 ;  /* 0x00025c4501007387 */ /* 0x0003e80000100800 */
[----:B-1----:R-:W4:Y:S04]  /*e5a0*/  LDL.LU R69, [R1+0x274] ;  /* 0x0002740001457983 */ /* 0x002f280000300800 */
[----:B------:R-:W-:Y:S04]  /*e5b0*/  STL [R1+0x268], R73 ;  /* 0x0002684901007387 */ /* 0x000fe80000100800 */
[----:B------:R-:W4:Y:S04]  /*e5c0*/  LDL.LU R74, [R1+0x280] ;  /* 0x00028000014a7983 */ /* 0x000f280000300800 */
[----:B------:R-:W-:Y:S04]  /*e5d0*/  STL [R1+0x270], R67 ;  /* 0x0002704301007387 */ /* 0x000fe80000100800 */
[----:B------:R-:W4:Y:S04]  /*e5e0*/  LDL.LU R66, [R1+0x288] ;  /* 0x0002880001427983 */ /* 0x000f280000300800 */
[----:B------:R-:W4:Y:S01]  /*e5f0*/  LDL.LU R5, [R1+0x264] ;  /* 0x0002640001057983 */ /* 0x000f220000300800 */
[----:B------:R-:W-:-:S02]  /*e600*/  ISETP.GT.AND P4, PT, R83, 0x44, PT ;  /* 0x000000445300780c */ /* 0x000fc40003f84270 */
[C---:B------:R-:W-:Y:S02]  /*e610*/  ISETP.GT.AND P2, PT, R83.reuse, 0x45, PT ;  /* 0x000000455300780c */ /* 0x040fe40003f44270 */
[----:B------:R-:W-:Y:S02]  /*e620*/  PRMT R123, RZ, 0x7610, R123 ;  /* 0x00007610ff7b7816 */ /* 0x000fe4000000007b */
[----:B------:R-:W-:Y:S01]  /*e630*/  ISETP.GT.AND P3, PT, R83, 0x46, PT ;  /* 0x000000465300780c */ /* 0x000fe20003f64270 */
[----:B--2---:R-:W-:Y:S01]  /*e640*/  IMAD.X R70, R70, 0x1, R71, P5 ;  /* 0x0000000146467824 */ /* 0x004fe200028e0647 */
[----:B------:R-:W-:-:S05]  /*e650*/  PRMT R122, RZ, 0x7610, R122 ;  /* 0x00007610ff7a7816 */ /* 0x000fca000000007a */
[----:B0-----:R-:W-:Y:S01]  /*e660*/  @P4 IMAD.MOV.U32 R4, RZ, RZ, R73 ;  /* 0x000000ffff044224 */ /* 0x001fe200078e0049 */
[----:B------:R-:W-:Y:S02]  /*e670*/  PRMT R121, RZ, 0x7610, R121 ;  /* 0x00007610ff797816 */ /* 0x000fe40000000079 */
[----:B---3--:R-:W-:-:S05]  /*e680*/  IADD3 R3, P5, PT, R3, R72, RZ ;  /* 0x0000004803037210 */ /* 0x008fca0007fbe0ff */
[--C-:B----4-:R-:W-:Y:S02]  /*e690*/  IMAD.X R69, R69, 0x1, R71.reuse, P5 ;  /* 0x0000000145457824 */ /* 0x110fe400028e0647 */
[----:B------:R-:W-:Y:S01]  /*e6a0*/  IMAD.X R5, R5, 0x1, R71, P6 ;  /* 0x0000000105057824 */ /* 0x000fe200030e0647 */
[----:B------:R-:W-:-:S04]  /*e6b0*/  IADD3 R74, P6, PT, R74, R72, RZ ;  /* 0x000000484a4a7210 */ /* 0x000fc80007fde0ff */
        /* <DEDUP_REMOVED lines=238> */
[----:B------:R0:W-:Y:S04]  /*f5a0*/  STL [R1+0x328], R73 ;  /* 0x0003284901007387 */ /* 0x0001e80000100800 */
        /* <DEDUP_REMOVED lines=10> */
[----:B-1----:R-:W-:Y:S01]  /*f650*/  @P4 IMAD.MOV.U32 R4, RZ, RZ, R73 ;  /* 0x000000ffff044224 */ /* 0x002fe200078e0049 */
        /* <DEDUP_REMOVED lines=9> */
[----:B------:R3:W-:Y:S04]  /*f6f0*/  STL [R1+0x32c], R70 ;  /* 0x00032c4601007387 */ /* 0x0007e80000100800 */
[----:B0-----:R-:W4:Y:S01]  /*f700*/  LDL.LU R73, [R1+0x344] ;  /* 0x0003440001497983 */ /* 0x001f220000300800 */
[----:B--2---:R-:W-:-:S02]  /*f710*/  @P2 IMAD.MOV.U32 R4, RZ, RZ, R3 ;  /* 0x000000ffff042224 */ /* 0x004fc400078e0003 */
[----:B-1----:R-:W-:Y:S01]  /*f720*/  @P2 IMAD.MOV.U32 R5, RZ, RZ, R70 ;  /* 0x000000ffff052224 */ /* 0x002fe200078e0046 */
[----:B------:R-:W2:Y:S04]  /*f730*/  LDL.LU R3, [R1+0x350] ;  /* 0x0003500001037983 */ /* 0x000ea80000300800 */
[----:B------:R0:W-:Y:S04]  /*f740*/  STL [R1+0x338], R66 ;  /* 0x0003384201007387 */ /* 0x0001e80000100800 */
[----:B------:R1:W5:Y:S04]  /*f750*/  @P2 LDG.E.U16 R98, desc[UR32][R4.64] ;  /* 0x0000002004622981 */ /* 0x000368000c1e1500 */
[----:B------:R0:W-:Y:S04]  /*f760*/  STL [R1+0x334], R69 ;  /* 0x0003344501007387 */ /* 0x0001e80000100800 */
[----:B---3--:R-:W3:Y:S01]  /*f770*/  LDL.LU R70, [R1+0x34c] ;  /* 0x00034c0001467983 */ /* 0x008ee20000300800 */
[----:B-1----:R-:W-:-:S02]  /*f780*/  @P3 IMAD.MOV.U32 R4, RZ, RZ, R66 ;  /* 0x000000ffff043224 */ /* 0x002fc400078e0042 */
[----:B------:R-:W-:Y:S01]  /*f790*/  @P3 IMAD.MOV.U32 R5, RZ, RZ, R69 ;  /* 0x000000ffff053224 */ /* 0x000fe200078e0045 */
[----:B------:R1:W-:Y:S04]  /*f7a0*/  STL [R1+0x340], R74 ;  /* 0x0003404a01007387 */ /* 0x0003e80000100800 */
[----:B0-----:R-:W3:Y:S04]  /*f7b0*/  LDL.LU R66, [R1+0x358] ;  /* 0x0003580001427983 */ /* 0x001ee80000300800 */
[----:B------:R-:W-:Y:S04]  /*f7c0*/  STL [R1+0x348], R67 ;  /* 0x0003484301007387 */ /* 0x000fe80000100800 */
[----:B------:R-:W3:Y:S04]  /*f7d0*/  LDL.LU R69, [R1+0x360] ;  /* 0x0003600001457983 */ /* 0x000ee80000300800 */
[----:B------:R0:W5:Y:S04]  /*f7e0*/  @P3 LDG.E.U16 R97, desc[UR32][R4.64] ;  /* 0x0000002004613981 */ /* 0x000168000c1e1500 */
[----:B------:R-:W3:Y:S01]  /*f7f0*/  LDL.LU R5, [R1+0x33c] ;  /* 0x00033c0001057983 */ /* 0x000ee20000300800 */
[----:B------:R-:W-:-:S02]  /*f800*/  ISETP.GT.AND P4, PT, R83, 0x5f, PT ;  /* 0x0000005f5300780c */ /* 0x000fc40003f84270 */
[C---:B------:R-:W-:Y:S02]  /*f810*/  ISETP.GT.AND P2, PT, R83.reuse, 0x60, PT ;  /* 0x000000605300780c */ /* 0x040fe40003f44270 */
[----:B------:R-:W-:Y:S02]  /*f820*/  PRMT R95, RZ, 0x7610, R95 ;  /* 0x00007610ff5f7816 */ /* 0x000fe4000000005f */
[----:B------:R-:W-:Y:S02]  /*f830*/  ISETP.GT.AND P3, PT, R83, 0x61, PT ;  /* 0x000000615300780c */ /* 0x000fe40003f64270 */
[----:B------:R-:W-:-:S05]  /*f840*/  PRMT R96, RZ, 0x7610, R96 ;  /* 0x00007610ff607816 */ /* 0x000fca0000000060 */
[----:B0-----:R-:W-:Y:S01]  /*f850*/  @P4 IMAD.MOV.U32 R4, RZ, RZ, R74 ;  /* 0x000000ffff044224 */ /* 0x001fe200078e004a */
[----:B------:R-:W-:Y:S01]  /*f860*/  PRMT R94, RZ, 0x7610, R94 ;  /* 0x00007610ff5e7816 */ /* 0x000fe2000000005e */
[----:B----4-:R-:W-:Y:S01]  /*f870*/  IMAD.X R73, R73, 0x1, R71, P5 ;  /* 0x0000000149497824 */ /* 0x010fe200028e0647 */
[----:B--2---:R-:W-:-:S05]  /*f880*/  IADD3 R3, P5, PT, R3, R72, RZ ;  /* 0x0000004803037210 */ /* 0x004fca0007fbe0ff */
[--C-:B---3--:R-:W-:Y:S01]  /*f890*/  IMAD.X R70, R70, 0x1, R71.reuse, P5 ;  /* 0x0000000146467824 */ /* 0x108fe200028e0647 */
[----:B------:R-:W-:Y:S01]  /*f8a0*/  IADD3 R69, P5, PT, R69, R72, RZ ;  /* 0x0000004845457210 */ /* 0x000fe20007fbe0ff */
[----:B------:R-:W-:-:S05]  /*f8b0*/  IMAD.X R5, R5, 0x1, R71, P6 ;  /* 0x0000000105057824 */ /* 0x000fca00030e0647 */
[----:B------:R0:W-:Y:S04]  /*f8c0*/  STL [R1+0x33c], R5 ;  /* 0x00033c0501007387 */ /* 0x0001e80000100800 */
[----:B------:R2:W5:Y:S01]  /*f8d0*/  @P4 LDG.E.U16 R95, desc[UR32][R4.64] ;  /* 0x00000020045f4981 */ /* 0x000562000c1e1500 */
[----:B------:R-:W-:-:S03]  /*f8e0*/  IADD3 R66, P6, PT, R66, R72, RZ ;  /* 0x0000004842427210 */ /* 0x000fc60007fde0ff */
[----:B------:R-:W-:Y:S04]  /*f8f0*/  STL [R1+0x344], R73 ;  /* 0x0003444901007387 */ /* 0x000fe80000100800 */
[----:B-1----:R-:W3:Y:S01]  /*f900*/  LDL.LU R74, [R1+0x35c] ;  /* 0x00035c00014a7983 */ /* 0x002ee20000300800 */
[----:B--2---:R-:W-:Y:S02]  /*f910*/  @P2 IMAD.MOV.U32 R4, RZ, RZ, R67 ;  /* 0x000000ffff042224 */ /* 0x004fe400078e0043 */
[----:B0-----:R-:W-:Y:S01]  /*f920*/  @P2 IMAD.MOV.U32 R5, RZ, RZ, R73 ;  /* 0x000000ffff052224 */ /* 0x001fe200078e0049 */
[----:B------:R-:W2:Y:S04]  /*f930*/  LDL.LU R67, [R1+0x368] ;  /* 0x0003680001437983 */ /* 0x000ea80000300800 */
        /* <DEDUP_REMOVED lines=20> */
[----:B---3--:R-:W-:Y:S01]  /*fa80*/  IMAD.X R74, R74, 0x1, R71, P5 ;  /* 0x000000014a4a7824 */ /* 0x008fe200028e0647 */
[----:B--2---:R-:W-:-:S05]  /*fa90*/  IADD3 R67, P5, PT, R67, R72, RZ ;  /* 0x0000004843437210 */ /* 0x004fca0007fbe0ff */
[--C-:B----4-:R-:W-:Y:S02]  /*faa0*/  IMAD.X R70, R70, 0x1, R71.reuse, P5 ;  /* 0x0000000146467824 */ /* 0x110fe400028e0647 */
[----:B------:R-:W-:-:S05]  /*fab0*/  IMAD.X R4, R4, 0x1, R71, P6 ;  /* 0x0000000104047824 */ /* 0x000fca00030e0647 */
[-C--:B------:R-:W-:Y:S01]  /*fac0*/  @P4 LOP3.LUT R5, R5, R4.reuse, RZ, 0x3c, !PT ;  /* 0x0000000405054212 */ /* 0x080fe200078e3cff */
[----:B------:R0:W-:Y:S03]  /*fad0*/  STL [R1+0x354], R4 ;  /* 0x0003540401007387 */ /* 0x0001e60000100800 */
[----:B0-----:R-:W-:-:S04]  /*fae0*/  @P4 LOP3.LUT R4, R5, R4, RZ, 0x3c, !PT ;  /* 0x0000000405044212 */ /* 0x001fc800078e3cff */
[----:B------:R-:W-:Y:S01]  /*faf0*/  @P4 LOP3.LUT R5, R5, R4, RZ, 0x3c, !PT ;  /* 0x0000000405054212 */ /* 0x000fe200078e3cff */
[----:B------:R0:W-:Y:S04]  /*fb00*/  STL [R1+0x35c], R74 ;  /* 0x00035c4a01007387 */ /* 0x0001e80000100800 */
[----:B------:R1:W5:Y:S01]  /*fb10*/  @P4 LDG.E.U16 R93, desc[UR32][R4.64] ;  /* 0x00000020045d4981 */ /* 0x000362000c1e1500 */
[-C--:B------:R-:W-:Y:S02]  /*fb20*/  IADD3 R73, P6, PT, R73, R72.reuse, RZ ;  /* 0x0000004849497210 */ /* 0x080fe40007fde0ff */
[----:B------:R-:W-:Y:S01]  /*fb30*/  IADD3 R3, P5, PT, R3, R72, RZ ;  /* 0x0000004803037210 */ /* 0x000fe20007fbe0ff */
[----:B-1----:R-:W-:Y:S02]  /*fb40*/  @P2 IMAD.MOV.U32 R4, RZ, RZ, R69 ;  /* 0x000000ffff042224 */ /* 0x002fe400078e0045 */
[----:B------:R-:W-:Y:S01]  /*fb50*/  @P2 IMAD.MOV.U32 R5, RZ, RZ, R74 ;  /* 0x000000ffff052224 */ /* 0x000fe200078e004a */
[----:B------:R-:W2:Y:S04]  /*fb60*/  LDL.LU R69, [R1+0x374] ;  /* 0x0003740001457983 */ /* 0x000ea80000300800 */
[----:B0-----:R-:W3:Y:S04]  /*fb70*/  LDL.LU R74, [R1+0x380] ;  /* 0x00038000014a7983 */ /* 0x001ee80000300800 */
[----:B------:R0:W5:Y:S04]  /*fb80*/  @P2 LDG.E.U16 R92, desc[UR32][R4.64] ;  /* 0x00000020045c2981 */ /* 0x000168000c1e1500 */
[----:B------:R1:W-:Y:S04]  /*fb90*/  STL [R1+0x368], R67 ;  /* 0x0003684301007387 */ /* 0x0003e80000100800 */
[----:B------:R4:W-:Y:S01]  /*fba0*/  STL [R1+0x364], R70 ;  /* 0x0003644601007387 */ /* 0x0009e20000100800 */
[----:B0-----:R-:W-:-:S02]  /*fbb0*/  @P3 IMAD.MOV.U32 R4, RZ, RZ, R67 ;  /* 0x000000ffff043224 */ /* 0x001fc400078e0043 */
[----:B------:R-:W-:Y:S01]  /*fbc0*/  @P3 IMAD.MOV.U32 R5, RZ, RZ, R70 ;  /* 0x000000ffff053224 */ /* 0x000fe200078e0046 */
[----:B-1----:R-:W3:Y:S04]  /*fbd0*/  LDL.LU R67, [R1+0x388] ;  /* 0x0003880001437983 */ /* 0x002ee80000300800 */
[----:B------:R0:W-:Y:S04]  /*fbe0*/  STL [R1+0x370], R73 ;  /* 0x0003704901007387 */ /* 0x0001e80000100800 */
[----:B----4-:R-:W4:Y:S04]  /*fbf0*/  LDL.LU R70, [R1+0x390] ;  /* 0x0003900001467983 */ /* 0x010f280000300800 */
[----:B------:R-:W-:Y:S04]  /*fc00*/  STL [R1+0x378], R3 ;  /* 0x0003780301007387 */ /* 0x000fe80000100800 */
[----:B------:R1:W5:Y:S04]  /*fc10*/  @P3 LDG.E.U16 R91, desc[UR32][R4.64] ;  /* 0x00000020045b3981 */ /* 0x000368000c1e1500 */
[----:B------:R-:W4:Y:S01]  /*fc20*/  LDL.LU R5, [R1+0x36c] ;  /* 0x00036c0001057983 */ /* 0x000f220000300800 */
[----:B------:R-:W-:-:S02]  /*fc30*/  ISETP.GT.AND P4, PT, R83, 0x65, PT ;  /* 0x000000655300780c */ /* 0x000fc40003f84270 */
[----:B------:R-:W-:Y:S02]  /*fc40*/  ISETP.GT.AND P2, PT, R83, 0x66, PT ;  /* 0x000000665300780c */ /* 0x000fe40003f44270 */
[----:B------:R-:W-:Y:S02]  /*fc50*/  PRMT R89, RZ, 0x7610, R89 ;  /* 0x00007610ff597816 */ /* 0x000fe40000000059 */
[----:B------:R-:W-:-:S07]  /*fc60*/  PRMT R90, RZ, 0x7610, R90 ;  /* 0x00007610ff5a7816 */ /* 0x000fce000000005a */
[----:B-1----:R-:W-:Y:S02]  /*fc70*/  @P4 IMAD.MOV.U32 R4, RZ, RZ, R73 ;  /* 0x000000ffff044224 */ /* 0x002fe400078e0049 */
[--C-:B--2---:R-:W-:Y:S01]  /*fc80*/  IMAD.X R69, R69, 0x1, R71.reuse, P5 ;  /* 0x0000000145457824 */ /* 0x104fe200028e0647 */
[----:B---3--:R-:W-:Y:S01]  /*fc90*/  IADD3 R74, P5, PT, R74, R72, RZ ;  /* 0x000000484a4a7210 */ /* 0x008fe20007fbe0ff */
[----:B----4-:R-:W-:-:S05]  /*fca0*/  IMAD.X R5, R5, 0x1, R71, P6 ;  /* 0x0000000105057824 */ /* 0x010fca00030e0647 */
[----:B------:R1:W-:Y:S04]  /*fcb0*/  STL [R1+0x36c], R5 ;  /* 0x00036c0501007387 */ /* 0x0003e80000100800 */
[----:B------:R2:W5:Y:S04]  /*fcc0*/  @P4 LDG.E.U16 R89, desc[UR32][R4.64] ;  /* 0x0000002004594981 */ /* 0x000568000c1e1500 */
[----:B------:R3:W-:Y:S04]  /*fcd0*/  STL [R1+0x374], R69 ;  /* 0x0003744501007387 */ /* 0x0007e80000100800 */
[----:B0-----:R-:W4:Y:S01]  /*fce0*/  LDL.LU R73, [R1+0x38c] ;  /* 0x00038c0001497983 */ /* 0x001f220000300800 */
[----:B--2---:R-:W-:-:S02]  /*fcf0*/  @P2 IMAD.MOV.U32 R4, RZ, RZ, R3 ;  /* 0x000000ffff042224 */ /* 0x004fc400078e0003 */
[----:B-1----:R-:W-:Y:S02]  /*fd00*/  @P2 IMAD.MOV.U32 R5, RZ, RZ, R69 ;  /* 0x000000ffff052224 */ /* 0x002fe400078e0045 */
[----:B---3--:R-:W2:Y:S04]  /*fd10*/  LDL.LU R69, [R1+0x398] ;  /* 0x0003980001457983 */ /* 0x008ea80000300800 */
[----:B------:R-:W3:Y:S04]  /*fd20*/  LDL.LU R3, [R1+0x3a0] ;  /* 0x0003a00001037983 */ /* 0x000ee80000300800 */
[----:B------:R0:W5:Y:S04]  /*fd30*/  @P2 LDG.E.U16 R90, desc[UR32][R4.64] ;  /* 0x00000020045a2981 */ /* 0x000168000c1e1500 */
[----:B------:R1:W-:Y:S01]  /*fd40*/  STL [R1+0x380], R74 ;  /* 0x0003804a01007387 */ /* 0x0003e20000100800 */
[----:B0-----:R-:W-:-:S03]  /*fd50*/  IMAD.MOV.U32 R5, RZ, RZ, R74 ;  /* 0x000000ffff057224 */ /* 0x001fc600078e004a */
[----:B-1----:R-:W2:Y:S04]  /*fd60*/  LDL.LU R74, [R1+0x5b8] ;  /* 0x0005b800014a7983 */ /* 0x002ea80000300800 */
        /* <DEDUP_REMOVED lines=9> */
[----:B------:R0:W-:Y:S04]  /*fe00*/  STL [R1+0x388], R67 ;  /* 0x0003884301007387 */ /* 0x0001e80000100800 */
[----:B------:R1:W5:Y:S02]  /*fe10*/  @P3 LDG.E.U16 R88, desc[UR32][R4.64] ;  /* 0x0000002004583981 */ /* 0x000364000c1e1500 */
[----:B-1----:R-:W-:Y:S02]  /*fe20*/  IMAD.MOV.U32 R5, RZ, RZ, R67 ;  /* 0x000000ffff057224 */ /* 0x002fe400078e0043 */
[----:B0-----:R-:W2:Y:S04]  /*fe30*/  LDL.LU R67, [R1+0x5b4] ;  /* 0x0005b40001437983 */ /* 0x001ea80000300800 */
[----:B------:R-:W2:Y:S01]  /*fe40*/  LDL.LU R4, [R1+0x384] ;  /* 0x0003840001047983 */ /* 0x000ea20000300800 */
[----:B------:R-:W-:-:S02]  /*fe50*/  ISETP.GT.AND P4, PT, R83, 0x68, PT ;  /* 0x000000685300780c */ /* 0x000fc40003f84270 */
[----:B------:R-:W-:-:S05]  /*fe60*/  IADD3 R70, P5, PT, R70, R72, RZ ;  /* 0x0000004846467210 */ /* 0x000fca0007fbe0ff */
[----:B------:R-:W-:Y:S01]  /*fe70*/  STL [R1+0x390], R70 ;  /* 0x0003904601007387 */ /* 0x000fe20000100800 */
[----:B------:R-:W-:Y:S02]  /*fe80*/  ISETP.GT.AND P2, PT, R83, 0x69, PT ;  /* 0x000000695300780c */ /* 0x000fe40003f44270 */
[----:B------:R-:W-:Y:S01]  /*fe90*/  PRMT R87, RZ, 0x7610, R87 ;  /* 0x00007610ff577816 */ /* 0x000fe20000000057 */
[--C-:B----4-:R-:W-:Y:S01]  /*fea0*/  IMAD.X R73, R73, 0x1, R71.reuse, P5 ;  /* 0x0000000149497824 */ /* 0x110fe200028e0647 */
[----:B------:R-:W-:Y:S01]  /*feb0*/  PRMT R86, RZ, 0x7610, R86 ;  /* 0x00007610ff567816 */ /* 0x000fe20000000056 */
[----:B--2---:R-:W-:-:S05]  /*fec0*/  IMAD.X R4, R4, 0x1, R71, P6 ;  /* 0x0000000104047824 */ /* 0x004fca00030e0647 */
[-C--:B------:R-:W-:Y:S01]  /*fed0*/  @P4 LOP3.LUT R5, R5, R4.reuse, RZ, 0x3c, !PT ;  /* 0x0000000405054212 */ /* 0x080fe200078e3cff */
[----:B------:R0:W-:Y:S03]  /*fee0*/  STL [R1+0x384], R4 ;  /* 0x0003840401007387 */ /* 0x0001e60000100800 */
[----:B0-----:R-:W-:-:S04]  /*fef0*/  @P4 LOP3.LUT R4, R5, R4, RZ, 0x3c, !PT ;  /* 0x0000000405044212 */ /* 0x001fc800078e3cff */
[----:B------:R-:W-:-:S05]  /*ff00*/  @P4 LOP3.LUT R5, R5, R4, RZ, 0x3c, !PT ;  /* 0x0000000405054212 */ /* 0x000fca00078e3cff */
[----:B------:R0:W5:Y:S02]  /*ff10*/  @P4 LDG.E.U16 R87, desc[UR32][R4.64] ;  /* 0x0000002004574981 */ /* 0x000164000c1e1500 */
[----:B0-----:R-:W-:Y:S02]  /*ff20*/  IMAD.MOV.U32 R4, RZ, RZ, R73 ;  /* 0x000000ffff047224 */ /* 0x001fe400078e0049 */
[----:B------:R-:W-:-:S05]  /*ff30*/  IMAD.MOV.U32 R5, RZ, RZ, R70 ;  /* 0x000000ffff057224 */ /* 0x000fca00078e0046 */
[----:B------:R-:W-:-:S04]  /*ff40*/  @P2 LOP3.LUT R5, R5, R4, RZ, 0x3c, !PT ;  /* 0x0000000405052212 */ /* 0x000fc800078e3cff */
[----:B------:R-:W-:Y:S02]  /*ff50*/  @P2 LOP3.LUT R4, R5, R4, RZ, 0x3c, !PT ;  /* 0x0000000405042212 */ /* 0x000fe400078e3cff */
[----:B------:R-:W-:Y:S02]  /*ff60*/  IADD3 R69, P4, PT, R69, R72, RZ ;  /* 0x0000004845457210 */ /* 0x000fe40007f9e0ff */
[----:B------:R-:W-:Y:S01]  /*ff70*/  @P2 LOP3.LUT R5, R5, R4, RZ, 0x3c, !PT ;  /* 0x0000000405052212 */ /* 0x000fe200078e3cff */
[----:B------:R0:W-:Y:S04]  /*ff80*/  STL [R1+0x38c], R73 ;  /* 0x00038c4901007387 */ /* 0x0001e80000100800 */
[----:B------:R1:W5:Y:S04]  /*ff90*/  @P2 LDG.E.U16 R86, desc[UR32][R4.64] ;  /* 0x0000002004562981 */ /* 0x000368000c1e1500 */
[----:B0-----:R-:W2:Y:S04]  /*ffa0*/  LDL.LU R73, [R1+0x5b0] ;  /* 0x0005b00001497983 */ /* 0x001ea80000300800 */
[----:B------:R-:W5:Y:S01]  /*ffb0*/  LDL.LU R70, [R1+0x5ac] ;  /* 0x0005ac0001467983 */ /* 0x000f620000300800 */
[----:B-1----:R-:W-:-:S03]  /*ffc0*/  IMAD.MOV.U32 R5, RZ, RZ, R69 ;  /* 0x000000ffff057224 */ /* 0x002fc600078e0045 */
[----:B------:R0:W-:Y:S04]  /*ffd0*/  STL [R1+0x398], R69 ;  /* 0x0003984501007387 */ /* 0x0001e80000100800 */
[----:B0-----:R-:W5:Y:S04]  /*ffe0*/  LDL.LU R69, [R1+0x5a8] ;  /* 0x0005a80001457983 */ /* 0x001f680000300800 */
[----:B------:R-:W4:Y:S01]  /*fff0*/  LDL.LU R4, [R1+0x394] ;  /* 0x0003940001047983 */ /* 0x000f220000300800 */
[----:B------:R-:W-:Y:S02]  /*10000*/  ISETP.GT.AND P3, PT, R83, 0x6a, PT ;  /* 0x0000006a5300780c */ /* 0x000fe40003f64270 */
[----:B------:R-:W-:Y:S01]  /*10010*/  PRMT R85, RZ, 0x7610, R85 ;  /* 0x00007610ff557816 */ /* 0x000fe20000000055 */
[----:B----4-:R-:W-:-:S10]  /*10020*/  IMAD.X R4, R4, 0x1, R71, P4 ;  /* 0x0000000104047824 */ /* 0x010fd400020e0647 */
[-C--:B------:R-:W-:Y:S01]  /*10030*/  @P3 LOP3.LUT R5, R5, R4.reuse, RZ, 0x3c, !PT ;  /* 0x0000000405053212 */ /* 0x080fe200078e3cff */
[----:B------:R0:W-:Y:S03]  /*10040*/  STL [R1+0x394], R4 ;  /* 0x0003940401007387 */ /* 0x0001e60000100800 */
[----:B0-----:R-:W-:-:S04]  /*10050*/  @P3 LOP3.LUT R4, R5, R4, RZ, 0x3c, !PT ;  /* 0x0000000405043212 */ /* 0x001fc800078e3cff */
[----:B------:R-:W-:-:S05]  /*10060*/  @P3 LOP3.LUT R5, R5, R4, RZ, 0x3c, !PT ;  /* 0x0000000405053212 */ /* 0x000fca00078e3cff */
[----:B------:R0:W5:Y:S04]  /*10070*/  @P3 LDG.E.U16 R85, desc[UR32][R4.64] ;  /* 0x0000002004553981 */ /* 0x000168000c1e1500 */
[----:B------:R-:W4:Y:S01]  /*10080*/  LDL.LU R5, [R1+0x39c] ;  /* 0x00039c0001057983 */ /* 0x000f220000300800 */
[----:B------:R-:W-:Y:S02]  /*10090*/  ISETP.GT.AND P5, PT, R83, 0x6b, PT ;  /* 0x0000006b5300780c */ /* 0x000fe40003fa4270 */
[----:B---3--:R-:W-:Y:S02]  /*100a0*/  IADD3 R3, P2, PT, R3, R72, RZ ;  /* 0x0000004803037210 */ /* 0x008fe40007f5e0ff */
[----:B------:R-:W-:-:S03]  /*100b0*/  PRMT R57, RZ, 0x7610, R57 ;  /* 0x00007610ff397816 */ /* 0x000fc60000000039 */
[----:B------:R1:W-:Y:S06]  /*100c0*/  STL [R1+0x3a0], R3 ;  /* 0x0003a00301007387 */ /* 0x0003ec0000100800 */
[----:B0-----:R-:W-:Y:S02]  /*100d0*/  @P5 IMAD.MOV.U32 R4, RZ, RZ, R3 ;  /* 0x000000ffff045224 */ /* 0x001fe400078e0003 */
[----:B----4-:R-:W-:-:S05]  /*100e0*/  IMAD.X R5, R5, 0x1, R71, P2 ;  /* 0x0000000105057824 */ /* 0x010fca00010e0647 */
[----:B------:R0:W-:Y:S04]  /*100f0*/  STL [R1+0x39c], R5 ;  /* 0x00039c0501007387 */ /* 0x0001e80000100800 */
[----:B-1----:R-:W5:Y:S04]  /*10100*/  LDL.LU R3, [R1+0x5a4] ;  /* 0x0005a40001037983 */ /* 0x002f680000300800 */
[----:B------:R1:W5:Y:S04]  /*10110*/  @P5 LDG.E.U16 R57, desc[UR32][R4.64] ;  /* 0x0000002004395981 */ /* 0x000368000c1e1500 */
[----:B------:R-:W3:Y:S04]  /*10120*/  LDL.LU R4, [R1+0x3a4] ;  /* 0x0003a40001047983 */ /* 0x000ee80000300800 */
[----:B0-----:R-:W1:Y:S01]  /*10130*/  LDL.LU R5, [R1+0x3a8] ;  /* 0x0003a80001057983 */ /* 0x001e620000300800 */
[----:B------:R-:W-:-:S02]  /*10140*/  ISETP.GT.AND P3, PT, R83, 0x6c, PT ;  /* 0x0000006c5300780c */ /* 0x000fc40003f64270 */
[----:B------:R-:W-:Y:S02]  /*10150*/  PRMT R58, RZ, 0x7610, R58 ;  /* 0x00007610ff3a7816 */ /* 0x000fe4000000003a */
[----:B-1----:R-:W-:-:S05]  /*10160*/  IADD3 R5, P2, PT, R5, R72, RZ ;  /* 0x0000004805057210 */ /* 0x002fca0007f5e0ff */
[----:B---3--:R-:W-:Y:S01]  /*10170*/  IMAD.X R4, R4, 0x1, R71, P2 ;  /* 0x0000000104047824 */ /* 0x008fe200010e0647 */
[----:B------:R0:W-:Y:S04]  /*10180*/  STL [R1+0x3a8], R5 ;  /* 0x0003a80501007387 */ /* 0x0001e80000100800 */
[----:B------:R1:W-:Y:S01]  /*10190*/  STL [R1+0x3a4], R4 ;  /* 0x0003a40401007387 */ /* 0x0003e20000100800 */
[----:B0-----:R-:W-:-:S04]  /*101a0*/  @P3 LOP3.LUT R5, R5, R4, RZ, 0x3c, !PT ;  /* 0x0000000405053212 */ /* 0x001fc800078e3cff */
[----:B-1----:R-:W-:-:S04]  /*101b0*/  @P3 LOP3.LUT R4, R5, R4, RZ, 0x3c, !PT ;  /* 0x0000000405043212 */ /* 0x002fc800078e3cff */
[----:B------:R-:W-:-:S05]  /*101c0*/  @P3 LOP3.LUT R5, R5, R4, RZ, 0x3c, !PT ;  /* 0x0000000405053212 */ /* 0x000fca00078e3cff */
[----:B------:R0:W5:Y:S04]  /*101d0*/  @P3 LDG.E.U16 R58, desc[UR32][R4.64] ;  /* 0x00000020043a3981 */ /* 0x000168000c1e1500 */
[----:B------:R-:W3:Y:S04]  /*101e0*/  LDL.LU R4, [R1+0x3ac] ;  /* 0x0003ac0001047983 */ /* 0x000ee80000300800 */
[----:B------:R-:W0:Y:S01]  /*101f0*/  LDL.LU R5, [R1+0x3b0] ;  /* 0x0003b00001057983 */ /* 0x000e220000300800 */
[----:B------:R-:W-:Y:S02]  /*10200*/  ISETP.GT.AND P3, PT, R83, 0x6d, PT ;  /* 0x0000006d5300780c */ /* 0x000fe40003f64270 */
[----:B------:R-:W-:-:S02]  /*10210*/  PRMT R82, RZ, 0x7610, R82 ;  /* 0x00007610ff527816 */ /* 0x000fc40000000052 */
[----:B0-----:R-:W-:-:S05]  /*10220*/  IADD3 R5, P2, PT, R5, R72, RZ ;  /* 0x0000004805057210 */ /* 0x001fca0007f5e0ff */
        /* <DEDUP_REMOVED lines=214> */
[----:B--2---:R-:W-:Y:S01]  /*10f90*/  PRMT R73, RZ, 0x7610, R73 ;  /* 0x00007610ff497816 */ /* 0x004fe20000000049 */
[----:B------:R-:W-:Y:S01]  /*10fa0*/  USHF.L.U32 UR24, UR34, 0x1f, URZ ;  /* 0x0000001f22187899 */ /* 0x000fe200080006ff */
[----:B0-----:R-:W-:-:S05]  /*10fb0*/  IADD3 R5, P2, PT, R5, R72, RZ ;  /* 0x0000004805057210 */ /* 0x001fca0007f5e0ff */
[----:B---3--:R-:W-:Y:S01]  /*10fc0*/  IMAD.X R4, R4, 0x1, R71, P2 ;  /* 0x0000000104047824 */ /* 0x008fe200010e0647 */
[----:B------:R0:W-:Y:S04]  /*10fd0*/  STL [R1+0x440], R5 ;  /* 0x0004400501007387 */ /* 0x0001e80000100800 */
[----:B------:R1:W-:Y:S01]  /*10fe0*/  STL [R1+0x43c], R4 ;  /* 0x00043c0401007387 */ /* 0x0003e20000100800 */
[----:B0-----:R-:W-:-:S04]  /*10ff0*/  @P3 LOP3.LUT R5, R5, R4, RZ, 0x3c, !PT ;  /* 0x0000000405053212 */ /* 0x001fc800078e3cff */
[----:B-1----:R-:W-:-:S04]  /*11000*/  @P3 LOP3.LUT R4, R5, R4, RZ, 0x3c, !PT ;  /* 0x0000000405043212 */ /* 0x002fc800078e3cff */
[----:B------:R-:W-:-:S05]  /*11010*/  @P3 LOP3.LUT R5, R5, R4, RZ, 0x3c, !PT ;  /* 0x0000000405053212 */ /* 0x000fca00078e3cff */
[----:B------:R0:W5:Y:S02]  /*11020*/  @P3 LDG.E.U16 R73, desc[UR32][R4.64] ;  /* 0x0000002004493981 */ /* 0x000164000c1e1500 */
[----:B0-----:R-:W0:Y:S02]  /*11030*/  S2R R5, SR_TID.X ;  /* 0x0000000000057919 */ /* 0x001e240000002100 */
[----:B0-----:R-:W-:Y:S01]  /*11040*/  LOP3.LUT R4, R5, 0x7f, RZ, 0xc0, !PT ;  /* 0x0000007f05047812 */ /* 0x001fe200078ec0ff */
[----:B------:R-:W-:-:S04]  /*11050*/  IMAD.U32 R5, RZ, RZ, UR24 ;  /* 0x00000018ff057e24 */ /* 0x000fc8000f8e00ff */
[----:B------:R-:W0:Y:S01]  /*11060*/  SYNCS.PHASECHK.TRANS64.TRYWAIT P3, [UR66], R5 ;  /* 0x00000005ff0075a7 */ /* 0x000e220008061142 */
[----:B------:R-:W-:Y:S02]  /*11070*/  ISETP.GE.AND P2, PT, R4, R83, PT ;  /* 0x000000530400720c */ /* 0x000fe40003f46270 */
[----:B------:R-:W-:Y:S01]  /*11080*/  PRMT R4, R56, 0x5410, R84 ;  /* 0x0000541038047816 */ /* 0x000fe20000000054 */
[----:B0-----:R-:W-:Y:S10]  /*11090*/  @!P3 BRA `(.L_x_9) ;  /* 0x000000300038b947 */ /* 0x001ff40003800000 */
.L_x_17:
[----:B------:R-:W2:Y:S01]  /*110a0*/  LDL.LU R84, [R1+0xc] ;  /* 0x00000c0001547983 */ /* 0x000ea20000300800 */
[----:B-----5:R-:W-:-:S03]  /*110b0*/  PRMT R5, R54, 0x5410, R55 ;  /* 0x0000541036057816 */ /* 0x020fc60000000037 */
[----:B------:R-:W3:Y:S04]  /*110c0*/  LDL.LU R83, [R1+0x4] ;  /* 0x0000040001537983 */ /* 0x000ee80000300800 */
[----:B------:R-:W4:Y:S04]  /*110d0*/  LDL.LU R56, [R1] ;  /* 0x0000000001387983 */ /* 0x000f280000300800 */
[----:B------:R-:W2:Y:S04]  /*110e0*/  LDL.LU R54, [R1+0x18] ;  /* 0x0000180001367983 */ /* 0x000ea80000300800 */
        /* <DEDUP_REMOVED lines=8> */
[----:B------:R-:W2:Y:S01]  /*11170*/  LDL.LU R51, [R1+0x14] ;  /* 0x0000140001337983 */ /* 0x000ea20000300800 */
[----:B------:R-:W-:-:S03]  /*11180*/  PRMT R11, R11, 0x5410, R48 ;  /* 0x000054100b0b7816 */ /* 0x000fc60000000030 */
[----:B------:R-:W2:Y:S01]  /*11190*/  LDL.LU R50, [R1+0x24] ;  /* 0x0000240001327983 */ /* 0x000ea20000300800 */
[----:B------:R-:W-:-:S03]  /*111a0*/  PRMT R12, R47, 0x5410, R12 ;  /* 0x000054102f0c7816 */ /* 0x000fc6000000000c */
[----:B------:R-:W2:Y:S01]  /*111b0*/  LDL.LU R49, [R1+0x20] ;  /* 0x0000200001317983 */ /* 0x000ea20000300800 */
[----:B------:R-:W-:-:S03]  /*111c0*/  PRMT R13, R13, 0x5410, R46 ;  /* 0x000054100d0d7816 */ /* 0x000fc6000000002e */
        /* <DEDUP_REMOVED lines=25> */
[----:B----4-:R-:W-:-:S02]  /*11360*/  PRMT R37, R56, 0x5410, R124 ;  /* 0x0000541038257816 */ /* 0x010fc4000000007c */
[----:B------:R-:W3:Y:S04]  /*11370*/  LDL.LU R124, [R1+0x460] ;  /* 0x00046000017c7983 */ /* 0x000ee80000300800 */
[----:B------:R-:W4:Y:S01]  /*11380*/  LDL.LU R125, [R1+0x464] ;  /* 0x00046400017d7983 */ /* 0x000f220000300800 */
[----:B--2---:R-:W-:-:S03]  /*11390*/  PRMT R35, R84, 0x5410, R55 ;  /* 0x0000541054237816 */ /* 0x004fc60000000037 */
[----:B------:R-:W2:Y:S01]  /*113a0*/  LDL.LU R84, [R1+0x468] ;  /* 0x0004680001547983 */ /* 0x000ea20000300800 */
[----:B------:R-:W-:Y:S02]  /*113b0*/  PRMT R42, R115, 0x5410, R113 ;  /* 0x00005410732a7816 */ /* 0x000fe40000000071 */
[----:B------:R-:W-:Y:S01]  /*113c0*/  PRMT R34, R54, 0x5410, R53 ;  /* 0x0000541036227816 */ /* 0x000fe20000000035 */
[----:B------:R-:W2:Y:S04]  /*113d0*/  LDL.LU R83, [R1+0x480] ;  /* 0x0004800001537983 */ /* 0x000ea80000300800 */
[----:B------:R-:W2:Y:S01]  /*113e0*/  LDL.LU R123, [R1+0x458] ;  /* 0x00045800017b7983 */ /* 0x000ea20000300800 */
[----:B------:R-:W-:Y:S02]  /*113f0*/  PRMT R57, R85, 0x5410, R57 ;  /* 0x0000541055397816 */ /* 0x000fe40000000039 */
[----:B------:R-:W-:Y:S01]  /*11400*/  PRMT R33, R52, 0x5410, R51 ;  /* 0x0000541034217816 */ /* 0x000fe20000000033 */
[----:B------:R-:W2:Y:S04]  /*11410*/  LDL.LU R122, [R1+0x45c] ;  /* 0x00045c00017a7983 */ /* 0x000ea80000300800 */
[----:B------:R-:W2:Y:S01]  /*11420*/  LDL.LU R121, [R1+0x450] ;  /* 0x0004500001797983 */ /* 0x000ea20000300800 */
[----:B------:R-:W-:-:S02]  /*11430*/  PRMT R58, R58, 0x5410, R82 ;  /* 0x000054103a3a7816 */ /* 0x000fc40000000052 */
[----:B------:R-:W-:Y:S01]  /*11440*/  PRMT R32, R50, 0x5410, R49 ;  /* 0x0000541032207816 */ /* 0x000fe20000000031 */
[----:B------:R-:W3:Y:S04]  /*11450*/  LDL.LU R119, [R1+0x454] ;  /* 0x0004540001777983 */ /* 0x000ee80000300800 */
[----:B------:R-:W3:Y:S01]  /*11460*/  LDL.LU R120, [R1+0x448] ;  /* 0x0004480001787983 */ /* 0x000ee20000300800 */
[----:B------:R-:W-:Y:S02]  /*11470*/  PRMT R59, R59, 0x5410, R81 ;  /* 0x000054103b3b7816 */ /* 0x000fe40000000051 */
[----:B------:R-:W-:Y:S01]  /*11480*/  PRMT R31, R48, 0x5410, R47 ;  /* 0x00005410301f7816 */ /* 0x000fe2000000002f */
        /* <DEDUP_REMOVED lines=24> */
[----:B------:R-:W-:-:S04]  /*11610*/  PRMT R67, R67, 0x5410, R73 ;  /* 0x0000541043437816 */ /* 0x000fc80000000049 */
[----:B------:R0:W-:Y:S01]  /*11620*/  STTM.x64 tmem[UR64+0x20], R4 ;  /* 0x00002004000079ed */ /* 0x0001e20008340040 */
[----:B------:R-:W1:Y:S01]  /*11630*/  FENCE.VIEW.ASYNC.T ;  /* 0x00000000000073c6 */ /* 0x000e620000000200 */
[-C--:B--2---:R-:W-:Y:S02]  /*11640*/  IADD3 R121, P3, PT, R121, R70.reuse, RZ ;  /* 0x0000004679797210 */ /* 0x084fe40007f7e0ff */
[----:B---3--:R-:W-:-:S05]  /*11650*/  IADD3 R120, P4, PT, R120, R70, RZ ;  /* 0x0000004678787210 */ /* 0x008fca0007f9e0ff */
[----:B------:R-:W-:Y:S01]  /*11660*/  STL [R1+0x448], R120 ;  /* 0x0004487801007387 */ /* 0x000fe20000100800 */
[----:B----4-:R-:W-:-:S03]  /*11670*/  IMAD.X R116, R116, 0x1, R69, P4 ;  /* 0x0000000174747824 */ /* 0x010fc600020e0645 */
[----:B------:R-:W-:Y:S01]  /*11680*/  STL [R1+0x450], R121 ;  /* 0x0004507901007387 */ /* 0x000fe20000100800 */
[----:B------:R-:W-:-:S03]  /*11690*/  IMAD.X R118, R118, 0x1, R69, P3 ;  /* 0x0000000176767824 */ /* 0x000fc600018e0645 */
[----:B------:R-:W-:Y:S04]  /*116a0*/  STL [R1+0x444], R116 ;  /* 0x0004447401007387 */ /* 0x000fe80000100800 */
[----:B0-----:R-:W2:Y:S04]  /*116b0*/  LDL.LU R42, [R1+0x470] ;  /* 0x00047000012a7983 */ /* 0x001ea80000300800 */
[----:B------:R-:W3:Y:S01]  /*116c0*/  LDL.LU R39, [R1+0x478] ;  /* 0x0004780001277983 */ /* 0x000ee20000300800 */
[----:B------:R-:W-:-:S03]  /*116d0*/  IADD3 R123, P5, PT, R123, R70, RZ ;  /* 0x000000467b7b7210 */ /* 0x000fc60007fbe0ff */
[----:B------:R-:W-:Y:S04]  /*116e0*/  STL [R1+0x44c], R118 ;  /* 0x00044c7601007387 */ /* 0x000fe80000100800 */
[----:B------:R-:W4:Y:S04]  /*116f0*/  LDL.LU R45, [R1+0x46c] ;  /* 0x00046c00012d7983 */ /* 0x000f280000300800 */
[----:B------:R-:W4:Y:S04]  /*11700*/  LDL.LU R46, [R1+0x474] ;  /* 0x00047400012e7983 */ /* 0x000f280000300800 */
[----:B------:R-:W-:Y:S04]  /*11710*/  STL [R1+0x458], R123 ;  /* 0x0004587b01007387 */ /* 0x000fe80000100800 */
[----:B------:R-:W4:Y:S01]  /*11720*/  LDL.LU R38, [R1+0x47c] ;  /* 0x00047c0001267983 */ /* 0x000f220000300800 */
[----:B------:R-:W-:Y:S01]  /*11730*/  PRMT R74, RZ, 0x7610, R74 ;  /* 0x00007610ff4a7816 */ /* 0x000fe2000000004a */
[----:B------:R-:W-:Y:S01]  /*11740*/  @!P2 IMAD.MOV.U32 R4, RZ, RZ, R120 ;  /* 0x000000ffff04a224 */ /* 0x000fe200078e0078 */
[-C--:B------:R-:W-:Y:S01]  /*11750*/  IADD3 R124, P4, PT, R124, R70.reuse, RZ ;  /* 0x000000467c7c7210 */ /* 0x080fe20007f9e0ff */
[----:B------:R-:W-:Y:S01]  /*11760*/  @!P2 IMAD.MOV.U32 R5, RZ, RZ, R116 ;  /* 0x000000ffff05a224 */ /* 0x000fe200078e0074 */
[----:B-1----:R-:W-:Y:S01]  /*11770*/  BAR.SYNC.DEFER_BLOCKING 0x0 ;  /* 0x0000000000007b1d */ /* 0x002fe20000010000 */
[----:B------:R-:W-:Y:S01]  /*11780*/  IADD3 R84, P3, PT, R84, R70, RZ ;  /* 0x0000004654547210 */ /* 0x000fe20007f7e0ff */
[----:B------:R-:W-:Y:S01]  /*11790*/  IMAD.X R119, R119, 0x1, R69, P5 ;  /* 0x0000000177777824 */ /* 0x000fe200028e0645 */
[----:B------:R-:W-:Y:S01]  /*117a0*/  PRMT R73, RZ, 0x7610, R73 ;  /* 0x00007610ff497816 */ /* 0x000fe20000000049 */
[----:B------:R-:W-:-:S02]  /*117b0*/  IMAD.X R122, R122, 0x1, R69, P4 ;  /* 0x000000017a7a7824 */ /* 0x000fc400020e0645 */
[----:B------:R-:W4:Y:S01]  /*117c0*/  LDL.LU R37, [R1+0x498] ;  /* 0x0004980001257983 */ /* 0x000f220000300800 */
[----:B------:R-:W-:-:S03]  /*117d0*/  IMAD.X R125, R125, 0x1, R69, P3 ;  /* 0x000000017d7d7824 */ /* 0x000fc600018e0645 */
[----:B------:R-:W-:Y:S01]  /*117e0*/  STL [R1+0x468], R84 ;  /* 0x0004685401007387 */ /* 0x000fe20000100800 */
[----:B------:R-:W-:-:S03]  /*117f0*/  PRMT R6, RZ, 0x7610, R6 ;  /* 0x00007610ff067816 */ /* 0x000fc60000000006 */
[----:B------:R-:W-:Y:S04]  /*11800*/  STL [R1+0x460], R124 ;  /* 0x0004607c01007387 */ /* 0x000fe80000100800 */
[----:B------:R-:W-:Y:S04]  /*11810*/  STL [R1+0x454], R119 ;  /* 0x0004547701007387 */ /* 0x000fe80000100800 */
[----:B------:R0:W4:Y:S04]  /*11820*/  @!P2 LDG.E.U16 R74, desc[UR32][R4.64] ;  /* 0x00000020044aa981 */ /* 0x000128000c1e1500 */
[----:B------:R-:W-:Y:S04]  /*11830*/  STL [R1+0x45c], R122 ;  /* 0x00045c7a01007387 */ /* 0x000fe80000100800 */
[----:B------:R-:W4:Y:S01]  /*11840*/  LDL.LU R40, [R1+0x488] ;  /* 0x0004880001287983 */ /* 0x000f220000300800 */
[----:B0-----:R-:W-:-:S02]  /*11850*/  @!P2 IMAD.MOV.U32 R4, RZ, RZ, R121 ;  /* 0x000000ffff04a224 */ /* 0x001fc400078e0079 */
[----:B------:R-:W-:Y:S01]  /*11860*/  @!P2 IMAD.MOV.U32 R5, RZ, RZ, R118 ;  /* 0x000000ffff05a224 */ /* 0x000fe200078e0076 */
[----:B------:R-:W4:Y:S04]  /*11870*/  LDL.LU R43, [R1+0x490] ;  /* 0x00049000012b7983 */ /* 0x000f280000300800 */
[----:B------:R0:W4:Y:S01]  /*11880*/  @!P2 LDG.E.U16 R73, desc[UR32][R4.64] ;  /* 0x000000200449a981 */ /* 0x000122000c1e1500 */
[----:B------:R-:W-:-:S03]  /*11890*/  PRMT R7, RZ, 0x7610, R7 ;  /* 0x00007610ff077816 */ /* 0x000fc60000000007 */
[----:B------:R-:W-:Y:S04]  /*118a0*/  STL [R1+0x464], R125 ;  /* 0x0004647d01007387 */ /* 0x000fe80000100800 */
[----:B------:R-:W4:Y:S01]  /*118b0*/  LDL.LU R44, [R1+0x484] ;  /* 0x00048400012c7983 */ /* 0x000f220000300800 */
[----:B0-----:R-:W-:Y:S02]  /*118c0*/  @!P2 IMAD.MOV.U32 R4, RZ, RZ, R123 ;  /* 0x000000ffff04a224 */ /* 0x001fe400078e007b */
[----:B------:R-:W-:Y:S01]  /*118d0*/  @!P2 IMAD.MOV.U32 R5, RZ, RZ, R119 ;  /* 0x000000ffff05a224 */ /* 0x000fe200078e0077 */
[----:B------:R-:W4:Y:S04]  /*118e0*/  LDL.LU R48, [R1+0x48c] ;  /* 0x00048c0001307983 */ /* 0x000f280000300800 */
[----:B------:R0:W4:Y:S01]  /*118f0*/  @!P2 LDG.E.U16 R6, desc[UR32][R4.64] ;  /* 0x000000200406a981 */ /* 0x000122000c1e1500 */
[----:B------:R-:W-:-:S02]  /*11900*/  PRMT R8, RZ, 0x7610, R8 ;  /* 0x00007610ff087816 */ /* 0x000fc40000000008 */
[----:B------:R-:W-:Y:S01]  /*11910*/  IADD3 R83, P3, PT, R83, R70, RZ ;  /* 0x0000004653537210 */ /* 0x000fe20007f7e0ff */
[----:B------:R-:W4:Y:S01]  /*11920*/  LDL.LU R41, [R1+0x494] ;  /* 0x0004940001297983 */ /* 0x000f220000300800 */
[----:B------:R-:W-:-:S03]  /*11930*/  PRMT R9, RZ, 0x7610, R9 ;  /* 0x00007610ff097816 */ /* 0x000fc60000000009 */
[----:B------:R-:W4:Y:S01]  /*11940*/  LDL.LU R36, [R1+0x4b0] ;  /* 0x0004b00001247983 */ /* 0x000f220000300800 */
[----:B0-----:R-:W-:Y:S02]  /*11950*/  @!P2 IMAD.MOV.U32 R4, RZ, RZ, R124 ;  /* 0x000000ffff04a224 */ /* 0x001fe400078e007c */
[----:B------:R-:W-:-:S05]  /*11960*/  @!P2 IMAD.MOV.U32 R5, RZ, RZ, R122 ;  /* 0x000000ffff05a224 */ /* 0x000fca00078e007a */
[----:B------:R0:W4:Y:S02]  /*11970*/  @!P2 LDG.E.U16 R7, desc[UR32][R4.64] ;  /* 0x000000200407a981 */ /* 0x000124000c1e1500 */
[----:B0-----:R-:W-:Y:S02]  /*11980*/  @!P2 IMAD.MOV.U32 R4, RZ, RZ, R84 ;  /* 0x000000ffff04a224 */ /* 0x001fe400078e0054 */
[----:B------:R-:W-:-:S05]  /*11990*/  @!P2 IMAD.MOV.U32 R5, RZ, RZ, R125 ;  /* 0x000000ffff05a224 */ /* 0x000fca00078e007d */
[----:B------:R0:W4:Y:S01]  /*119a0*/  @!P2 LDG.E.U16 R8, desc[UR32][R4.64] ;  /* 0x000000200408a981 */ /* 0x000122000c1e1500 */
[-C--:B--2---:R-:W-:Y:S02]  /*119b0*/  IADD3 R42, P5, PT, R42, R70.reuse, RZ ;  /* 0x000000462a2a7210 */ /* 0x084fe40007fbe0ff */
[----:B---3--:R-:W-:-:S03]  /*119c0*/  IADD3 R39, P4, PT, R39, R70, RZ ;  /* 0x0000004627277210 */ /* 0x008fc60007f9e0ff */
[----:B------:R1:W-:Y:S01]  /*119d0*/  STL [R1+0x470], R42 ;  /* 0x0004702a01007387 */ /* 0x0003e20000100800 */
[----:B0-----:R-:W-:-:S03]  /*119e0*/  @!P2 IMAD.MOV.U32 R4, RZ, RZ, R42 ;  /* 0x000000ffff04a224 */ /* 0x001fc600078e002a */
[----:B------:R-:W-:Y:S01]  /*119f0*/  STL [R1+0x480], R83 ;  /* 0x0004805301007387 */ /* 0x000fe20000100800 */
[----:B----4-:R-:W-:-:S03]  /*11a00*/  IMAD.X R45, R45, 0x1, R69, P5 ;  /* 0x000000012d2d7824 */ /* 0x010fc600028e0645 */
[----:B------:R-:W-:Y:S01]  /*11a10*/  STL [R1+0x478], R39 ;  /* 0x0004782701007387 */ /* 0x000fe20000100800 */
[----:B------:R-:W-:-:S03]  /*11a20*/  IMAD.X R46, R46, 0x1, R69, P4 ;  /* 0x000000012e2e7824 */ /* 0x000fc600020e0645 */
[----:B------:R0:W-:Y:S01]  /*11a30*/  STL [R1+0x46c], R45 ;  /* 0x00046c2d01007387 */ /* 0x0001e20000100800 */
[----:B------:R-:W-:-:S03]  /*11a40*/  @!P2 IMAD.MOV.U32 R5, RZ, RZ, R45 ;  /* 0x000000ffff05a224 */ /* 0x000fc600078e002d */
[----:B------:R2:W-:Y:S01]  /*11a50*/  STL [R1+0x474], R46 ;  /* 0x0004742e01007387 */ /* 0x0005e20000100800 */
[----:B------:R-:W-:-:S03]  /*11a60*/  IMAD.X R38, R38, 0x1, R69, P3 ;  /* 0x0000000126267824 */ /* 0x000fc600018e0645 */
[----:B-1----:R-:W3:Y:S04]  /*11a70*/  LDL.LU R42, [R1+0x4a0] ;  /* 0x0004a000012a7983 */ /* 0x002ee80000300800 */
[----:B0-----:R-:W4:Y:S04]  /*11a80*/  LDL.LU R45, [R1+0x4a8] ;  /* 0x0004a800012d7983 */ /* 0x001f280000300800 */
[----:B------:R0:W4:Y:S04]  /*11a90*/  @!P2 LDG.E.U16 R9, desc[UR32][R4.64] ;  /* 0x000000200409a981 */ /* 0x000128000c1e1500 */
[----:B------:R1:W-:Y:S01]  /*11aa0*/  STL [R1+0x47c], R38 ;  /* 0x00047c2601007387 */ /* 0x0003e20000100800 */
[----:B0-----:R-:W-:-:S03]  /*11ab0*/  @!P2 IMAD.MOV.U32 R5, RZ, RZ, R46 ;  /* 0x000000ffff05a224 */ /* 0x001fc600078e002e */
[----:B--2---:R-:W2:Y:S04]  /*11ac0*/  LDL.LU R46, [R1+0x49c] ;  /* 0x00049c00012e7983 */ /* 0x004ea80000300800 */
[----:B------:R-:W2:Y:S01]  /*11ad0*/  LDL.LU R47, [R1+0x4a4] ;  /* 0x0004a400012f7983 */ /* 0x000ea20000300800 */
[----:B------:R-:W-:-:S03]  /*11ae0*/  @!P2 IMAD.MOV.U32 R4, RZ, RZ, R39 ;  /* 0x000000ffff04a224 */ /* 0x000fc600078e0027 */
[----:B------:R-:W2:Y:S01]  /*11af0*/  LDL.LU R39, [R1+0x4ac] ;  /* 0x0004ac0001277983 */ /* 0x000ea20000300800 */
[----:B------:R-:W-:Y:S02]  /*11b00*/  PRMT R10, RZ, 0x7610, R10 ;  /* 0x00007610ff0a7816 */ /* 0x000fe4000000000a */
[----:B------:R-:W-:Y:S02]  /*11b10*/  PRMT R11, RZ, 0x7610, R11 ;  /* 0x00007610ff0b7816 */ /* 0x000fe4000000000b */
[-C--:B------:R-:W-:Y:S02]  /*11b20*/  IADD3 R37, P3, PT, R37, R70.reuse, RZ ;  /* 0x0000004625257210 */ /* 0x080fe40007f7e0ff */
[----:B------:R0:W2:Y:S01]  /*11b30*/  @!P2 LDG.E.U16 R10, desc[UR32][R4.64] ;  /* 0x00000020040aa981 */ /* 0x0000a2000c1e1500 */
[-C--:B------:R-:W-:Y:S02]  /*11b40*/  IADD3 R40, P5, PT, R40, R70.reuse, RZ ;  /* 0x0000004628287210 */ /* 0x080fe40007fbe0ff */
[----:B------:R-:W-:Y:S01]  /*11b50*/  IADD3 R43, P4, PT, R43, R70, RZ ;  /* 0x000000462b2b7210 */ /* 0x000fe20007f9e0ff */
[----:B0-----:R-:W-:-:S02]  /*11b60*/  @!P2 IMAD.MOV.U32 R4, RZ, RZ, R83 ;  /* 0x000000ffff04a224 */ /* 0x001fc400078e0053 */
[----:B------:R-:W-:Y:S02]  /*11b70*/  @!P2 IMAD.MOV.U32 R5, RZ, RZ, R38 ;  /* 0x000000ffff05a224 */ /* 0x000fe400078e0026 */
[----:B-1----:R-:W2:Y:S01]  /*11b80*/  LDL.LU R38, [R1+0x4c8] ;  /* 0x0004c80001267983 */ /* 0x002ea20000300800 */
[----:B------:R-:W-:-:S03]  /*11b90*/  IMAD.X R44, R44, 0x1, R69, P5 ;  /* 0x000000012c2c7824 */ /* 0x000fc600028e0645 */
[----:B------:R0:W-:Y:S01]  /*11ba0*/  STL [R1+0x488], R40 ;  /* 0x0004882801007387 */ /* 0x0001e20000100800 */
[----:B------:R-:W-:Y:S01]  /*11bb0*/  PRMT R12, RZ, 0x7610, R12 ;  /* 0x00007610ff0c7816 */ /* 0x000fe2000000000c */
[--C-:B------:R-:W-:Y:S02]  /*11bc0*/  IMAD.X R48, R48, 0x1, R69.reuse, P4 ;  /* 0x0000000130307824 */ /* 0x100fe400020e0645 */
[----:B------:R-:W-:Y:S04]  /*11bd0*/  STL [R1+0x498], R37 ;  /* 0x0004982501007387 */ /* 0x000fe80000100800 */
[----:B------:R1:W2:Y:S04]  /*11be0*/  @!P2 LDG.E.U16 R11, desc[UR32][R4.64] ;  /* 0x00000020040ba981 */ /* 0x0002a8000c1e1500 */
[----:B------:R-:W-:Y:S01]  /*11bf0*/  STL [R1+0x490], R43 ;  /* 0x0004902b01007387 */ /* 0x000fe20000100800 */
[----:B------:R-:W-:-:S03]  /*11c00*/  IMAD.X R41, R41, 0x1, R69, P3 ;  /* 0x0000000129297824 */ /* 0x000fc600018e0645 */
[----:B------:R0:W-:Y:S01]  /*11c10*/  STL [R1+0x484], R44 ;  /* 0x0004842c01007387 */ /* 0x0001e20000100800 */
[----:B-1----:R-:W-:Y:S02]  /*11c20*/  @!P2 IMAD.MOV.U32 R4, RZ, RZ, R40 ;  /* 0x000000ffff04a224 */ /* 0x002fe400078e0028 */
[----:B------:R-:W-:Y:S01]  /*11c30*/  @!P2 IMAD.MOV.U32 R5, RZ, RZ, R44 ;  /* 0x000000ffff05a224 */ /* 0x000fe200078e002c */
[----:B------:R1:W-:Y:S04]  /*11c40*/  STL [R1+0x48c], R48 ;  /* 0x00048c3001007387 */ /* 0x0003e80000100800 */
[----:B0-----:R-:W2:Y:S01]  /*11c50*/  LDL.LU R40, [R1+0x4b8] ;  /* 0x0004b80001287983 */ /* 0x001ea20000300800 */
[----:B------:R-:W-:-:S03]  /*11c60*/  PRMT R13, RZ, 0x7610, R13 ;  /* 0x00007610ff0d7816 */ /* 0x000fc6000000000d */
[----:B------:R-:W2:Y:S04]  /*11c70*/  LDL.LU R44, [R1+0x4c0] ;  /* 0x0004c000012c7983 */ /* 0x000ea80000300800 */
[----:B------:R0:W2:Y:S04]  /*11c80*/  @!P2 LDG.E.U16 R12, desc[UR32][R4.64] ;  /* 0x00000020040ca981 */ /* 0x0000a8000c1e1500 */
[----:B------:R1:W-:Y:S01]  /*11c90*/  STL [R1+0x494], R41 ;  /* 0x0004942901007387 */ /* 0x0003e20000100800 */
[----:B0-----:R-:W-:-:S03]  /*11ca0*/  @!P2 IMAD.MOV.U32 R4, RZ, RZ, R43 ;  /* 0x000000ffff04a224 */ /* 0x001fc600078e002b */
[----:B------:R-:W2:Y:S01]  /*11cb0*/  LDL.LU R43, [R1+0x4b4] ;  /* 0x0004b400012b7983 */ /* 0x000ea20000300800 */
[----:B------:R-:W-:Y:S01]  /*11cc0*/  @!P2 IMAD.MOV.U32 R5, RZ, RZ, R48 ;  /* 0x000000ffff05a224 */ /* 0x000fe200078e0030 */
[----:B------:R-:W-:Y:S02]  /*11cd0*/  PRMT R14, RZ, 0x7610, R14 ;  /* 0x00007610ff0e7816 */ /* 0x000fe4000000000e */
[----:B-1----:R-:W2:Y:S01]  /*11ce0*/  LDL.LU R48, [R1+0x4bc] ;  /* 0x0004bc0001307983 */ /* 0x002ea20000300800 */
[----:B------:R-:W-:-:S03]  /*11cf0*/  IADD3 R36, P3, PT, R36, R70, RZ ;  /* 0x0000004624247210 */ /* 0x000fc60007f7e0ff */
[----:B------:R0:W2:Y:S01]  /*11d00*/  @!P2 LDG.E.U16 R13, desc[UR32][R4.64] ;  /* 0x00000020040da981 */ /* 0x0000a2000c1e1500 */
[----:B------:R-:W-:Y:S01]  /*11d10*/  PRMT R15, RZ, 0x7610, R15 ;  /* 0x00007610ff0f7816 */ /* 0x000fe2000000000f */
[----:B0-----:R-:W-:Y:S02]  /*11d20*/  @!P2 IMAD.MOV.U32 R4, RZ, RZ, R37 ;  /* 0x000000ffff04a224 */ /* 0x001fe400078e0025 */
[----:B------:R-:W-:Y:S02]  /*11d30*/  @!P2 IMAD.MOV.U32 R5, RZ, RZ, R41 ;  /* 0x000000ffff05a224 */ /* 0x000fe400078e0029 */
[----:B------:R-:W2:Y:S04]  /*11d40*/  LDL.LU R41, [R1+0x4c4] ;  /* 0x0004c40001297983 */ /* 0x000ea80000300800 */
[----:B------:R-:W2:Y:S04]  /*11d50*/  LDL.LU R37, [R1+0x4e0] ;  /* 0x0004e00001257983 */ /* 0x000ea80000300800 */
[----:B------:R0:W2:Y:S01]  /*11d60*/  @!P2 LDG.E.U16 R14, desc[UR32][R4.64] ;  /* 0x00000020040ea981 */ /* 0x0000a2000c1e1500 */
[----:B------:R-:W-:-:S02]  /*11d70*/  PRMT R16, RZ, 0x7610, R16 ;  /* 0x00007610ff107816 */ /* 0x000fc40000000010 */
[-C--:B---3--:R-:W-:Y:S02]  /*11d80*/  IADD3 R42, P5, PT, R42, R70.reuse, RZ ;  /* 0x000000462a2a7210 */ /* 0x088fe40007fbe0ff */
[----:B----4-:R-:W-:-:S03]  /*11d90*/  IADD3 R45, P4, PT, R45, R70, RZ ;  /* 0x000000462d2d7210 */ /* 0x010fc60007f9e0ff */
[----:B------:R-:W-:Y:S01]  /*11da0*/  STL [R1+0x4a0], R42 ;  /* 0x0004a02a01007387 */ /* 0x000fe20000100800 */
[----:B0-----:R-:W-:-:S03]  /*11db0*/  @!P2 IMAD.MOV.U32 R4, RZ, RZ, R42 ;  /* 0x000000ffff04a224 */ /* 0x001fc600078e002a */
[----:B------:R-:W-:Y:S04]  /*11dc0*/  STL [R1+0x4b0], R36 ;  /* 0x0004b02401007387 */ /* 0x000fe80000100800 */
[----:B------:R-:W-:Y:S01]  /*11dd0*/  STL [R1+0x4a8], R45 ;  /* 0x0004a82d01007387 */ /* 0x000fe20000100800 */
[--C-:B--2---:R-:W-:Y:S02]  /*11de0*/  IMAD.X R46, R46, 0x1, R69.reuse, P5 ;  /* 0x000000012e2e7824 */ /* 0x104fe400028e0645 */
[----:B------:R-:W-:-:S03]  /*11df0*/  IMAD.X R47, R47, 0x1, R69, P4 ;  /* 0x000000012f2f7824 */ /* 0x000fc600020e0645 */
[----:B------:R0:W-:Y:S01]  /*11e00*/  STL [R1+0x49c], R46 ;  /* 0x00049c2e01007387 */ /* 0x0001e20000100800 */
[----:B------:R-:W-:Y:S02]  /*11e10*/  @!P2 IMAD.MOV.U32 R5, RZ, RZ, R46 ;  /* 0x000000ffff05a224 */ /* 0x000fe400078e002e */
[----:B------:R-:W-:Y:S01]  /*11e20*/  IMAD.X R39, R39, 0x1, R69, P3 ;  /* 0x0000000127277824 */ /* 0x000fe200018e0645 */
[----:B------:R1:W-:Y:S04]  /*11e30*/  STL [R1+0x4a4], R47 ;  /* 0x0004a42f01007387 */ /* 0x0003e80000100800 */
[----:B------:R2:W3:Y:S04]  /*11e40*/  @!P2 LDG.E.U16 R15, desc[UR32][R4.64] ;  /* 0x00000020040fa981 */ /* 0x0004e8000c1e1500 */
[----:B0-----:R-:W4:Y:S04]  /*11e50*/  LDL.LU R46, [R1+0x4d0] ;  /* 0x0004d000012e7983 */ /* 0x001f280000300800 */
[----:B------:R-:W3:Y:S01]  /*11e60*/  LDL.LU R42, [R1+0x4d8] ;  /* 0x0004d800012a7983 */ /* 0x000ee20000300800 */
[----:B--2---:R-:W-:-:S03]  /*11e70*/  @!P2 IMAD.MOV.U32 R5, RZ, RZ, R47 ;  /* 0x000000ffff05a224 */ /* 0x004fc600078e002f */
[----:B------:R0:W-:Y:S01]  /*11e80*/  STL [R1+0x4ac], R39 ;  /* 0x0004ac2701007387 */ /* 0x0001e20000100800 */
[----:B------:R-:W-:-:S03]  /*11e90*/  @!P2 IMAD.MOV.U32 R4, RZ, RZ, R45 ;  /* 0x000000ffff04a224 */ /* 0x000fc600078e002d */
[----:B-1----:R-:W2:Y:S04]  /*11ea0*/  LDL.LU R47, [R1+0x4cc] ;  /* 0x0004cc00012f7983 */ /* 0x002ea80000300800 */
[----:B------:R-:W2:Y:S04]  /*11eb0*/  LDL.LU R45, [R1+0x4d4] ;  /* 0x0004d400012d7983 */ /* 0x000ea80000300800 */
[----:B------:R1:W2:Y:S02]  /*11ec0*/  @!P2 LDG.E.U16 R16, desc[UR32][R4.64] ;  /* 0x000000200410a981 */ /* 0x0002a4000c1e1500 */
[----:B-1----:R-:W-:-:S02]  /*11ed0*/  @!P2 IMAD.MOV.U32 R5, RZ, RZ, R39 ;  /* 0x000000ffff05a224 */ /* 0x002fc400078e0027 */
[----:B0-----:R-:W2:Y:S01]  /*11ee0*/  LDL.LU R39, [R1+0x4dc] ;  /* 0x0004dc0001277983 */ /* 0x001ea20000300800 */
[----:B------:R-:W-:Y:S01]  /*11ef0*/  PRMT R17, RZ, 0x7610, R17 ;  /* 0x00007610ff117816 */ /* 0x000fe20000000011 */
[----:B------:R-:W-:Y:S01]  /*11f00*/  @!P2 IMAD.MOV.U32 R4, RZ, RZ, R36 ;  /* 0x000000ffff04a224 */ /* 0x000fe200078e0024 */
[----:B------:R-:W-:Y:S01]  /*11f10*/  IADD3 R38, P3, PT, R38, R70, RZ ;  /* 0x0000004626267210 */ /* 0x000fe20007f7e0ff */
[----:B------:R-:W2:Y:S01]  /*11f20*/  LDL.LU R36, [R1+0x4f8] ;  /* 0x0004f80001247983 */ /* 0x000ea20000300800 */
[----:B------:R-:W-:-:S03]  /*11f30*/  PRMT R18, RZ, 0x7610, R18 ;  /* 0x00007610ff127816 */ /* 0x000fc60000000012 */
[----:B------:R0:W2:Y:S01]  /*11f40*/  @!P2 LDG.E.U16 R17, desc[UR32][R4.64] ;  /* 0x000000200411a981 */ /* 0x0000a2000c1e1500 */
[-C--:B------:R-:W-:Y:S02]  /*11f50*/  IADD3 R40, P5, PT, R40, R70.reuse, RZ ;  /* 0x0000004628287210 */ /* 0x080fe40007fbe0ff */
[----:B------:R-:W-:-:S03]  /*11f60*/  IADD3 R44, P4, PT, R44, R70, RZ ;  /* 0x000000462c2c7210 */ /* 0x000fc60007f9e0ff */
[----:B------:R-:W-:Y:S01]  /*11f70*/  STL [R1+0x4b8], R40 ;  /* 0x0004b82801007387 */ /* 0x000fe20000100800 */
[----:B0-----:R-:W-:-:S03]  /*11f80*/  @!P2 IMAD.MOV.U32 R4, RZ, RZ, R40 ;  /* 0x000000ffff04a224 */ /* 0x001fc600078e0028 */
[----:B------:R-:W-:Y:S01]  /*11f90*/  STL [R1+0x4c8], R38 ;  /* 0x0004c82601007387 */ /* 0x000fe20000100800 */
[----:B------:R-:W-:Y:S01]  /*11fa0*/  PRMT R19, RZ, 0x7610, R19 ;  /* 0x00007610ff137816 */ /* 0x000fe20000000013 */
[----:B------:R-:W-:-:S04]  /*11fb0*/  IMAD.X R43, R43, 0x1, R69, P5 ;  /* 0x000000012b2b7824 */ /* 0x000fc800028e0645 */
[----:B------:R-:W-:Y:S02]  /*11fc0*/  @!P2 IMAD.MOV.U32 R5, RZ, RZ, R43 ;  /* 0x000000ffff05a224 */ /* 0x000fe400078e002b */
[--C-:B------:R-:W-:Y:S01]  /*11fd0*/  IMAD.X R48, R48, 0x1, R69.reuse, P4 ;  /* 0x0000000130307824 */ /* 0x100fe200020e0645 */
[----:B------:R-:W-:Y:S04]  /*11fe0*/  STL [R1+0x4c0], R44 ;  /* 0x0004c02c01007387 */ /* 0x000fe80000100800 */
[----:B------:R0:W-:Y:S04]  /*11ff0*/  STL [R1+0x4b4], R43 ;  /* 0x0004b42b01007387 */ /* 0x0001e80000100800 */
[----:B------:R1:W2:Y:S04]  /*12000*/  @!P2 LDG.E.U16 R18, desc[UR32][R4.64] ;  /* 0x000000200412a981 */ /* 0x0002a8000c1e1500 */
[----:B------:R-:W-:Y:S01]  /*12010*/  STL [R1+0x4bc], R48 ;  /* 0x0004bc3001007387 */ /* 0x000fe20000100800 */
[----:B------:R-:W-:-:S03]  /*12020*/  IMAD.X R41, R41, 0x1, R69, P3 ;  /* 0x0000000129297824 */ /* 0x000fc600018e0645 */
[----:B0-----:R-:W2:Y:S01]  /*12030*/  LDL.LU R43, [R1+0x4e8] ;  /* 0x0004e800012b7983 */ /* 0x001ea20000300800 */
[----:B-1----:R-:W-:Y:S02]  /*12040*/  @!P2 IMAD.MOV.U32 R4, RZ, RZ, R44 ;  /* 0x000000ffff04a224 */ /* 0x002fe400078e002c */
[----:B------:R-:W-:Y:S01]  /*12050*/  @!P2 IMAD.MOV.U32 R5, RZ, RZ, R48 ;  /* 0x000000ffff05a224 */ /* 0x000fe200078e0030 */
[----:B------:R-:W2:Y:S01]  /*12060*/  LDL.LU R40, [R1+0x4f0] ;  /* 0x0004f00001287983 */ /* 0x000ea20000300800 */
[----:B------:R-:W-:-:S03]  /*12070*/  PRMT R20, RZ, 0x7610, R20 ;  /* 0x00007610ff147816 */ /* 0x000fc60000000014 */
[----:B------:R0:W-:Y:S04]  /*12080*/  STL [R1+0x4c4], R41 ;  /* 0x0004c42901007387 */ /* 0x0001e80000100800 */
[----:B------:R1:W2:Y:S04]  /*12090*/  @!P2 LDG.E.U16 R19, desc[UR32][R4.64] ;  /* 0x000000200413a981 */ /* 0x0002a8000c1e1500 */
[----:B------:R-:W2:Y:S01]  /*120a0*/  LDL.LU R44, [R1+0x4e4] ;  /* 0x0004e400012c7983 */ /* 0x000ea20000300800 */
[----:B-1----:R-:W-:-:S03]  /*120b0*/  @!P2 IMAD.MOV.U32 R5, RZ, RZ, R41 ;  /* 0x000000ffff05a224 */ /* 0x002fc600078e0029 */
[----:B0-----:R-:W2:Y:S01]  /*120c0*/  LDL.LU R41, [R1+0x4ec] ;  /* 0x0004ec0001297983 */ /* 0x001ea20000300800 */
[----:B------:R-:W-:Y:S01]  /*120d0*/  @!P2 IMAD.MOV.U32 R4, RZ, RZ, R38 ;  /* 0x000000ffff04a224 */ /* 0x000fe200078e0026 */
[----:B------:R-:W-:Y:S02]  /*120e0*/  PRMT R21, RZ, 0x7610, R21 ;  /* 0x00007610ff157816 */ /* 0x000fe40000000015 */
[----:B------:R-:W2:Y:S01]  /*120f0*/  LDL.LU R38, [R1+0x4f4] ;  /* 0x0004f40001267983 */ /* 0x000ea20000300800 */
[----:B------:R-:W-:-:S03]  /*12100*/  IADD3 R37, P3, PT, R37, R70, RZ ;  /* 0x0000004625257210 */ /* 0x000fc60007f7e0ff */
[----:B------:R0:W2:Y:S01]  /*12110*/  @!P2 LDG.E.U16 R20, desc[UR32][R4.64] ;  /* 0x000000200414a981 */ /* 0x0000a2000c1e1500 */
[----:B------:R-:W-:Y:S02]  /*12120*/  PRMT R22, RZ, 0x7610, R22 ;  /* 0x00007610ff167816 */ /* 0x000fe40000000016 */
[-C--:B----4-:R-:W-:Y:S02]  /*12130*/  IADD3 R46, P5, PT, R46, R70.reuse, RZ ;  /* 0x000000462e2e7210 */ /* 0x090fe40007fbe0ff */
[----:B---3--:R-:W-:-:S03]  /*12140*/  IADD3 R42, P4, PT, R42, R70, RZ ;  /* 0x000000462a2a7210 */ /* 0x008fc60007f9e0ff */
[----:B0-----:R-:W-:Y:S02]  /*12150*/  @!P2 IMAD.MOV.U32 R4, RZ, RZ, R46 ;  /* 0x000000ffff04a224 */ /* 0x001fe400078e002e */
[----:B--2---:R-:W-:-:S04]  /*12160*/  IMAD.X R47, R47, 0x1, R69, P5 ;  /* 0x000000012f2f7824 */ /* 0x004fc800028e0645 */
[----:B------:R-:W-:Y:S02]  /*12170*/  @!P2 IMAD.MOV.U32 R5, RZ, RZ, R47 ;  /* 0x000000ffff05a224 */ /* 0x000fe400078e002f */
[--C-:B------:R-:W-:Y:S01]  /*12180*/  IMAD.X R45, R45, 0x1, R69.reuse, P4 ;  /* 0x000000012d2d7824 */ /* 0x100fe200020e0645 */
[----:B------:R-:W-:Y:S04]  /*12190*/  STL [R1+0x4d0], R46 ;  /* 0x0004d02e01007387 */ /* 0x000fe80000100800 */
[----:B------:R0:W2:Y:S04]  /*121a0*/  @!P2 LDG.E.U16 R21, desc[UR32][R4.64] ;  /* 0x000000200415a981 */ /* 0x0000a8000c1e1500 */
[----:B------:R-:W-:Y:S01]  /*121b0*/  STL [R1+0x4e0], R37 ;  /* 0x0004e02501007387 */ /* 0x000fe20000100800 */
[----:B------:R-:W-:-:S02]  /*121c0*/  IMAD.X R39, R39, 0x1, R69, P3 ;  /* 0x0000000127277824 */ /* 0x000fc400018e0645 */
[----:B0-----:R-:W-:Y:S02]  /*121d0*/  @!P2 IMAD.MOV.U32 R4, RZ, RZ, R42 ;  /* 0x000000ffff04a224 */ /* 0x001fe400078e002a */
[----:B------:R-:W-:Y:S01]  /*121e0*/  @!P2 IMAD.MOV.U32 R5, RZ, RZ, R45 ;  /* 0x000000ffff05a224 */ /* 0x000fe200078e002d */
[----:B------:R-:W-:Y:S04]  /*121f0*/  STL [R1+0x4d8], R42 ;  /* 0x0004d82a01007387 */ /* 0x000fe80000100800 */
[----:B------:R-:W-:Y:S04]  /*12200*/  STL [R1+0x4cc], R47 ;  /* 0x0004cc2f01007387 */ /* 0x000fe80000100800 */
[----:B------:R-:W-:Y:S04]  /*12210*/  STL [R1+0x4d4], R45 ;  /* 0x0004d42d01007387 */ /* 0x000fe80000100800 */
[----:B------:R0:W-:Y:S04]  /*12220*/  STL [R1+0x4dc], R39 ;  /* 0x0004dc2701007387 */ /* 0x0001e80000100800 */
[----:B------:R1:W3:Y:S04]  /*12230*/  @!P2 LDG.E.U16 R22, desc[UR32][R4.64] ;  /* 0x000000200416a981 */ /* 0x0002e8000c1e1500 */
[----:B------:R-:W4:Y:S01]  /*12240*/  LDL.LU R48, [R1+0x518] ;  /* 0x0005180001307983 */ /* 0x000f220000300800 */
[----:B-1----:R-:W-:-:S02]  /*12250*/  @!P2 IMAD.MOV.U32 R5, RZ, RZ, R39 ;  /* 0x000000ffff05a224 */ /* 0x002fc400078e0027 */
[----:B------:R-:W-:Y:S01]  /*12260*/  @!P2 IMAD.MOV.U32 R4, RZ, RZ, R37 ;  /* 0x000000ffff04a224 */ /* 0x000fe200078e0025 */
[----:B0-----:R-:W2:Y:S04]  /*12270*/  LDL.LU R39, [R1+0x504] ;  /* 0x0005040001277983 */ /* 0x001ea80000300800 */
[----:B------:R-:W2:Y:S04]  /*12280*/  LDL.LU R37, [R1+0x508] ;  /* 0x0005080001257983 */ /* 0x000ea80000300800 */
[----:B------:R-:W3:Y:S04]  /*12290*/  LDL.LU R51, [R1+0x50c] ;  /* 0x00050c0001337983 */ /* 0x000ee80000300800 */
[----:B------:R-:W3:Y:S01]  /*122a0*/  LDL.LU R50, [R1+0x510] ;  /* 0x0005100001327983 */ /* 0x000ee20000300800 */
[----:B------:R-:W-:-:S03]  /*122b0*/  IADD3 R36, P3, PT, R36, R70, RZ ;  /* 0x0000004624247210 */ /* 0x000fc60007f7e0ff */
[----:B------:R-:W3:Y:S01]  /*122c0*/  LDL.LU R49, [R1+0x514] ;  /* 0x0005140001317983 */ /* 0x000ee20000300800 */
[----:B------:R-:W-:-:S03]  /*122d0*/  IADD3 R43, P5, PT, R43, R70, RZ ;  /* 0x000000462b2b7210 */ /* 0x000fc60007fbe0ff */
[----:B------:R-:W3:Y:S01]  /*122e0*/  LDL.LU R42, [R1+0x528] ;  /* 0x00052800012a7983 */ /* 0x000ee20000300800 */
[----:B------:R-:W-:-:S03]  /*122f0*/  IADD3 R40, P4, PT, R40, R70, RZ ;  /* 0x0000004628287210 */ /* 0x000fc60007f9e0ff */
[----:B------:R-:W-:Y:S01]  /*12300*/  STL [R1+0x4e8], R43 ;  /* 0x0004e82b01007387 */ /* 0x000fe20000100800 */
[----:B------:R-:W-:-:S03]  /*12310*/  PRMT R23, RZ, 0x7610, R23 ;  /* 0x00007610ff177816 */ /* 0x000fc60000000017 */
[----:B------:R-:W-:Y:S01]  /*12320*/  STL [R1+0x4f8], R36 ;  /* 0x0004f82401007387 */ /* 0x000fe20000100800 */
[----:B------:R-:W-:-:S03]  /*12330*/  IMAD.X R44, R44, 0x1, R69, P5 ;  /* 0x000000012c2c7824 */ /* 0x000fc600028e0645 */
[----:B------:R-:W-:Y:S01]  /*12340*/  STL [R1+0x4f0], R40 ;  /* 0x0004f02801007387 */ /* 0x000fe20000100800 */
[----:B------:R-:W-:-:S03]  /*12350*/  IMAD.X R41, R41, 0x1, R69, P4 ;  /* 0x0000000129297824 */ /* 0x000fc600020e0645 */
[----:B------:R0:W-:Y:S01]  /*12360*/  STL [R1+0x4e4], R44 ;  /* 0x0004e42c01007387 */ /* 0x0001e20000100800 */
[----:B------:R-:W-:-:S03]  /*12370*/  IMAD.X R38, R38, 0x1, R69, P3 ;  /* 0x0000000126267824 */ /* 0x000fc600018e0645 */
[----:B------:R1:W-:Y:S04]  /*12380*/  STL [R1+0x4ec], R41 ;  /* 0x0004ec2901007387 */ /* 0x0003e80000100800 */
[----:B------:R-:W3:Y:S04]  /*12390*/  LDL.LU R46, [R1+0x520] ;  /* 0x00052000012e7983 */ /* 0x000ee80000300800 */
[----:B------:R0:W3:Y:S01]  /*123a0*/  @!P2 LDG.E.U16 R23, desc[UR32][R4.64] ;  /* 0x000000200417a981 */ /* 0x0000e2000c1e1500 */
[----:B------:R-:W-:Y:S01]  /*123b0*/  PRMT R24, RZ, 0x7610, R24 ;  /* 0x00007610ff187816 */ /* 0x000fe20000000018 */
[----:B0-----:R-:W-:-:S02]  /*123c0*/  @!P2 IMAD.MOV.U32 R5, RZ, RZ, R44 ;  /* 0x000000ffff05a224 */ /* 0x001fc400078e002c */
[----:B------:R-:W3:Y:S04]  /*123d0*/  LDL.LU R44, [R1+0x524] ;  /* 0x00052400012c7983 */ /* 0x000ee80000300800 */
[----:B------:R0:W-:Y:S04]  /*123e0*/  STL [R1+0x4f4], R38 ;  /* 0x0004f42601007387 */ /* 0x0001e80000100800 */
[----:B------:R-:W3:Y:S01]  /*123f0*/  LDL.LU R47, [R1+0x51c] ;  /* 0x00051c00012f7983 */ /* 0x000ee20000300800 */
[----:B------:R-:W-:-:S03]  /*12400*/  @!P2 IMAD.MOV.U32 R4, RZ, RZ, R43 ;  /* 0x000000ffff04a224 */ /* 0x000fc600078e002b */
[----:B------:R-:W3:Y:S01]  /*12410*/  LDL.LU R45, [R1+0x214] ;  /* 0x00021400012d7983 */ /* 0x000ee20000300800 */
[----:B------:R-:W-:-:S03]  /*12420*/  PRMT R25, RZ, 0x7610, R25 ;  /* 0x00007610ff197816 */ /* 0x000fc60000000019 */
[----:B------:R0:W3:Y:S04]  /*12430*/  @!P2 LDG.E.U16 R24, desc[UR32][R4.64] ;  /* 0x000000200418a981 */ /* 0x0000e8000c1e1500 */
[----:B------:R-:W3:Y:S01]  /*12440*/  LDL.LU R43, [R1+0x21c] ;  /* 0x00021c00012b7983 */ /* 0x000ee20000300800 */
[----:B0-----:R-:W-:Y:S02]  /*12450*/  @!P2 IMAD.MOV.U32 R4, RZ, RZ, R40 ;  /* 0x000000ffff04a224 */ /* 0x001fe400078e0028 */
[----:B------:R-:W-:Y:S02]  /*12460*/  @!P2 IMAD.MOV.U32 R5, RZ, RZ, R41 ;  /* 0x000000ffff05a224 */ /* 0x000fe400078e0029 */
[----:B-1----:R-:W3:Y:S01]  /*12470*/  LDL.LU R41, [R1+0x220] ;  /* 0x0002200001297983 */ /* 0x002ee20000300800 */
[----:B------:R-:W-:-:S03]  /*12480*/  PRMT R26, RZ, 0x7610, R26 ;  /* 0x00007610ff1a7816 */ /* 0x000fc6000000001a */
[----:B------:R-:W3:Y:S04]  /*12490*/  LDL.LU R40, [R1+0x52c] ;  /* 0x00052c0001287983 */ /* 0x000ee80000300800 */
[----:B------:R0:W3:Y:S02]  /*124a0*/  @!P2 LDG.E.U16 R25, desc[UR32][R4.64] ;  /* 0x000000200419a981 */ /* 0x0000e4000c1e1500 */
[----:B0-----:R-:W-:Y:S02]  /*124b0*/  @!P2 IMAD.MOV.U32 R5, RZ, RZ, R38 ;  /* 0x000000ffff05a224 */ /* 0x001fe400078e0026 */
[----:B------:R-:W-:Y:S01]  /*124c0*/  @!P2 IMAD.MOV.U32 R4, RZ, RZ, R36 ;  /* 0x000000ffff04a224 */ /* 0x000fe200078e0024 */
[----:B------:R-:W3:Y:S04]  /*124d0*/  LDL.LU R38, [R1+0x500] ;  /* 0x0005000001267983 */ /* 0x000ee80000300800 */
[----:B------:R-:W3:Y:S04]  /*124e0*/  LDL.LU R36, [R1+0x224] ;  /* 0x0002240001247983 */ /* 0x000ee80000300800 */
[----:B------:R0:W3:Y:S01]  /*124f0*/  @!P2 LDG.E.U16 R26, desc[UR32][R4.64] ;  /* 0x00000020041aa981 */ /* 0x0000e2000c1e1500 */
[----:B----4-:R-:W-:-:S02]  /*12500*/  IADD3 R48, P3, PT, R48, R70, RZ ;  /* 0x0000004630307210 */ /* 0x010fc40007f7e0ff */
[-C--:B--2---:R-:W-:Y:S02]  /*12510*/  IADD3 R37, P5, PT, R37, R70.reuse, RZ ;  /* 0x0000004625257210 */ /* 0x084fe40007fbe0ff */
[----:B---3--:R-:W-:-:S03]  /*12520*/  IADD3 R50, P4, PT, R50, R70, RZ ;  /* 0x0000004632327210 */ /* 0x008fc60007f9e0ff */
[--C-:B------:R-:W-:Y:S01]  /*12530*/  IMAD.X R39, R39, 0x1, R69.reuse, P5 ;  /* 0x0000000127277824 */ /* 0x100fe200028e0645 */
[----:B------:R-:W-:Y:S01]  /*12540*/  STL [R1+0x508], R37 ;  /* 0x0005082501007387 */ /* 0x000fe20000100800 */
[----:B------:R-:W-:-:S03]  /*12550*/  IMAD.X R51, R51, 0x1, R69, P4 ;  /* 0x0000000133337824 */ /* 0x000fc600020e0645 */
[----:B------:R-:W-:Y:S01]  /*12560*/  STL [R1+0x518], R48 ;  /* 0x0005183001007387 */ /* 0x000fe20000100800 */
[----:B0-----:R-:W-:-:S03]  /*12570*/  @!P2 IMAD.MOV.U32 R5, RZ, RZ, R39 ;  /* 0x000000ffff05a224 */ /* 0x001fc600078e0027 */
[----:B------:R-:W-:Y:S04]  /*12580*/  STL [R1+0x510], R50 ;  /* 0x0005103201007387 */ /* 0x000fe80000100800 */
[----:B------:R0:W-:Y:S04]  /*12590*/  STL [R1+0x504], R39 ;  /* 0x0005042701007387 */ /* 0x0001e80000100800 */
[----:B------:R-:W-:Y:S01]  /*125a0*/  STL [R1+0x50c], R51 ;  /* 0x00050c3301007387 */ /* 0x000fe20000100800 */
[----:B------:R-:W-:-:S03]  /*125b0*/  @!P2 IMAD.MOV.U32 R4, RZ, RZ, R37 ;  /* 0x000000ffff04a224 */ /* 0x000fc600078e0025 */
[----:B0-----:R-:W2:Y:S04]  /*125c0*/  LDL.LU R39, [R1+0x4fc] ;  /* 0x0004fc0001277983 */ /* 0x001ea80000300800 */
[----:B------:R-:W3:Y:S01]  /*125d0*/  LDL.LU R37, [R1+0x218] ;  /* 0x0002180001257983 */ /* 0x000ee20000300800 */
[----:B------:R-:W-:Y:S02]  /*125e0*/  PRMT R27, RZ, 0x7610, R27 ;  /* 0x00007610ff1b7816 */ /* 0x000fe4000000001b */
[----:B------:R-:W-:Y:S01]  /*125f0*/  PRMT R28, RZ, 0x7610, R28 ;  /* 0x00007610ff1c7816 */ /* 0x000fe2000000001c */
[----:B------:R-:W-:-:S03]  /*12600*/  IMAD.X R49, R49, 0x1, R69, P3 ;  /* 0x0000000131317824 */ /* 0x000fc600018e0645 */
[----:B------:R0:W4:Y:S01]  /*12610*/  @!P2 LDG.E.U16 R27, desc[UR32][R4.64] ;  /* 0x00000020041ba981 */ /* 0x000122000c1e1500 */
[----:B------:R-:W-:Y:S02]  /*12620*/  PRMT R29, RZ, 0x7610, R29 ;  /* 0x00007610ff1d7816 */ /* 0x000fe4000000001d */
[----:B------:R-:W-:Y:S01]  /*12630*/  IADD3 R46, P5, PT, R46, R70, RZ ;  /* 0x000000462e2e7210 */ /* 0x000fe20007fbe0ff */
[----:B0-----:R-:W-:Y:S02]  /*12640*/  @!P2 IMAD.MOV.U32 R4, RZ, RZ, R50 ;  /* 0x000000ffff04a224 */ /* 0x001fe400078e0032 */
[----:B------:R-:W-:-:S05]  /*12650*/  @!P2 IMAD.MOV.U32 R5, RZ, RZ, R51 ;  /* 0x000000ffff05a224 */ /* 0x000fca00078e0033 */
[----:B------:R0:W4:Y:S01]  /*12660*/  @!P2 LDG.E.U16 R28, desc[UR32][R4.64] ;  /* 0x00000020041ca981 */ /* 0x000122000c1e1500 */
[----:B------:R-:W-:Y:S02]  /*12670*/  PRMT R30, RZ, 0x7610, R30 ;  /* 0x00007610ff1e7816 */ /* 0x000fe4000000001e */
[----:B------:R-:W-:Y:S01]  /*12680*/  IADD3 R44, P4, PT, R44, R70, RZ ;  /* 0x000000462c2c7210 */ /* 0x000fe20007f9e0ff */
[----:B0-----:R-:W-:Y:S02]  /*12690*/  @!P2 IMAD.MOV.U32 R4, RZ, RZ, R48 ;  /* 0x000000ffff04a224 */ /* 0x001fe400078e0030 */
[----:B------:R-:W-:Y:S02]  /*126a0*/  @!P2 IMAD.MOV.U32 R5, RZ, RZ, R49 ;  /* 0x000000ffff05a224 */ /* 0x000fe400078e0031 */
[----:B------:R-:W-:-:S03]  /*126b0*/  IMAD.X R47, R47, 0x1, R69, P5 ;  /* 0x000000012f2f7824 */ /* 0x000fc600028e0645 */
[----:B------:R0:W4:Y:S01]  /*126c0*/  @!P2 LDG.E.U16 R29, desc[UR32][R4.64] ;  /* 0x00000020041da981 */ /* 0x000122000c1e1500 */
[----:B------:R-:W-:Y:S01]  /*126d0*/  IMAD.X R45, R45, 0x1, R69, P4 ;  /* 0x000000012d2d7824 */ /* 0x000fe200020e0645 */
[----:B------:R-:W-:Y:S02]  /*126e0*/  IADD3 R42, P3, PT, R42, R70, RZ ;  /* 0x000000462a2a7210 */ /* 0x000fe40007f7e0ff */
[----:B------:R-:W-:Y:S01]  /*126f0*/  PRMT R31, RZ, 0x7610, R31 ;  /* 0x00007610ff1f7816 */ /* 0x000fe2000000001f */
[----:B0-----:R-:W-:Y:S02]  /*12700*/  @!P2 IMAD.MOV.U32 R4, RZ, RZ, R46 ;  /* 0x000000ffff04a224 */ /* 0x001fe400078e002e */
[----:B------:R-:W-:Y:S02]  /*12710*/  @!P2 IMAD.MOV.U32 R5, RZ, RZ, R47 ;  /* 0x000000ffff05a224 */ /* 0x000fe400078e002f */
[----:B------:R-:W-:-:S03]  /*12720*/  IMAD.X R43, R43, 0x1, R69, P3 ;  /* 0x000000012b2b7824 */ /* 0x000fc600018e0645 */
[----:B------:R0:W4:Y:S01]  /*12730*/  @!P2 LDG.E.U16 R30, desc[UR32][R4.64] ;  /* 0x00000020041ea981 */ /* 0x000122000c1e1500 */
[----:B------:R-:W-:Y:S02]  /*12740*/  PRMT R32, RZ, 0x7610, R32 ;  /* 0x00007610ff207816 */ /* 0x000fe40000000020 */
[----:B------:R-:W-:Y:S01]  /*12750*/  IADD3 R40, P4, PT, R40, R70, RZ ;  /* 0x0000004628287210 */ /* 0x000fe20007f9e0ff */
[----:B0-----:R-:W-:Y:S02]  /*12760*/  @!P2 IMAD.MOV.U32 R4, RZ, RZ, R44 ;  /* 0x000000ffff04a224 */ /* 0x001fe400078e002c */
[----:B------:R-:W-:Y:S02]  /*12770*/  @!P2 IMAD.MOV.U32 R5, RZ, RZ, R45 ;  /* 0x000000ffff05a224 */ /* 0x000fe400078e002d */
[----:B------:R-:W-:-:S03]  /*12780*/  IMAD.X R41, R41, 0x1, R69, P4 ;  /* 0x0000000129297824 */ /* 0x000fc600020e0645 */
[----:B------:R0:W4:Y:S01]  /*12790*/  @!P2 LDG.E.U16 R31, desc[UR32][R4.64] ;  /* 0x00000020041fa981 */ /* 0x000122000c1e1500 */
[----:B------:R-:W-:Y:S02]  /*127a0*/  PRMT R34, RZ, 0x7610, R34 ;  /* 0x00007610ff227816 */ /* 0x000fe40000000022 */
[-C--:B------:R-:W-:Y:S01]  /*127b0*/  IADD3 R38, P5, PT, R38, R70.reuse, RZ ;  /* 0x0000004626267210 */ /* 0x080fe20007fbe0ff */
[----:B0-----:R-:W-:Y:S02]  /*127c0*/  @!P2 IMAD.MOV.U32 R4, RZ, RZ, R42 ;  /* 0x000000ffff04a224 */ /* 0x001fe400078e002a */
[----:B------:R-:W-:Y:S01]  /*127d0*/  @!P2 IMAD.MOV.U32 R5, RZ, RZ, R43 ;  /* 0x000000ffff05a224 */ /* 0x000fe200078e002b */
[----:B------:R-:W-:-:S04]  /*127e0*/  IADD3 R36, P3, PT, R36, R70, RZ ;  /* 0x0000004624247210 */ /* 0x000fc80007f7e0ff */
[----:B------:R0:W4:Y:S01]  /*127f0*/  @!P2 LDG.E.U16 R32, desc[UR32][R4.64] ;  /* 0x000000200420a981 */ /* 0x000122000c1e1500 */
[----:B------:R-:W-:Y:S01]  /*12800*/  PRMT R33, RZ, 0x7610, R33 ;  /* 0x00007610ff217816 */ /* 0x000fe20000000021 */
[----:B0-----:R-:W-:Y:S02]  /*12810*/  @!P2 IMAD.MOV.U32 R4, RZ, RZ, R40 ;  /* 0x000000ffff04a224 */ /* 0x001fe400078e0028 */
[----:B------:R-:W-:-:S05]  /*12820*/  @!P2 IMAD.MOV.U32 R5, RZ, RZ, R41 ;  /* 0x000000ffff05a224 */ /* 0x000fca00078e0029 */
[----:B------:R0:W4:Y:S01]  /*12830*/  @!P2 LDG.E.U16 R34, desc[UR32][R4.64] ;  /* 0x000000200422a981 */ /* 0x000122000c1e1500 */
[----:B------:R-:W-:Y:S01]  /*12840*/  PRMT R35, RZ, 0x7610, R35 ;  /* 0x00007610ff237816 */ /* 0x000fe20000000023 */
[----:B0-----:R-:W-:Y:S02]  /*12850*/  @!P2 IMAD.MOV.U32 R4, RZ, RZ, R38 ;  /* 0x000000ffff04a224 */ /* 0x001fe400078e0026 */
[----:B--2---:R-:W-:-:S04]  /*12860*/  IMAD.X R39, R39, 0x1, R69, P5 ;  /* 0x0000000127277824 */ /* 0x004fc800028e0645 */
[----:B------:R-:W-:Y:S02]  /*12870*/  @!P2 IMAD.MOV.U32 R5, RZ, RZ, R39 ;  /* 0x000000ffff05a224 */ /* 0x000fe400078e0027 */
[----:B---3--:R-:W-:-:S03]  /*12880*/  IMAD.X R37, R37, 0x1, R69, P3 ;  /* 0x0000000125257824 */ /* 0x008fc600018e0645 */
[----:B------:R0:W2:Y:S02]  /*12890*/  @!P2 LDG.E.U16 R33, desc[UR32][R4.64] ;  /* 0x000000200421a981 */ /* 0x0000a4000c1e1500 */
[----:B0-----:R-:W-:Y:S02]  /*128a0*/  @!P2 IMAD.MOV.U32 R4, RZ, RZ, R36 ;  /* 0x000000ffff04a224 */ /* 0x001fe400078e0024 */
[----:B------:R-:W-:-:S05]  /*128b0*/  @!P2 IMAD.MOV.U32 R5, RZ, RZ, R37 ;  /* 0x000000ffff05a224 */ /* 0x000fca00078e0025 */
[----:B------:R-:W3:Y:S01]  /*128c0*/  @!P2 LDG.E.U16 R35, desc[UR32][R4.64] ;  /* 0x000000200423a981 */ /* 0x000ee2000c1e1500 */
[----:B------:R-:W-:Y:S06]  /*128d0*/  BAR.SYNC.DEFER_BLOCKING 0x0 ;  /* 0x0000000000007b1d */ /* 0x000fec0000010000 */
[----:B------:R-:W-:Y:S04]  /*128e0*/  STL [R1+0x514], R49 ;  /* 0x0005143101007387 */ /* 0x000fe80000100800 */
[----:B------:R-:W-:Y:S04]  /*128f0*/  STL [R1+0x520], R46 ;  /* 0x0005202e01007387 */ /* 0x000fe80000100800 */
[----:B------:R-:W-:Y:S04]  /*12900*/  STL [R1+0x528], R42 ;  /* 0x0005282a01007387 */ /* 0x000fe80000100800 */
[----:B------:R-:W-:Y:S04]  /*12910*/  STL [R1+0x524], R44 ;  /* 0x0005242c01007387 */ /* 0x000fe80000100800 */
[----:B------:R-:W-:Y:S04]  /*12920*/  STL [R1+0x51c], R47 ;  /* 0x00051c2f01007387 */ /* 0x000fe80000100800 */
[----:B------:R-:W-:Y:S04]  /*12930*/  STL [R1+0x214], R45 ;  /* 0x0002142d01007387 */ /* 0x000fe80000100800 */
[----:B------:R-:W-:Y:S04]  /*12940*/  STL [R1+0x21c], R43 ;  /* 0x00021c2b01007387 */ /* 0x000fe80000100800 */
[----:B------:R-:W-:Y:S04]  /*12950*/  STL [R1+0x52c], R40 ;  /* 0x00052c2801007387 */ /* 0x000fe80000100800 */
[----:B------:R0:W-:Y:S04]  /*12960*/  STL [R1+0x224], R36 ;  /* 0x0002242401007387 */ /* 0x0001e80000100800 */
[----:B------:R-:W-:Y:S04]  /*12970*/  STL [R1+0x500], R38 ;  /* 0x0005002601007387 */ /* 0x000fe80000100800 */
[----:B------:R-:W-:Y:S01]  /*12980*/  STL [R1+0x220], R41 ;  /* 0x0002202901007387 */ /* 0x000fe20000100800 */
[----:B0-----:R-:W-:-:S03]  /*12990*/  LOP3.LUT R36, R3, 0x10, RZ, 0x3c, !PT ;  /* 0x0000001003247812 */ /* 0x001fc600078e3cff */
[----:B------:R-:W-:Y:S04]  /*129a0*/  STL [R1+0x4fc], R39 ;  /* 0x0004fc2701007387 */ /* 0x000fe80000100800 */
[----:B------:R0:W-:Y:S04]  /*129b0*/  STL [R1+0x218], R37 ;  /* 0x0002182501007387 */ /* 0x0001e80000100800 */
[----:B------:R-:W-:Y:S04]  /*129c0*/  STS.U16 [R3+UR62+0x2000], R74 ;  /* 0x0020004a03007988 */ /* 0x000fe8000800043e */
[----:B------:R-:W-:Y:S01]  /*129d0*/  STS.U16 [R3+UR62+0x2400], R12 ;  /* 0x0024000c03007988 */ /* 0x000fe2000800043e */
[----:B0-----:R-:W-:-:S03]  /*129e0*/  LOP3.LUT R37, R3, 0x20, RZ, 0x3c, !PT ;  /* 0x0000002003257812 */ /* 0x001fc600078e3cff */
[----:B------:R-:W-:Y:S04]  /*129f0*/  STS.U16 [R3+UR62+0x2800], R20 ;  /* 0x0028001403007988 */ /* 0x000fe8000800043e */
[----:B----4-:R-:W-:Y:S04]  /*12a00*/  STS.U16 [R3+UR62+0x2c00], R27 ;  /* 0x002c001b03007988 */ /* 0x010fe8000800043e */
[----:B------:R-:W-:Y:S04]  /*12a10*/  STS.U16 [R36+UR62+0x2080], R73 ;  /* 0x0020804924007988 */ /* 0x000fe8000800043e */
[----:B------:R-:W-:Y:S04]  /*12a20*/  STS.U16 [R36+UR62+0x2480], R13 ;  /* 0x0024800d24007988 */ /* 0x000fe8000800043e */
[----:B------:R-:W-:Y:S04]  /*12a30*/  STS.U16 [R36+UR62+0x2880], R21 ;  /* 0x0028801524007988 */ /* 0x000fe8000800043e */
[----:B------:R0:W-:Y:S04]  /*12a40*/  STS.U16 [R36+UR62+0x2c80], R28 ;  /* 0x002c801c24007988 */ /* 0x0001e8000800043e */
[----:B------:R-:W-:Y:S04]  /*12a50*/  STS.U16 [R37+UR62+0x2100], R6 ;  /* 0x0021000625007988 */ /* 0x000fe8000800043e */
[----:B------:R-:W-:Y:S01]  /*12a60*/  STS.U16 [R37+UR62+0x2500], R14 ;  /* 0x0025000e25007988 */ /* 0x000fe2000800043e */
[----:B0-----:R-:W-:-:S03]  /*12a70*/  LOP3.LUT R36, R3, 0x30, RZ, 0x3c, !PT ;  /* 0x0000003003247812 */ /* 0x001fc600078e3cff */
        /* <DEDUP_REMOVED lines=17> */
[----:B------:R1:W-:Y:S04]  /*12b90*/  STS.U16 [R37+UR62+0x2300], R10 ;  /* 0x0023000a25007988 */ /* 0x0003e8000800043e */
[----:B------:R1:W-:Y:S01]  /*12ba0*/  STS.U16 [R37+UR62+0x2700], R18 ;  /* 0x0027001225007988 */ /* 0x0003e2000800043e */
[----:B0-----:R-:W-:-:S03]  /*12bb0*/  LOP3.LUT R36, R3, 0x70, RZ, 0x3c, !PT ;  /* 0x0000007003247812 */ /* 0x001fc600078e3cff */
[----:B------:R1:W-:Y:S04]  /*12bc0*/  STS.U16 [R37+UR62+0x2b00], R26 ;  /* 0x002b001a25007988 */ /* 0x0003e8000800043e */
[----:B------:R1:W-:Y:S04]  /*12bd0*/  STS.U16 [R37+UR62+0x2f00], R34 ;  /* 0x002f002225007988 */ /* 0x0003e8000800043e */
[----:B------:R1:W-:Y:S04]  /*12be0*/  STS.U16 [R36+UR62+0x2380], R11 ;  /* 0x0023800b24007988 */ /* 0x0003e8000800043e */
[----:B------:R1:W-:Y:S01]  /*12bf0*/  STS.U16 [R36+UR62+0x2780], R19 ;  /* 0x0027801324007988 */ /* 0x0003e2000800043e */
[----:B------:R-:W-:-:S04]  /*12c00*/  ULEA UR66, UR69, UR62, 0x3 ;  /* 0x0000003e45427291 */ /* 0x000fc8000f8e18ff */
[----:B------:R-:W-:Y:S01]  /*12c10*/  UIADD3 UR66, UPT, UPT, UR66, 0x4000, URZ ;  /* 0x0000400042427890 */ /* 0x000fe2000fffe0ff */
[----:B--2---:R1:W-:Y:S04]  /*12c20*/  STS.U16 [R36+UR62+0x2b80], R33 ;  /* 0x002b802124007988 */ /* 0x0043e8000800043e */
[----:B---3--:R1:W-:Y:S01]  /*12c30*/  STS.U16 [R36+UR62+0x2f80], R35 ;  /* 0x002f802324007988 */ /* 0x0083e2000800043e */
[----:B------:R0:W-:Y:S06]  /*12c40*/  MEMBAR.ALL.CTA ;  /* 0x0000000000007992 */ /* 0x0001ec0000008000 */
[----:B0-----:R-:W0:Y:S02]  /*12c50*/  FENCE.VIEW.ASYNC.S ;  /* 0x00000000000073c6 */ /* 0x001e240000000000 */
[----:B0-----:R-:W-:Y:S06]  /*12c60*/  BAR.SYNC.DEFER_BLOCKING 0x0 ;  /* 0x0000000000007b1d */ /* 0x001fec0000010000 */
[----:B------:R-:W-:Y:S05]  /*12c70*/  @P0 BRA `(.L_x_10) ;  /* 0x0000000000880947 */ /* 0x000fea0003800000 */
[----:B------:R-:W-:Y:S02]  /*12c80*/  UIADD3 UR77, UPT, UPT, UR63, 0x28, URZ ;  /* 0x000000283f4d7890 */ /* 0x000fe4000fffe0ff */
[----:B------:R-:W-:Y:S01]  /*12c90*/  UIADD3 UR72, UPT, UPT, UR63, 0x30, URZ ;  /* 0x000000303f487890 */ /* 0x000fe2000fffe0ff */
[----:B------:R-:W-:Y:S01]  /*12ca0*/  UMOV UR26, 0x0 ;  /* 0x00000000001a7882 */ /* 0x000fe20000000000 */
[----:B------:R-:W-:Y:S01]  /*12cb0*/  UMOV UR27, 0x8080010 ;  /* 0x08080010001b7882 */ /* 0x000fe20000000000 */
[----:B------:R-:W-:Y:S01]  /*12cc0*/  UIADD3 UR73, UPT, UPT, UR63, 0x38, URZ ;  /* 0x000000383f497890 */ /* 0x000fe2000fffe0ff */
[----:B------:R-:W-:Y:S01]  /*12cd0*/  UMOV UR34, UR68 ;  /* 0x0000004400227c82 */ /* 0x000fe20008000000 */
[----:B------:R-:W-:Y:S01]  /*12ce0*/  UMOV UR35, 0x40004040 ;  /* 0x4000404000237882 */ /* 0x000fe20000000000 */
[----:B------:R-:W-:Y:S01]  /*12cf0*/  UMOV UR24, 0x0 ;  /* 0x0000000000187882 */ /* 0x000fe20000000000 */
[----:B------:R-:W-:Y:S01]  /*12d00*/  UMOV UR25, 0x8080010 ;  /* 0x0808001000197882 */ /* 0x000fe20000000000 */
[----:B------:R-:W-:-:S02]  /*12d10*/  UIADD3 UR74, UPT, UPT, UR63, 0x40, URZ ;  /* 0x000000403f4a7890 */ /* 0x000fc4000fffe0ff */
[----:B------:R-:W-:Y:S01]  /*12d20*/  UTCHMMA tmem[UR65], gdesc[UR34], tmem[UR63], tmem[UR26], idesc[UR27], UPT ;  /* 0x00ff1a22410079ea */ /* 0x000fe2000b80003f */
[----:B------:R-:W-:Y:S02]  /*12d30*/  UIADD3 UR75, UPT, UPT, UR63, 0x48, URZ ;  /* 0x000000483f4b7890 */ /* 0x000fe4000fffe0ff */
[----:B------:R0:W-:Y:S01]  /*12d40*/  UTCHMMA tmem[UR77], gdesc[UR70], tmem[UR63], tmem[UR24], idesc[UR25], UPT ;  /* 0x00ff18464d0079ea */ /* 0x0001e2000b80003f */
[----:B------:R-:W-:Y:S01]  /*12d50*/  UIADD3 UR76, UPT, UPT, UR63, 0x50, URZ ;  /* 0x000000503f4c7890 */ /* 0x000fe2000fffe0ff */
[----:B------:R-:W-:Y:S01]  /*12d60*/  UMOV UR40, 0x0 ;  /* 0x0000000000287882 */ /* 0x000fe20000000000 */
[----:B------:R-:W-:Y:S01]  /*12d70*/  UMOV UR41, 0x8080010 ;  /* 0x0808001000297882 */ /* 0x000fe20000000000 */
[----:B------:R-:W-:Y:S01]  /*12d80*/  UMOV UR38, 0x0 ;  /* 0x0000000000267882 */ /* 0x000fe20000000000 */
[----:B------:R-:W-:Y:S01]  /*12d90*/  UMOV UR39, 0x8080010 ;  /* 0x0808001000277882 */ /* 0x000fe20000000000 */
[----:B------:R-:W-:Y:S01]  /*12da0*/  UMOV UR36, 0x0 ;  /* 0x0000000000247882 */ /* 0x000fe20000000000 */
[----:B------:R-:W-:Y:S01]  /*12db0*/  UMOV UR37, 0x8080010 ;  /* 0x0808001000257882 */ /* 0x000fe20000000000 */
[----:B------:R2:W-:Y:S01]  /*12dc0*/  UTCHMMA tmem[UR72], gdesc[UR52], tmem[UR63], tmem[UR40], idesc[UR41], UPT ;  /* 0x00ff2834480079ea */ /* 0x0005e2000b80003f */
[----:B0-----:R-:W-:-:S02]  /*12dd0*/  UIADD3 UR77, UPT, UPT, UR63, 0x58, URZ ;  /* 0x000000583f4d7890 */ /* 0x001fc4000fffe0ff */
[----:B------:R0:W-:Y:S01]  /*12de0*/  UTCHMMA tmem[UR73], gdesc[UR50], tmem[UR63], tmem[UR38], idesc[UR39], UPT ;  /* 0x00ff2632490079ea */ /* 0x0001e2000b80003f */
[----:B------:R-:W-:Y:S01]  /*12df0*/  UMOV UR34, 0x0 ;  /* 0x0000000000227882 */ /* 0x000fe20000000000 */
[----:B------:R-:W-:Y:S01]  /*12e00*/  UMOV UR35, 0x8080010 ;  /* 0x0808001000237882 */ /* 0x000fe20000000000 */
[----:B------:R0:W-:Y:S01]  /*12e10*/  UTCHMMA tmem[UR74], gdesc[UR48], tmem[UR63], tmem[UR36], idesc[UR37], UPT ;  /* 0x00ff24304a0079ea */ /* 0x0001e2000b80003f */
[----:B------:R0:W-:Y:S01]  /*12e20*/  UTCHMMA tmem[UR75], gdesc[UR46], tmem[UR63], tmem[UR34], idesc[UR35], UPT ;  /* 0x00ff222e4b0079ea */ /* 0x0001e2000b80003f */
[----:B------:R0:W-:Y:S01]  /*12e30*/  UTCHMMA tmem[UR76], gdesc[UR44], tmem[UR63], tmem[UR26], idesc[UR27], UPT ;  /* 0x00ff1a2c4c0079ea */ /* 0x0001e2000b80003f */
[----:B--2---:R-:W-:Y:S01]  /*12e40*/  UMOV UR40, UR66 ;  /* 0x0000004200287c82 */ /* 0x004fe20008000000 */
[----:B------:R-:W-:Y:S01]  /*12e50*/  UMOV UR41, URZ ;  /* 0x000000ff00297c82 */ /* 0x000fe20008000000 */
[----:B------:R0:W-:Y:S01]  /*12e60*/  UTCHMMA tmem[UR77], gdesc[UR42], tmem[UR63], tmem[UR24], idesc[UR25], UPT ;  /* 0x00ff182a4d0079ea */ /* 0x0001e2000b80003f */
[----:B------:R-:W-:Y:S02]  /*12e70*/  UMOV UR40, UR40 ;  /* 0x0000002800287c82 */ /* 0x000fe40008000000 */
[----:B------:R0:W-:Y:S01]  /*12e80*/  UTCBAR [UR40], URZ ;  /* 0x000000ff280073e9 */ /* 0x0001e200080000ff */
[----:B------:R-:W-:-:S02]  /*12e90*/  NOP ;  /* 0x0000000000007918 */ /* 0x000fc40000000000 */
.L_x_10:
[----:B------:R-:W2:Y:S01]  /*12ea0*/  LDL R4, [R1+0x530] ;  /* 0x0005300001047983 */ /* 0x000ea20000100800 */
[----:B------:R-:W-:Y:S01]  /*12eb0*/  UIADD3 UR69, UPT, UPT, UR69, 0x1, URZ ;  /* 0x0000000145457890 */ /* 0x000fe2000fffe0ff */
[----:B0-----:R-:W-:-:S03]  /*12ec0*/  UMOV UR34, UR67 ;  /* 0x0000004300227c82 */ /* 0x001fc60008000000 */
[----:B------:R-:W-:-:S04]  /*12ed0*/  UISETP.GT.AND UP1, UPT, UR69, 0x1, UPT ;  /* 0x000000014500788c */ /* 0x000fc8000bf24270 */
[----:B------:R-:W-:Y:S02]  /*12ee0*/  USEL UR24, URZ, 0x1, !UP1 ;  /* 0x00000001ff187887 */ /* 0x000fe4000c800000 */
[----:B------:R-:W-:Y:S02]  /*12ef0*/  USEL UR69, UR69, URZ, !UP1 ;  /* 0x000000ff45457287 */ /* 0x000fe4000c800000 */
[----:B------:R-:W-:-:S07]  /*12f00*/  ULOP3.LUT UR24, UR67, UR24, URZ, 0x3c, !UPT ;  /* 0x0000001843187292 */ /* 0x000fce000f8e3cff */
[----:B------:R-:W-:Y:S01]  /*12f10*/  UMOV UR67, UR24 ;  /* 0x0000001800437c82 */ /* 0x000fe20008000000 */
[----:B--2---:R-:W-:-:S13]  /*12f20*/  ISETP.NE.U32.AND P2, PT, R68, R4, PT ;  /* 0x000000044400720c */ /* 0x004fda0003f45070 */
[----:B------:R-:W-:Y:S05]  /*12f30*/  @P2 BRA `(.L_x_11) ;  /* 0xffffff8000f82947 */ /* 0x000fea000383ffff */
.L_x_8:
[----:B-1----:R-:W0:Y:S01]  /*12f40*/  LDC R4, c[0x0][0x3a0] ;  /* 0x0000e800ff047b82 */ /* 0x002e220000000800 */
[----:B------:R-:W1:Y:S01]  /*12f50*/  LDCU UR36, c[0x0][0x3b4] ;  /* 0x00007680ff2477ac */ /* 0x000e620008000800 */
[----:B------:R-:W2:Y:S01]  /*12f60*/  LDCU UR35, c[0x0][0x3b8] ;  /* 0x00007700ff2377ac */ /* 0x000ea20008000800 */
[----:B------:R-:W3:Y:S01]  /*12f70*/  LDCU.128 UR24, c[0x0][0x390] ;  /* 0x00007200ff1877ac */ /* 0x000ee20008000c00 */
[----:B0-----:R-:W-:-:S05]  /*12f80*/  VIADD R4, R4, 0x7f ;  /* 0x0000007f04047836 */ /* 0x001fca0000000000 */
[----:B------:R-:W-:-:S13]  /*12f90*/  ISETP.GE.AND P0, PT, R4, 0x80, PT ;  /* 0x000000800400780c */ /* 0x000fda0003f06270 */
[----:B-123--:R-:W-:Y:S05]  /*12fa0*/  @!P0 BRA `(.L_x_12) ;  /* 0x0000000000108947 */ /* 0x00efea0003800000 */
[----:B------:R-:W-:-:S06]  /*12fb0*/  USHF.L.U32 UR34, UR34, 0x1f, URZ ;  /* 0x0000001f22227899 */ /* 0x000fcc00080006ff */
[----:B------:R-:W-:-:S04]  /*12fc0*/  IMAD.U32 R0, RZ, RZ, UR34 ;  /* 0x00000022ff007e24 */ /* 0x000fc8000f8e00ff */
[----:B------:R-:W0:Y:S02]  /*12fd0*/  SYNCS.PHASECHK.TRANS64.TRYWAIT P0, [UR66], R0 ;  /* 0x00000000ff0075a7 */ /* 0x000e240008001142 */
[----:B0-----:R-:W-:Y:S05]  /*12fe0*/  @!P0 BRA `(.L_x_13) ;  /* 0x0000001000708947 */ /* 0x001fea0003800000 */
.L_x_12:
[----:B------:R-:W2:Y:S01]  /*12ff0*/  LDL.LU R2, [R1+0x5a0] ;  /* 0x0005a00001027983 */ /* 0x000ea20000300800 */
[----:B------:R-:W-:Y:S01]  /*13000*/  IMAD.U32 R40, RZ, RZ, UR27 ;  /* 0x0000001bff287e24 */ /* 0x000fe2000f8e00ff */
[----:B------:R-:W-:Y:S06]  /*13010*/  BAR.SYNC.DEFER_BLOCKING 0x0 ;  /* 0x0000000000007b1d */ /* 0x000fec0000010000 */
[----:B------:R-:W0:Y:S02]  /*13020*/  @!P1 SYNCS.CCTL.IV [UR62+0x4000] ;  /* 0x00400000ff0099b1 */ /* 0x000e24000800003e */
[----:B0-----:R-:W-:Y:S06]  /*13030*/  BAR.SYNC.DEFER_BLOCKING 0x0 ;  /* 0x0000000000007b1d */ /* 0x001fec0000010000 */
[----:B------:R-:W0:Y:S01]  /*13040*/  LDTM.x32 R4, tmem[UR64] ;  /* 0x00000040000479ee */ /* 0x000e2200082c0000 */
[----:B------:R-:W1:Y:S01]  /*13050*/  @!P1 SYNCS.CCTL.IV [UR62+0x4008] ;  /* 0x00400800ff0099b1 */ /* 0x000e62000800003e */
[----:B------:R-:W-:Y:S01]  /*13060*/  NOP ;  /* 0x0000000000007918 */ /* 0x000fe20000000000 */
[----:B0-----:R-:W-:-:S02]  /*13070*/  F2FP.F16.F32.PACK_AB R3, R5, R4 ;  /* 0x000000040503723e */ /* 0x001fc400000000ff */
[----:B------:R-:W-:Y:S02]  /*13080*/  F2FP.F16.F32.PACK_AB R38, R7, R6 ;  /* 0x000000060726723e */ /* 0x000fe400000000ff */
[----:B------:R-:W-:Y:S02]  /*13090*/  PRMT R41, R3, 0x7610, R41 ;  /* 0x0000761003297816 */ /* 0x000fe40000000029 */
[----:B------:R-:W-:Y:S02]  /*130a0*/  F2FP.F16.F32.PACK_AB R9, R9, R8 ;  /* 0x000000080909723e */ /* 0x000fe400000000ff */
[----:B------:R-:W-:Y:S02]  /*130b0*/  F2FP.F16.F32.PACK_AB R10, R11, R10 ;  /* 0x0000000a0b0a723e */ /* 0x000fe400000000ff */
[----:B------:R-:W-:Y:S02]  /*130c0*/  F2FP.F16.F32.PACK_AB R12, R13, R12 ;  /* 0x0000000c0d0c723e */ /* 0x000fe400000000ff */
[----:B------:R-:W-:-:S02]  /*130d0*/  F2FP.F16.F32.PACK_AB R14, R15, R14 ;  /* 0x0000000e0f0e723e */ /* 0x000fc400000000ff */
[----:B------:R-:W-:Y:S02]  /*130e0*/  F2FP.F16.F32.PACK_AB R16, R17, R16 ;  /* 0x000000101110723e */ /* 0x000fe400000000ff */
[----:B------:R-:W-:Y:S02]  /*130f0*/  F2FP.F16.F32.PACK_AB R18, R19, R18 ;  /* 0x000000121312723e */ /* 0x000fe400000000ff */
        /* <DEDUP_REMOVED lines=8> */
[C---:B--2---:R-:W-:Y:S01]  /*13180*/  ISETP.GE.AND P0, PT, R2.reuse, UR26, PT ;  /* 0x0000001a02007c0c */ /* 0x044fe2000bf06270 */
[----:B------:R-:W-:Y:S01]  /*13190*/  UIMAD UR26, UR4, UR35, URZ ;  /* 0x00000023041a72a4 */ /* 0x000fe2000f8e02ff */
[----:B------:R-:W-:-:S02]  /*131a0*/  IMAD R0, R2, UR36, RZ ;  /* 0x0000002402007c24 */ /* 0x000fc4000f8e02ff */
[C---:B------:R-:W-:Y:S02]  /*131b0*/  ISETP.GT.AND P3, PT, R40.reuse, UR4, !P0 ;  /* 0x0000000428007c0c */ /* 0x040fe4000c764270 */
[----:B------:R-:W-:Y:S01]  /*131c0*/  ISETP.GT.AND P4, PT, R40, UR7, !P0 ;  /* 0x0000000728007c0c */ /* 0x000fe2000c784270 */
[----:B------:R-:W-:Y:S01]  /*131d0*/  IMAD.U32 R37, RZ, RZ, UR26 ;  /* 0x0000001aff257e24 */ /* 0x000fe2000f8e00ff */
[----:B------:R-:W-:Y:S01]  /*131e0*/  UIADD3 UR26, UPT, UPT, UR26, UR35, URZ ;  /* 0x000000231a1a7290 */ /* 0x000fe2000fffe0ff */
[----:B------:R-:W-:Y:S02]  /*131f0*/  LEA R2, P2, R0, UR24, 0x1 ;  /* 0x0000001800027c11 */ /* 0x000fe4000f8408ff */
[----:B------:R-:W-:Y:S01]  /*13200*/  ISETP.GT.AND P5, PT, R40, UR28, !P0 ;  /* 0x0000001c28007c0c */ /* 0x000fe2000c7a4270 */
[----:B------:R-:W-:Y:S01]  /*13210*/  UIADD3 UR4, UPT, UPT, UR26, UR35, URZ ;  /* 0x000000231a047290 */ /* 0x000fe2000fffe0ff */
[----:B------:R-:W-:Y:S01]  /*13220*/  LEA.HI.X.SX32 R0, R0, UR25, 0x1, P2 ;  /* 0x0000001900007c11 */ /* 0x000fe200090f0eff */
[----:B------:R-:W-:Y:S01]  /*13230*/  IMAD.U32 R5, RZ, RZ, UR26 ;  /* 0x0000001aff057e24 */ /* 0x000fe2000f8e00ff */
[----:B------:R-:W-:-:S03]  /*13240*/  LEA R36, P2, R37, R2, 0x1 ;  /* 0x0000000225247211 */ /* 0x000fc600078408ff */
[----:B------:R-:W-:Y:S01]  /*13250*/  IMAD.U32 R39, RZ, RZ, UR4 ;  /* 0x00000004ff277e24 */ /* 0x000fe2000f8e00ff */
[----:B------:R-:W-:Y:S01]  /*13260*/  LEA.HI.X.SX32 R37, R37, R0, 0x1, P2 ;  /* 0x0000000025257211 */ /* 0x000fe200010f0eff */
[----:B------:R-:W-:Y:S01]  /*13270*/  UIADD3 UR4, UPT, UPT, UR4, UR35, URZ ;  /* 0x0000002304047290 */ /* 0x000fe2000fffe0ff */
[C---:B------:R-:W-:Y:S02]  /*13280*/  ISETP.GT.AND P2, PT, R40.reuse, UR5, !P0 ;  /* 0x0000000528007c0c */ /* 0x040fe4000c744270 */
[C---:B------:R-:W-:Y:S01]  /*13290*/  LEA R4, P1, R5.reuse, R2, 0x1 ;  /* 0x0000000205047211 */ /* 0x040fe200078208ff */
[----:B------:R0:W-:Y:S01]  /*132a0*/  @P3 STG.E.U16 desc[UR32][R36.64], R41 ;  /* 0x0000002924003986 */ /* 0x0001e2000c101520 */
[----:B------:R-:W-:Y:S02]  /*132b0*/  ISETP.GT.AND P3, PT, R40, UR6, !P0 ;  /* 0x0000000628007c0c */ /* 0x000fe4000c764270 */
[----:B------:R-:W-:Y:S02]  /*132c0*/  LEA.HI.X.SX32 R5, R5, R0, 0x1, P1 ;  /* 0x0000000005057211 */ /* 0x000fe400008f0eff */
[----:B------:R-:W-:-:S04]  /*132d0*/  LEA R6, P1, R39, R2, 0x1 ;  /* 0x0000000227067211 */ /* 0x000fc800078208ff */
[----:B------:R-:W-:Y:S02]  /*132e0*/  LEA.HI.X.SX32 R7, R39, R0, 0x1, P1 ;  /* 0x0000000027077211 */ /* 0x000fe400008f0eff */
[----:B0-----:R-:W-:Y:S01]  /*132f0*/  PRMT R37, R3, 0x7632, R37 ;  /* 0x0000763203257816 */ /* 0x001fe20000000025 */
[----:B------:R-:W-:Y:S01]  /*13300*/  IMAD.U32 R3, RZ, RZ, UR4 ;  /* 0x00000004ff037e24 */ /* 0x000fe2000f8e00ff */
[----:B------:R-:W-:-:S03]  /*13310*/  UIADD3 UR4, UPT, UPT, UR4, UR35, URZ ;  /* 0x0000002304047290 */ /* 0x000fc6000fffe0ff */
[----:B------:R0:W-:Y:S01]  /*13320*/  @P2 STG.E.U16 desc[UR32][R4.64], R37 ;  /* 0x0000002504002986 */ /* 0x0001e2000c101520 */
[C---:B------:R-:W-:Y:S01]  /*13330*/  LEA R36, P1, R3.reuse, R2, 0x1 ;  /* 0x0000000203247211 */ /* 0x040fe200078208ff */
[----:B------:R-:W-:Y:S01]  /*13340*/  UIADD3 UR5, UPT, UPT, UR4, UR35, URZ ;  /* 0x0000002304057290 */ /* 0x000fe2000fffe0ff */
[C---:B------:R-:W-:Y:S01]  /*13350*/  ISETP.GT.AND P2, PT, R40.reuse, UR8, !P0 ;  /* 0x0000000828007c0c */ /* 0x040fe2000c744270 */
[----:B------:R2:W-:Y:S01]  /*13360*/  @P3 STG.E.U16 desc[UR32][R6.64], R38 ;  /* 0x0000002606003986 */ /* 0x0005e2000c101520 */
[----:B------:R-:W-:Y:S02]  /*13370*/  ISETP.GT.AND P3, PT, R40, UR9, !P0 ;  /* 0x0000000928007c0c */ /* 0x000fe4000c764270 */
[----:B0-----:R-:W-:Y:S01]  /*13380*/  LEA.HI.X.SX32 R37, R3, R0, 0x1, P1 ;  /* 0x0000000003257211 */ /* 0x001fe200008f0eff */
[----:B------:R-:W-:Y:S01]  /*13390*/  IMAD.U32 R3, RZ, RZ, UR4 ;  /* 0x00000004ff037e24 */ /* 0x000fe2000f8e00ff */
[----:B------:R-:W-:Y:S01]  /*133a0*/  PRMT R5, R38, 0x7632, R5 ;  /* 0x0000763226057816 */ /* 0x000fe20000000005 */
[----:B------:R-:W-:-:S02]  /*133b0*/  UIADD3 UR4, UPT, UPT, UR5, UR35, URZ ;  /* 0x0000002305047290 */ /* 0x000fc4000fffe0ff */
[----:B--2---:R-:W-:Y:S01]  /*133c0*/  IMAD.U32 R7, RZ, RZ, UR5 ;  /* 0x00000005ff077e24 */ /* 0x004fe2000f8e00ff */
[C---:B------:R-:W-:Y:S01]  /*133d0*/  LEA R4, P1, R3.reuse, R2, 0x1 ;  /* 0x0000000203047211 */ /* 0x040fe200078208ff */
[----:B------:R0:W-:Y:S01]  /*133e0*/  @P4 STG.E.U16 desc[UR32][R36.64], R5 ;  /* 0x0000000524004986 */ /* 0x0001e2000c101520 */
[----:B------:R-:W-:Y:S02]  /*133f0*/  ISETP.GT.AND P4, PT, R40, UR10, !P0 ;  /* 0x0000000a28007c0c */ /* 0x000fe4000c784270 */
[----:B0-----:R-:W-:Y:S01]  /*13400*/  LEA.HI.X.SX32 R5, R3, R0, 0x1, P1 ;  /* 0x0000000003057211 */ /* 0x001fe200008f0eff */
[----:B------:R-:W-:Y:S01]  /*13410*/  IMAD.U32 R3, RZ, RZ, UR4 ;  /* 0x00000004ff037e24 */ /* 0x000fe2000f8e00ff */
[C---:B------:R-:W-:Y:S01]  /*13420*/  LEA R6, P1, R7.reuse, R2, 0x1 ;  /* 0x0000000207067211 */ /* 0x040fe200078208ff */
[----:B------:R-:W-:Y:S02]  /*13430*/  UIADD3 UR4, UPT, UPT, UR4, UR35, URZ ;  /* 0x0000002304047290 */ /* 0x000fe4000fffe0ff */
[----:B------:R0:W-:Y:S01]  /*13440*/  @P2 STG.E.U16 desc[UR32][R4.64], R9 ;  /* 0x0000000904002986 */ /* 0x0001e2000c101520 */
[----:B------:R-:W-:Y:S01]  /*13450*/  LEA.HI.X.SX32 R7, R7, R0, 0x1, P1 ;  /* 0x0000000007077211 */ /* 0x000fe200008f0eff */
[----:B------:R-:W-:Y:S01]  /*13460*/  UIADD3 UR5, UPT, UPT, UR4, UR35, URZ ;  /* 0x0000002304057290 */ /* 0x000fe2000fffe0ff */
[----:B------:R-:W-:-:S05]  /*13470*/  LEA R8, P1, R3, R2, 0x1 ;  /* 0x0000000203087211 */ /* 0x000fca00078208ff */
[----:B------:R-:W-:Y:S01]  /*13480*/  IMAD.U32 R11, RZ, RZ, UR5 ;  /* 0x00000005ff0b7e24 */ /* 0x000fe2000f8e00ff */
[----:B------:R-:W-:Y:S01]  /*13490*/  UIADD3 UR5, UPT, UPT, UR5, UR35, URZ ;  /* 0x0000002305057290 */ /* 0x000fe2000fffe0ff */
[----:B0-----:R-:W-:Y:S02]  /*134a0*/  PRMT R5, R9, 0x7632, R5 ;  /* 0x0000763209057816 */ /* 0x001fe40000000005 */
[----:B------:R-:W-:Y:S01]  /*134b0*/  LEA.HI.X.SX32 R9, R3, R0, 0x1, P1 ;  /* 0x0000000003097211 */ /* 0x000fe200008f0eff */
[----:B------:R-:W-:Y:S01]  /*134c0*/  IMAD.U32 R3, RZ, RZ, UR4 ;  /* 0x00000004ff037e24 */ /* 0x000fe2000f8e00ff */
[C---:B------:R-:W-:Y:S01]  /*134d0*/  ISETP.GT.AND P1, PT, R40.reuse, UR13, !P0 ;  /* 0x0000000d28007c0c */ /* 0x040fe2000c724270 */
[----:B------:R0:W-:Y:S01]  /*134e0*/  @P3 STG.E.U16 desc[UR32][R6.64], R5 ;  /* 0x0000000506003986 */ /* 0x0001e2000c101520 */
[C---:B------:R-:W-:Y:S02]  /*134f0*/  ISETP.GT.AND P3, PT, R40.reuse, UR11, !P0 ;  /* 0x0000000b28007c0c */ /* 0x040fe4000c764270 */
[----:B------:R-:W-:Y:S01]  /*13500*/  LEA R4, P2, R3, R2, 0x1 ;  /* 0x0000000203047211 */ /* 0x000fe200078408ff */
[----:B------:R2:W-:Y:S01]  /*13510*/  @P4 STG.E.U16 desc[UR32][R8.64], R10 ;  /* 0x0000000a08004986 */ /* 0x0005e2000c101520 */
[----:B------:R-:W-:-:S02]  /*13520*/  ISETP.GT.AND P4, PT, R40, UR12, !P0 ;  /* 0x0000000c28007c0c */ /* 0x000fc4000c784270 */
[----:B0-----:R-:W-:Y:S01]  /*13530*/  LEA.HI.X.SX32 R5, R3, R0, 0x1, P2 ;  /* 0x0000000003057211 */ /* 0x001fe200010f0eff */
[----:B------:R-:W-:Y:S01]  /*13540*/  IMAD.U32 R3, RZ, RZ, UR5 ;  /* 0x00000005ff037e24 */ /* 0x000fe2000f8e00ff */
[C---:B------:R-:W-:Y:S01]  /*13550*/  LEA R6, P2, R11.reuse, R2, 0x1 ;  /* 0x000000020b067211 */ /* 0x040fe200078408ff */
[----:B------:R-:W-:Y:S01]  /*13560*/  UIADD3 UR5, UPT, UPT, UR5, UR35, URZ ;  /* 0x0000002305057290 */ /* 0x000fe2000fffe0ff */
[----:B--2---:R-:W-:Y:S02]  /*13570*/  PRMT R9, R10, 0x7632, R9 ;  /* 0x000076320a097816 */ /* 0x004fe40000000009 */
[----:B------:R-:W-:Y:S01]  /*13580*/  LEA.HI.X.SX32 R7, R11, R0, 0x1, P2 ;  /* 0x000000000b077211 */ /* 0x000fe200010f0eff */
[----:B------:R-:W-:Y:S01]  /*13590*/  UIADD3 UR6, UPT, UPT, UR5, UR35, URZ ;  /* 0x0000002305067290 */ /* 0x000fe2000fffe0ff */
[----:B------:R-:W-:Y:S01]  /*135a0*/  LEA R8, P2, R3, R2, 0x1 ;  /* 0x0000000203087211 */ /* 0x000fe200078408ff */
[----:B------:R0:W-:Y:S01]  /*135b0*/  @P3 STG.E.U16 desc[UR32][R4.64], R9 ;  /* 0x0000000904003986 */ /* 0x0001e2000c101520 */
[----:B------:R-:W-:Y:S01]  /*135c0*/  ISETP.GT.AND P3, PT, R40, UR15, !P0 ;  /* 0x0000000f28007c0c */ /* 0x000fe2000c764270 */
[----:B------:R-:W-:-:S02]  /*135d0*/  UIADD3 UR4, UPT, UPT, UR6, UR35, URZ ;  /* 0x0000002306047290 */ /* 0x000fc4000fffe0ff */
[----:B------:R2:W-:Y:S01]  /*135e0*/  @P4 STG.E.U16 desc[UR32][R6.64], R12 ;  /* 0x0000000c06004986 */ /* 0x0005e2000c101520 */
[----:B------:R-:W-:Y:S02]  /*135f0*/  ISETP.GT.AND P4, PT, R40, UR16, !P0 ;  /* 0x0000001028007c0c */ /* 0x000fe4000c784270 */
[----:B0-----:R-:W-:Y:S01]  /*13600*/  LEA.HI.X.SX32 R9, R3, R0, 0x1, P2 ;  /* 0x0000000003097211 */ /* 0x001fe200010f0eff */
[----:B------:R-:W-:Y:S01]  /*13610*/  IMAD.U32 R3, RZ, RZ, UR5 ;  /* 0x00000005ff037e24 */ /* 0x000fe2000f8e00ff */
[----:B------:R-:W-:Y:S02]  /*13620*/  PRMT R5, R12, 0x7632, R5 ;  /* 0x000076320c057816 */ /* 0x000fe40000000005 */
[----:B------:R-:W-:Y:S01]  /*13630*/  ISETP.GT.AND P2, PT, R40, UR14, !P0 ;  /* 0x0000000e28007c0c */ /* 0x000fe2000c744270 */
[----:B--2---:R-:W-:Y:S02]  /*13640*/  IMAD.U32 R7, RZ, RZ, UR6 ;  /* 0x00000006ff077e24 */ /* 0x004fe4000f8e00ff */
[----:B------:R0:W-:Y:S01]  /*13650*/  @P1 STG.E.U16 desc[UR32][R8.64], R5 ;  /* 0x0000000508001986 */ /* 0x0001e2000c101520 */
[----:B------:R-:W-:-:S04]  /*13660*/  LEA R4, P1, R3, R2, 0x1 ;  /* 0x0000000203047211 */ /* 0x000fc800078208ff */
[----:B0-----:R-:W-:Y:S01]  /*13670*/  LEA.HI.X.SX32 R5, R3, R0, 0x1, P1 ;  /* 0x0000000003057211 */ /* 0x001fe200008f0eff */
[----:B------:R-:W-:Y:S01]  /*13680*/  IMAD.U32 R3, RZ, RZ, UR4 ;  /* 0x00000004ff037e24 */ /* 0x000fe2000f8e00ff */
[C---:B------:R-:W-:Y:S01]  /*13690*/  LEA R6, P1, R7.reuse, R2, 0x1 ;  /* 0x0000000207067211 */ /* 0x040fe200078208ff */
[----:B------:R-:W-:Y:S02]  /*136a0*/  UIADD3 UR4, UPT, UPT, UR4, UR35, URZ ;  /* 0x0000002304047290 */ /* 0x000fe4000fffe0ff */
[----:B------:R0:W-:Y:S01]  /*136b0*/  @P2 STG.E.U16 desc[UR32][R4.64], R14 ;  /* 0x0000000e04002986 */ /* 0x0001e2000c101520 */
[----:B------:R-:W-:Y:S01]  /*136c0*/  LEA.HI.X.SX32 R7, R7, R0, 0x1, P1 ;  /* 0x0000000007077211 */ /* 0x000fe200008f0eff */
[----:B------:R-:W-:Y:S01]  /*136d0*/  UIADD3 UR5, UPT, UPT, UR4, UR35, URZ ;  /* 0x0000002304057290 */ /* 0x000fe2000fffe0ff */
[----:B------:R-:W-:-:S04]  /*136e0*/  LEA R8, P1, R3, R2, 0x1 ;  /* 0x0000000203087211 */ /* 0x000fc800078208ff */
[----:B------:R-:W-:Y:S01]  /*136f0*/  LEA.HI.X.SX32 R9, R3, R0, 0x1, P1 ;  /* 0x0000000003097211 */ /* 0x000fe200008f0eff */
[----:B------:R-:W-:Y:S01]  /*13700*/  IMAD.U32 R3, RZ, RZ, UR4 ;  /* 0x00000004ff037e24 */ /* 0x000fe2000f8e00ff */
[----:B------:R-:W-:Y:S01]  /*13710*/  ISETP.GT.AND P1, PT, R40, UR19, !P0 ;  /* 0x0000001328007c0c */ /* 0x000fe2000c724270 */
[----:B------:R-:W-:Y:S01]  /*13720*/  IMAD.U32 R11, RZ, RZ, UR5 ;  /* 0x00000005ff0b7e24 */ /* 0x000fe2000f8e00ff */
[----:B------:R-:W-:Y:S01]  /*13730*/  UIADD3 UR5, UPT, UPT, UR5, UR35, URZ ;  /* 0x0000002305057290 */ /* 0x000fe2000fffe0ff */
[----:B0-----:R-:W-:Y:S02]  /*13740*/  PRMT R5, R14, 0x7632, R5 ;  /* 0x000076320e057816 */ /* 0x001fe40000000005 */
[----:B------:R-:W-:-:S03]  /*13750*/  LEA R4, P2, R3, R2, 0x1 ;  /* 0x0000000203047211 */ /* 0x000fc600078408ff */
[----:B------:R0:W-:Y:S01]  /*13760*/  @P3 STG.E.U16 desc[UR32][R6.64], R5 ;  /* 0x0000000506003986 */ /* 0x0001e2000c101520 */
[----:B------:R-:W-:-:S03]  /*13770*/  ISETP.GT.AND P3, PT, R40, UR17, !P0 ;  /* 0x0000001128007c0c */ /* 0x000fc6000c764270 */
[----:B------:R2:W-:Y:S01]  /*13780*/  @P4 STG.E.U16 desc[UR32][R8.64], R16 ;  /* 0x0000001008004986 */ /* 0x0005e2000c101520 */
[----:B------:R-:W-:Y:S02]  /*13790*/  ISETP.GT.AND P4, PT, R40, UR18, !P0 ;  /* 0x0000001228007c0c */ /* 0x000fe4000c784270 */
        /* <DEDUP_REMOVED lines=15> */
[----:B------:R-:W-:Y:S01]  /*13890*/  PRMT R5, R18, 0x7632, R5 ;  /* 0x0000763212057816 */ /* 0x000fe20000000005 */
[----:B--2---:R-:W-:Y:S01]  /*138a0*/  IMAD.U32 R7, RZ, RZ, UR6 ;  /* 0x00000006ff077e24 */ /* 0x004fe2000f8e00ff */
[----:B------:R-:W-:-:S03]  /*138b0*/  ISETP.GT.AND P2, PT, R40, UR20, !P0 ;  /* 0x0000001428007c0c */ /* 0x000fc6000c744270 */
        /* <DEDUP_REMOVED lines=12> */
[----:B------:R-:W-:Y:S02]  /*13980*/  UIADD3 UR4, UPT, UPT, UR5, UR35, URZ ;  /* 0x0000002305047290 */ /* 0x000fe4000fffe0ff */
[----:B------:R-:W-:Y:S01]  /*13990*/  IMAD.U32 R11, RZ, RZ, UR5 ;  /* 0x00000005ff0b7e24 */ /* 0x000fe2000f8e00ff */
[----:B------:R-:W-:Y:S02]  /*139a0*/  ISETP.GT.AND P1, PT, R40, UR29, !P0 ;  /* 0x0000001d28007c0c */ /* 0x000fe4000c724270 */
[----:B0-----:R-:W-:Y:S02]  /*139b0*/  PRMT R5, R20, 0x7632, R5 ;  /* 0x0000763214057816 */ /* 0x001fe40000000005 */
[----:B------:R-:W-:-:S03]  /*139c0*/  LEA R4, P2, R3, R2, 0x1 ;  /* 0x0000000203047211 */ /* 0x000fc600078408ff */
[----:B------:R0:W-:Y:S04]  /*139d0*/  @P3 STG.E.U16 desc[UR32][R6.64], R5 ;  /* 0x0000000506003986 */ /* 0x0001e8000c101520 */
[----:B------:R2:W-:Y:S01]  /*139e0*/  @P4 STG.E.U16 desc[UR32][R8.64], R22 ;  /* 0x0000001608004986 */ /* 0x0005e2000c101520 */
[----:B------:R-:W-:Y:S02]  /*139f0*/  ISETP.GT.AND P4, PT, R40, UR23, !P0 ;  /* 0x0000001728007c0c */ /* 0x000fe4000c784270 */
[----:B0-----:R-:W-:Y:S01]  /*13a00*/  LEA.HI.X.SX32 R5, R3, R0, 0x1, P2 ;  /* 0x0000000003057211 */ /* 0x001fe200010f0eff */
[----:B------:R-:W-:Y:S01]  /*13a10*/  IMAD.U32 R3, RZ, RZ, UR4 ;  /* 0x00000004ff037e24 */ /* 0x000fe2000f8e00ff */
[----:B------:R-:W-:Y:S01]  /*13a20*/  UIADD3 UR4, UPT, UPT, UR4, UR35, URZ ;  /* 0x0000002304047290 */ /* 0x000fe2000fffe0ff */
[----:B------:R-:W-:-:S02]  /*13a30*/  LEA R6, P3, R11, R2, 0x1 ;  /* 0x000000020b067211 */ /* 0x000fc400078608ff */
[----:B--2---:R-:W-:Y:S02]  /*13a40*/  PRMT R9, R22, 0x7632, R9 ;  /* 0x0000763216097816 */ /* 0x004fe40000000009 */
[----:B------:R-:W-:Y:S01]  /*13a50*/  LEA.HI.X.SX32 R7, R11, R0, 0x1, P3 ;  /* 0x000000000b077211 */ /* 0x000fe200018f0eff */
[----:B------:R-:W-:Y:S01]  /*13a60*/  IMAD.U32 R11, RZ, RZ, UR4 ;  /* 0x00000004ff0b7e24 */ /* 0x000fe2000f8e00ff */
[----:B------:R-:W-:Y:S01]  /*13a70*/  UIADD3 UR4, UPT, UPT, UR4, UR35, URZ ;  /* 0x0000002304047290 */ /* 0x000fe2000fffe0ff */
[----:B------:R-:W-:Y:S01]  /*13a80*/  LEA R8, P2, R3, R2, 0x1 ;  /* 0x0000000203087211 */ /* 0x000fe200078408ff */
[----:B------:R0:W-:Y:S01]  /*13a90*/  @P4 STG.E.U16 desc[UR32][R4.64], R9 ;  /* 0x0000000904004986 */ /* 0x0001e2000c101520 */
[C---:B------:R-:W-:Y:S01]  /*13aa0*/  ISETP.GT.AND P3, PT, R40.reuse, UR30, !P0 ;  /* 0x0000001e28007c0c */ /* 0x040fe2000c764270 */
[----:B------:R-:W-:Y:S01]  /*13ab0*/  UIADD3 UR5, UPT, UPT, UR4, UR35, URZ ;  /* 0x0000002304057290 */ /* 0x000fe2000fffe0ff */
[C---:B------:R-:W-:Y:S01]  /*13ac0*/  ISETP.GT.AND P4, PT, R40.reuse, UR55, !P0 ;  /* 0x0000003728007c0c */ /* 0x040fe2000c784270 */
[----:B------:R2:W-:Y:S01]  /*13ad0*/  @P5 STG.E.U16 desc[UR32][R6.64], R24 ;  /* 0x0000001806005986 */ /* 0x0005e2000c101520 */
[----:B------:R-:W-:-:S02]  /*13ae0*/  ISETP.GT.AND P5, PT, R40, UR56, !P0 ;  /* 0x0000003828007c0c */ /* 0x000fc4000c7a4270 */
[----:B0-----:R-:W-:Y:S01]  /*13af0*/  LEA.HI.X.SX32 R9, R3, R0, 0x1, P2 ;  /* 0x0000000003097211 */ /* 0x001fe200010f0eff */
[----:B------:R-:W-:Y:S01]  /*13b00*/  IMAD.U32 R3, RZ, RZ, UR4 ;  /* 0x00000004ff037e24 */ /* 0x000fe2000f8e00ff */
[----:B------:R-:W-:Y:S01]  /*13b10*/  PRMT R5, R24, 0x7632, R5 ;  /* 0x0000763218057816 */ /* 0x000fe20000000005 */
[----:B------:R-:W-:Y:S01]  /*13b20*/  UIADD3 UR4, UPT, UPT, UR5, UR35, URZ ;  /* 0x0000002305047290 */ /* 0x000fe2000fffe0ff */
[C---:B------:R-:W-:Y:S01]  /*13b30*/  LEA R10, P2, R11.reuse, R2, 0x1 ;  /* 0x000000020b0a7211 */ /* 0x040fe200078408ff */
[----:B--2---:R-:W-:Y:S02]  /*13b40*/  IMAD.U32 R7, RZ, RZ, UR5 ;  /* 0x00000005ff077e24 */ /* 0x004fe4000f8e00ff */
[----:B------:R0:W-:Y:S01]  /*13b50*/  @P1 STG.E.U16 desc[UR32][R8.64], R5 ;  /* 0x0000000508001986 */ /* 0x0001e2000c101520 */
[----:B------:R-:W-:Y:S02]  /*13b60*/  LEA.HI.X.SX32 R11, R11, R0, 0x1, P2 ;  /* 0x000000000b0b7211 */ /* 0x000fe400010f0eff */
[----:B------:R-:W-:-:S02]  /*13b70*/  ISETP.GT.AND P2, PT, R40, UR31, !P0 ;  /* 0x0000001f28007c0c */ /* 0x000fc4000c744270 */
[C---:B------:R-:W-:Y:S01]  /*13b80*/  LEA R4, P1, R3.reuse, R2, 0x1 ;  /* 0x0000000203047211 */ /* 0x040fe200078208ff */
[----:B------:R2:W-:Y:S01]  /*13b90*/  @P3 STG.E.U16 desc[UR32][R10.64], R26 ;  /* 0x0000001a0a003986 */ /* 0x0005e2000c101520 */
[----:B------:R-:W-:Y:S02]  /*13ba0*/  ISETP.GT.AND P3, PT, R40, UR54, !P0 ;  /* 0x0000003628007c0c */ /* 0x000fe4000c764270 */
[----:B0-----:R-:W-:Y:S01]  /*13bb0*/  LEA.HI.X.SX32 R5, R3, R0, 0x1, P1 ;  /* 0x0000000003057211 */ /* 0x001fe200008f0eff */
[----:B------:R-:W-:Y:S01]  /*13bc0*/  IMAD.U32 R3, RZ, RZ, UR4 ;  /* 0x00000004ff037e24 */ /* 0x000fe2000f8e00ff */
[C---:B------:R-:W-:Y:S01]  /*13bd0*/  LEA R6, P1, R7.reuse, R2, 0x1 ;  /* 0x0000000207067211 */ /* 0x040fe200078208ff */
[----:B------:R-:W-:Y:S01]  /*13be0*/  UIADD3 UR4, UPT, UPT, UR4, UR35, URZ ;  /* 0x0000002304047290 */ /* 0x000fe2000fffe0ff */
[----:B------:R-:W-:Y:S02]  /*13bf0*/  PRMT R9, R26, 0x7632, R9 ;  /* 0x000076321a097816 */ /* 0x000fe40000000009 */
[----:B------:R-:W-:Y:S01]  /*13c00*/  LEA.HI.X.SX32 R7, R7, R0, 0x1, P1 ;  /* 0x0000000007077211 */ /* 0x000fe200008f0eff */
[----:B------:R-:W-:Y:S01]  /*13c10*/  UIADD3 UR5, UPT, UPT, UR4, UR35, URZ ;  /* 0x0000002304057290 */ /* 0x000fe2000fffe0ff */
[----:B------:R-:W-:Y:S01]  /*13c20*/  LEA R8, P1, R3, R2, 0x1 ;  /* 0x0000000203087211 */ /* 0x000fe200078208ff */
[----:B------:R0:W-:Y:S01]  /*13c30*/  @P2 STG.E.U16 desc[UR32][R4.64], R9 ;  /* 0x0000000904002986 */ /* 0x0001e2000c101520 */
[----:B------:R-:W-:-:S03]  /*13c40*/  ISETP.GT.AND P2, PT, R40, UR60, !P0 ;  /* 0x0000003c28007c0c */ /* 0x000fc6000c744270 */
[----:B--2---:R-:W-:Y:S01]  /*13c50*/  IMAD.U32 R11, RZ, RZ, UR5 ;  /* 0x00000005ff0b7e24 */ /* 0x004fe2000f8e00ff */
[----:B------:R-:W-:Y:S01]  /*13c60*/  @P3 STG.E.U16 desc[UR32][R6.64], R28 ;  /* 0x0000001c06003986 */ /* 0x000fe2000c101520 */
[----:B------:R-:W-:Y:S02]  /*13c70*/  ISETP.GT.AND P3, PT, R40, UR59, !P0 ;  /* 0x0000003b28007c0c */ /* 0x000fe4000c764270 */
[----:B0-----:R-:W-:Y:S01]  /*13c80*/  LEA.HI.X.SX32 R9, R3, R0, 0x1, P1 ;  /* 0x0000000003097211 */ /* 0x001fe200008f0eff */
[----:B------:R-:W-:Y:S01]  /*13c90*/  IMAD.U32 R3, RZ, RZ, UR4 ;  /* 0x00000004ff037e24 */ /* 0x000fe2000f8e00ff */
[----:B------:R-:W-:Y:S01]  /*13ca0*/  UIADD3 UR4, UPT, UPT, UR5, UR35, URZ ;  /* 0x0000002305047290 */ /* 0x000fe2000fffe0ff */
[----:B------:R-:W-:-:S03]  /*13cb0*/  PRMT R5, R28, 0x7632, R5 ;  /* 0x000076321c057816 */ /* 0x000fc60000000005 */
[----:B------:R-:W-:Y:S01]  /*13cc0*/  LEA R4, P1, R3, R2, 0x1 ;  /* 0x0000000203047211 */ /* 0x000fe200078208ff */
[----:B------:R-:W-:Y:S01]  /*13cd0*/  UIADD3 UR5, UPT, UPT, UR4, UR35, URZ ;  /* 0x0000002304057290 */ /* 0x000fe2000fffe0ff */
[----:B------:R0:W-:Y:S01]  /*13ce0*/  @P4 STG.E.U16 desc[UR32][R8.64], R5 ;  /* 0x0000000508004986 */ /* 0x0001e2000c101520 */
[----:B------:R-:W-:-:S04]  /*13cf0*/  ISETP.GT.AND P4, PT, R40, UR57, !P0 ;  /* 0x0000003928007c0c */ /* 0x000fc8000c784270 */
[----:B------:R-:W-:-:S05]  /*13d00*/  IMAD.U32 R13, RZ, RZ, UR5 ;  /* 0x00000005ff0d7e24 */ /* 0x000fca000f8e00ff */
[----:B------:R-:W-:Y:S02]  /*13d10*/  LEA R10, P6, R13, R2, 0x1 ;  /* 0x000000020d0a7211 */ /* 0x000fe400078c08ff */
[----:B0-----:R-:W-:Y:S01]  /*13d20*/  LEA.HI.X.SX32 R5, R3, R0, 0x1, P1 ;  /* 0x0000000003057211 */ /* 0x001fe200008f0eff */
[----:B------:R-:W-:Y:S01]  /*13d30*/  IMAD.U32 R3, RZ, RZ, UR4 ;  /* 0x00000004ff037e24 */ /* 0x000fe2000f8e00ff */
[----:B------:R-:W-:Y:S01]  /*13d40*/  UIADD3 UR4, UPT, UPT, UR5, UR35, URZ ;  /* 0x0000002305047290 */ /* 0x000fe2000fffe0ff */
[C---:B------:R-:W-:Y:S02]  /*13d50*/  LEA R6, P1, R11.reuse, R2, 0x1 ;  /* 0x000000020b067211 */ /* 0x040fe400078208ff */
[----:B------:R0:W-:Y:S01]  /*13d60*/  @P5 STG.E.U16 desc[UR32][R4.64], R30 ;  /* 0x0000001e04005986 */ /* 0x0001e2000c101520 */
[----:B------:R-:W-:Y:S01]  /*13d70*/  UIADD3 UR35, UPT, UPT, UR4, UR35, URZ ;  /* 0x0000002304237290 */ /* 0x000fe2000fffe0ff */
[----:B------:R-:W-:Y:S01]  /*13d80*/  LEA.HI.X.SX32 R7, R11, R0, 0x1, P1 ;  /* 0x000000000b077211 */ /* 0x000fe200008f0eff */
[----:B------:R-:W-:Y:S01]  /*13d90*/  IMAD.U32 R15, RZ, RZ, UR4 ;  /* 0x00000004ff0f7e24 */ /* 0x000fe2000f8e00ff */
[----:B------:R-:W-:-:S02]  /*13da0*/  LEA R8, P1, R3, R2, 0x1 ;  /* 0x0000000203087211 */ /* 0x000fc400078208ff */
[-C--:B------:R-:W-:Y:S02]  /*13db0*/  LEA.HI.X.SX32 R11, R13, R0.reuse, 0x1, P6 ;  /* 0x000000000d0b7211 */ /* 0x080fe400030f0eff */
[----:B------:R-:W-:Y:S01]  /*13dc0*/  LEA.HI.X.SX32 R9, R3, R0, 0x1, P1 ;  /* 0x0000000003097211 */ /* 0x000fe200008f0eff */
[----:B------:R-:W-:Y:S01]  /*13dd0*/  IMAD.U32 R3, RZ, RZ, UR35 ;  /* 0x00000023ff037e24 */ /* 0x000fe2000f8e00ff */
[C---:B------:R-:W-:Y:S02]  /*13de0*/  LEA R12, P6, R15.reuse, R2, 0x1 ;  /* 0x000000020f0c7211 */ /* 0x040fe400078c08ff */
[----:B------:R-:W-:Y:S02]  /*13df0*/  ISETP.GT.AND P1, PT, R40, UR61, !P0 ;  /* 0x0000003d28007c0c */ /* 0x000fe4000c724270 */
[----:B------:R-:W-:Y:S02]  /*13e00*/  LEA.HI.X.SX32 R13, R15, R0, 0x1, P6 ;  /* 0x000000000f0d7211 */ /* 0x000fe400030f0eff */
[----:B------:R-:W-:-:S02]  /*13e10*/  LEA R2, P6, R3, R2, 0x1 ;  /* 0x0000000203027211 */ /* 0x000fc400078c08ff */
[----:B------:R-:W-:Y:S02]  /*13e20*/  ISETP.GT.AND P0, PT, R40, UR58, !P0 ;  /* 0x0000003a28007c0c */ /* 0x000fe4000c704270 */
[----:B------:R-:W-:Y:S02]  /*13e30*/  LEA.HI.X.SX32 R3, R3, R0, 0x1, P6 ;  /* 0x0000000003037211 */ /* 0x000fe400030f0eff */
[----:B------:R-:W-:Y:S02]  /*13e40*/  PRMT R0, R30, 0x7632, R0 ;  /* 0x000076321e007816 */ /* 0x000fe40000000000 */
[----:B0-----:R-:W-:-:S03]  /*13e50*/  PRMT R5, R32, 0x7632, R5 ;  /* 0x0000763220057816 */ /* 0x001fc60000000005 */
[----:B------:R0:W-:Y:S04]  /*13e60*/  @P4 STG.E.U16 desc[UR32][R6.64], R0 ;  /* 0x0000000006004986 */ /* 0x0001e8000c101520 */
[----:B------:R2:W-:Y:S04]  /*13e70*/  @P3 STG.E.U16 desc[UR32][R8.64], R32 ;  /* 0x0000002008003986 */ /* 0x0005e8000c101520 */
[----:B------:R2:W-:Y:S01]  /*13e80*/  @P2 STG.E.U16 desc[UR32][R10.64], R5 ;  /* 0x000000050a002986 */ /* 0x0005e2000c101520 */
[----:B0-----:R-:W-:-:S03]  /*13e90*/  PRMT R7, R34, 0x7632, R7 ;  /* 0x0000763222077816 */ /* 0x001fc60000000007 */
[----:B------:R2:W-:Y:S04]  /*13ea0*/  @P1 STG.E.U16 desc[UR32][R12.64], R34 ;  /* 0x000000220c001986 */ /* 0x0005e8000c101520 */
[----:B------:R2:W-:Y:S01]  /*13eb0*/  @P0 STG.E.U16 desc[UR32][R2.64], R7 ;  /* 0x0000000702000986 */ /* 0x0005e2000c101520 */
[----:B-1----:R-:W-:Y:S06]  /*13ec0*/  BAR.SYNC.DEFER_BLOCKING 0x0 ;  /* 0x0000000000007b1d */ /* 0x002fec0000010000 */
[----:B------:R-:W-:Y:S05]  /*13ed0*/  BRA.U UP0, `(.L_x_14) ;  /* 0x0000000100a07547 */ /* 0x000fea000b800000 */
[----:B------:R-:W0:Y:S01]  /*13ee0*/  S2UR UR5, SR_CgaCtaId ;  /* 0x00000000000579c3 */ /* 0x000e220000008800 */
[----:B------:R-:W-:Y:S01]  /*13ef0*/  NOP ;  /* 0x0000000000007918 */ /* 0x000fe20000000000 */
[----:B------:R-:W-:Y:S01]  /*13f00*/  UMOV UR4, 0x50 ;  /* 0x0000005000047882 */ /* 0x000fe20000000000 */
[----:B------:R-:W-:Y:S02]  /*13f10*/  IMAD.U32 R0, RZ, RZ, UR63 ;  /* 0x0000003fff007e24 */ /* 0x000fe4000f8e00ff */
[----:B--2---:R-:W-:Y:S02]  /*13f20*/  IMAD.MOV.U32 R3, RZ, RZ, 0xf ;  /* 0x0000000fff037424 */ /* 0x004fe400078e00ff */
[----:B------:R-:W-:Y:S01]  /*13f30*/  IMAD.MOV.U32 R7, RZ, RZ, 0x1 ;  /* 0x00000001ff077424 */ /* 0x000fe200078e00ff */
[----:B------:R-:W-:-:S04]  /*13f40*/  LOP3.LUT R0, R0, 0xffff, RZ, 0xc0, !PT ;  /* 0x0000ffff00007812 */ /* 0x000fc800078ec0ff */
[----:B------:R-:W-:-:S05]  /*13f50*/  SHF.R.U32.HI R0, RZ, 0x5, R0 ;  /* 0x00000005ff007819 */ /* 0x000fca0000011600 */
[----:B------:R-:W-:Y:S01]  /*13f60*/  VIADD R2, R0, 0x10 ;  /* 0x0000001000027836 */ /* 0x000fe20000000000 */
[----:B------:R-:W-:Y:S01]  /*13f70*/  SHF.L.U32 R0, R3, R0, RZ ;  /* 0x0000000003007219 */ /* 0x000fe200000006ff */
[----:B0-----:R-:W-:-:S03]  /*13f80*/  ULEA UR6, UR5, UR4, 0x18 ;  /* 0x0000000405067291 */ /* 0x001fc6000f8ec0ff */
[----:B------:R-:W-:-:S04]  /*13f90*/  SHF.L.U32 R3, R7, R2, RZ ;  /* 0x0000000207037219 */ /* 0x000fc800000006ff */
[----:B------:R-:W-:Y:S02]  /*13fa0*/  LOP3.LUT R0, R3, R0, RZ, 0xfc, !PT ;  /* 0x0000000003007212 */ /* 0x000fe400078efcff */
[----:B------:R-:W0:Y:S02]  /*13fb0*/  LDS R5, [UR6] ;  /* 0x00000006ff057984 */ /* 0x000e240008000800 */
[C---:B------:R-:W-:Y:S02]  /*13fc0*/  LOP3.LUT R2, R0.reuse, 0xffff, RZ, 0xc0, !PT ;  /* 0x0000ffff00027812 */ /* 0x040fe400078ec0ff */
[----:B0-----:R-:W-:-:S04]  /*13fd0*/  LOP3.LUT R3, R0, 0xffff, R5, 0x80, !PT ;  /* 0x0000ffff00037812 */ /* 0x001fc800078e8005 */
[----:B------:R-:W-:-:S13]  /*13fe0*/  ISETP.NE.AND P0, PT, R3, R2, PT ;  /* 0x000000020300720c */ /* 0x000fda0003f05270 */
[----:B------:R-:W-:Y:S05]  /*13ff0*/  @P0 BRA `(.L_x_15) ;  /* 0x0000000000500947 */ /* 0x000fea0003800000 */
[----:B------:R-:W-:Y:S02]  /*14000*/  SHF.R.U32.HI R5, RZ, 0x10, R5 ;  /* 0x00000010ff057819 */ /* 0x000fe40000011605 */
[----:B------:R-:W-:-:S04]  /*14010*/  SHF.R.U32.HI R2, RZ, 0x10, R0 ;  /* 0x00000010ff027819 */ /* 0x000fc80000011600 */
[----:B------:R-:W-:-:S04]  /*14020*/  LOP3.LUT R5, R5, R2, RZ, 0xc0, !PT ;  /* 0x0000000205057212 */ /* 0x000fc800078ec0ff */
[----:B------:R-:W-:-:S13]  /*14030*/  ISETP.NE.AND P0, PT, R5, R2, PT ;  /* 0x000000020500720c */ /* 0x000fda0003f05270 */
[----:B------:R-:W-:Y:S05]  /*14040*/  @P0 BRA `(.L_x_16) ;  /* 0x0000000000300947 */ /* 0x000fea0003800000 */
[----:B------:R-:W-:Y:S01]  /*14050*/  R2UR UR4, R0 ;  /* 0x00000000000472ca */ /* 0x000fe200000e0000 */
[----:B------:R-:W-:Y:S01]  /*14060*/  VOTEU.ANY UR5, UPT, PT ;  /* 0x0000000000057886 */ /* 0x000fe200038e0100 */
[----:B------:R-:W0:Y:S01]  /*14070*/  S2R R0, SR_LANEID ;  /* 0x0000000000007919 */ /* 0x000e220000000000 */
[----:B------:R-:W-:-:S10]  /*14080*/  UFLO.U32 UR5, UR5 ;  /* 0x00000005000572bd */ /* 0x000fd400080e0000 */
[----:B------:R-:W-:-:S06]  /*14090*/  ULOP3.LUT UR4, URZ, UR4, URZ, 0x33, !UPT ;  /* 0x00000004ff047292 */ /* 0x000fcc000f8e33ff */
[----:B------:R-:W-:-:S04]  /*140a0*/  IMAD.U32 R2, RZ, RZ, UR4 ;  /* 0x00000004ff027e24 */ /* 0x000fc8000f8e00ff */
[----:B------:R-:W1:Y:S02]  /*140b0*/  REDUX UR7, R2 ;  /* 0x00000000020773c4 */ /* 0x000e640000000000 */
[----:B------:R3:W-:Y:S01]  /*140c0*/  UTCATOMSWS.AND URZ, UR4 ;  /* 0x0000000400ff79e3 */ /* 0x0007e20008000000 */
[----:B0-----:R-:W-:Y:S01]  /*140d0*/  ISETP.EQ.U32.AND P0, PT, R0, UR5, PT ;  /* 0x0000000500007c0c */ /* 0x001fe2000bf02070 */
[----:B-1----:R-:W-:-:S12]  /*140e0*/  IMAD.U32 R0, RZ, RZ, UR7 ;  /* 0x00000007ff007e24 */ /* 0x002fd8000f8e00ff */
[----:B------:R3:W-:Y:S01]  /*140f0*/  @P0 ATOMS.AND RZ, [UR6], R0 ;  /* 0x00000000ffff098c */ /* 0x0007e2000a800006 */
[----:B------:R-:W-:Y:S05]  /*14100*/  BRA `(.L_x_14) ;  /* 0x0000000000147947 */ /* 0x000fea0003800000 */
.L_x_16:
[----:B------:R-:W-:-:S07]  /*14110*/  MOV R2, 0x14130 ;  /* 0x0001413000027802 */ /* 0x000fce0000000f00 */
[----:B------:R-:W-:Y:S05]  /*14120*/  CALL.REL.NOINC `($__internal_0_$__cuda_sm10x_tcgen05_guardrail_trap_col_being_dealloced_not_returned_by_alloc) ;  /* 0x00000000002c7944 */ /* 0x000fea0003c00000 */
[----:B------:R-:W-:Y:S05]  /*14130*/  BRA `(.L_x_14) ;  /* 0x0000000000087947 */ /* 0x000fea0003800000 */
.L_x_15:
[----:B------:R-:W-:-:S07]  /*14140*/  MOV R2, 0x14160 ;  /* 0x0001416000027802 */ /* 0x000fce0000000f00 */
[----:B------:R-:W-:Y:S05]  /*14150*/  CALL.REL.NOINC `($__internal_2_$__cuda_sm10x_tcgen05_guardrail_trap_unallocated_columns_being_dealloced) ;  /* 0x0000000000387944 */ /* 0x000fea0003c00000 */
.L_x_14:
[----:B------:R-:W-:Y:S01]  /*14160*/  NOP ;  /* 0x0000000000007918 */ /* 0x000fe20000000000 */
[----:B---3--:R-:W-:Y:S05]  /*14170*/  EXIT ;  /* 0x000000000000794d */ /* 0x008fea0003800000 */
.L_x_9:
[----:B------:R-:W0:Y:S02]  /*14180*/  SYNCS.PHASECHK.TRANS64.TRYWAIT P3, [UR66], R5 ;  /* 0x00000005ff0075a7 */ /* 0x000e240008061142 */
[----:B0-----:R-:W-:Y:S05]  /*14190*/  @!P3 BRA `(.L_x_9) ;  /* 0xfffffffc00f8b947 */ /* 0x001fea000383ffff */
[----:B------:R-:W-:Y:S05]  /*141a0*/  BRA `(.L_x_17) ;  /* 0xffffffcc00bc7947 */ /* 0x000fea000383ffff */
.L_x_13:
[----:B------:R-:W0:Y:S02]  /*141b0*/  SYNCS.PHASECHK.TRANS64.TRYWAIT P0, [UR66], R0 ;  /* 0x00000000ff0075a7 */ /* 0x000e240008001142 */
[----:B0-----:R-:W-:Y:S05]  /*141c0*/  @!P0 BRA `(.L_x_13) ;  /* 0xfffffffc00f88947 */ /* 0x001fea000383ffff */
[----:B------:R-:W-:Y:S05]  /*141d0*/  BRA `(.L_x_12) ;  /* 0xffffffec00847947 */ /* 0x000fea000383ffff */
        .weak           $__internal_0_$__cuda_sm10x_tcgen05_guardrail_trap_col_being_dealloced_not_returned_by_alloc
        .type           $__internal_0_$__cuda_sm10x_tcgen05_guardrail_trap_col_being_dealloced_not_returned_by_alloc,@function
        .size           $__internal_0_$__cuda_sm10x_tcgen05_guardrail_trap_col_being_dealloced_not_returned_by_alloc,($__internal_1_$__cuda_sm10x_tcgen05_guardrail_trap_phase_invalid_during_alloc - $__internal_0_$__cuda_sm10x_tcgen05_guardrail_trap_col_being_dealloced_not_returned_by_alloc)
$__internal_0_$__cuda_sm10x_tcgen05_guardrail_trap_col_being_dealloced_not_returned_by_alloc:
[----:B------:R-:W-:Y:S05]  /*141e0*/  BPT.TRAP 0x1 ;  /* 0x000000040000795c */ /* 0x000fea0000300000 */
[----:B------:R-:W-:-:S04]  /*141f0*/  IMAD.MOV.U32 R3, RZ, RZ, 0x0 ;  /* 0x00000000ff037424 */ /* 0x000fc800078e00ff */
[----:B------:R-:W-:Y:S05]  /*14200*/  RET.REL.NODEC R2 `(matmul_kernel) ;  /* 0xfffffebc027c7950 */ /* 0x000fea0003c3ffff */
        .weak           $__internal_1_$__cuda_sm10x_tcgen05_guardrail_trap_phase_invalid_during_alloc
        .type           $__internal_1_$__cuda_sm10x_tcgen05_guardrail_trap_phase_invalid_during_alloc,@function
        .size           $__internal_1_$__cuda_sm10x_tcgen05_guardrail_trap_phase_invalid_during_alloc,($__internal_2_$__cuda_sm10x_tcgen05_guardrail_trap_unallocated_columns_being_dealloced - $__internal_1_$__cuda_sm10x_tcgen05_guardrail_trap_phase_invalid_during_alloc)
$__internal_1_$__cuda_sm10x_tcgen05_guardrail_trap_phase_invalid_during_alloc:
[----:B------:R-:W-:Y:S05]  /*14210*/  BPT.TRAP 0x1 ;  /* 0x000000040000795c */ /* 0x000fea0000300000 */
[----:B------:R-:W-:-:S04]  /*14220*/  IMAD.MOV.U32 R3, RZ, RZ, 0x0 ;  /* 0x00000000ff037424 */ /* 0x000fc800078e00ff */
[----:B------:R-:W-:Y:S05]  /*14230*/  RET.REL.NODEC R2 `(matmul_kernel) ;  /* 0xfffffebc02707950 */ /* 0x000fea0003c3ffff */
        .weak           $__internal_2_$__cuda_sm10x_tcgen05_guardrail_trap_unallocated_columns_being_dealloced
        .type           $__internal_2_$__cuda_sm10x_tcgen05_guardrail_trap_unallocated_columns_being_dealloced,@function
        .size           $__internal_2_$__cuda_sm10x_tcgen05_guardrail_trap_unallocated_columns_being_dealloced,(.L_x_21 - $__internal_2_$__cuda_sm10x_tcgen05_guardrail_trap_unallocated_columns_being_dealloced)
$__internal_2_$__cuda_sm10x_tcgen05_guardrail_trap_unallocated_columns_being_dealloced:
[----:B------:R-:W-:Y:S05]  /*14240*/  BPT.TRAP 0x1 ;  /* 0x000000040000795c */ /* 0x000fea0000300000 */
[----:B------:R-:W-:-:S04]  /*14250*/  IMAD.MOV.U32 R3, RZ, RZ, 0x0 ;  /* 0x00000000ff037424 */ /* 0x000fc800078e00ff */
[----:B------:R-:W-:Y:S05]  /*14260*/  RET.REL.NODEC R2 `(matmul_kernel) ;  /* 0xfffffebc02647950 */ /* 0x000fea0003c3ffff */
.L_x_18:
[----:B------:R-:W-:-:S00]  /*14270*/  BRA `(.L_x_18) ;  /* 0xfffffffc00fc7947 */ /* 0x000fc0000383ffff */
[----:B------:R-:W-:-:S00]  /*14280*/  NOP ;  /* 0x0000000000007918 */ /* 0x000fc00000000000 */
[----:B------:R-:W-:-:S00]  /*14290*/  NOP ;  /* 0x0000000000007918 */ /* 0x000fc00000000000 */
[----:B------:R-:W-:-:S00]  /*142a0*/  NOP ;  /* 0x0000000000007918 */ /* 0x000fc00000000000 */
[----:B------:R-:W-:-:S00]  /*142b0*/  NOP ;  /* 0x0000000000007918 */ /* 0x000fc00000000000 */
[----:B------:R-:W-:-:S00]  /*142c0*/  NOP ;  /* 0x0000000000007918 */ /* 0x000fc00000000000 */
[----:B------:R-:W-:-:S00]  /*142d0*/  NOP ;  /* 0x0000000000007918 */ /* 0x000fc00000000000 */
[----:B------:R-:W-:-:S00]  /*142e0*/  NOP ;  /* 0x0000000000007918 */ /* 0x000fc00000000000 */
[----:B------:R-:W-:-:S00]  /*142f0*/  NOP ;  /* 0x0000000000007918 */ /* 0x000fc00000000000 */
.L_x_21:


//--------------------- .nv.shared.matmul_kernel  --------------------------
	.section	.nv.shared.matmul_kernel,"aw",@nobits
	.sectionflags	@""
	.align	16
	.zero		1024


//--------------------- .nv.shared.reserved.0     --------------------------
	.section	.nv.shared.reserved.0,"aw",@nobits
	.align	8
	.weak		__nv_reservedSMEM_offset_0_alias
	.size		__nv_reservedSMEM_offset_0_alias, 0, 64
	.other		__nv_reservedSMEM_offset_0_alias,@"STO_CUDA_RESERVED_SHARED STV_DEFAULT"
__nv_reservedSMEM_offset_0_alias:
	.zero		0
.nv.shared.reserved.0:
	.zero		64
	.weak		__nv_reservedSMEM_allocation_phase
	.type		__nv_reservedSMEM_allocation_phase,@object
	.size		__nv_reservedSMEM_allocation_phase,(.L_0 - __nv_reservedSMEM_allocation_phase)
__nv_reservedSMEM_allocation_phase:
	.zero		1
.L_0:
	.zero		7
	.weak		__nv_reservedSMEM_devtool_atexit_pc
	.type		__nv_reservedSMEM_devtool_atexit_pc,@object
	.size		__nv_reservedSMEM_devtool_atexit_pc,(__nv_reservedSMEM_allocation_mask - __nv_reservedSMEM_devtool_atexit_pc)
__nv_reservedSMEM_devtool_atexit_pc:
	.zero		8
	.weak		__nv_reservedSMEM_allocation_mask
	.type		__nv_reservedSMEM_allocation_mask,@object
	.size		__nv_reservedSMEM_allocation_mask,(.L_2 - __nv_reservedSMEM_allocation_mask)
__nv_reservedSMEM_allocation_mask:
	.zero		4
.L_2:


//--------------------- .nv.constant0.matmul_kernel --------------------------
	.section	.nv.constant0.matmul_kernel,"a",@progbits
	.sectionflags	@""
	.align	4
.nv.constant0.matmul_kernel:
	.zero		976


//--------------------- SYMBOLS --------------------------

	.type		.nv.reservedSmem.offset0,@object
	.size		.nv.reservedSmem.offset0,0x4
	.type		.nv.reservedSmem.cap,@object
	.size		.nv.reservedSmem.cap,0x4
